def matmul_kernel(
    a_ptr,
    b_ptr,
    c_ptr,
    M,
    N,
    K,
    stride_am,
    stride_ak,
    stride_bk,
    stride_bn,
    stride_cm,
    stride_cn,
    BLOCK_M: tl.constexpr,
    BLOCK_N: tl.constexpr,
    BLOCK_K: tl.constexpr,
    GROUP_M: tl.constexpr,
):
    pid = tl.program_id(axis=0)
    num_pid_m = tl.cdiv(M, BLOCK_M)
    num_pid_n = tl.cdiv(N, BLOCK_N)
    num_pid_in_group = GROUP_M * num_pid_n
    group_id = pid // num_pid_in_group
    first_pid_m = group_id * GROUP_M
    group_size_m = min(num_pid_m - first_pid_m, GROUP_M)
    pid_m = first_pid_m + ((pid % num_pid_in_group) % group_size_m)
    pid_n = (pid % num_pid_in_group) // group_size_m

    offs_am = (pid_m * BLOCK_M + tl.arange(0, BLOCK_M)) % M
    offs_bn = (pid_n * BLOCK_N + tl.arange(0, BLOCK_N)) % N
    offs_k = tl.arange(0, BLOCK_K)
    a_ptrs = a_ptr + offs_am[:, None] * stride_am + offs_k[None, :] * stride_ak
    b_ptrs = b_ptr + offs_k[:, None] * stride_bk + offs_bn[None, :] * stride_bn

    acc = tl.zeros((BLOCK_M, BLOCK_N), dtype=tl.float32)
    for kk in range(0, tl.cdiv(K, BLOCK_K)):
        a = tl.load(a_ptrs, mask=offs_k[None, :] < K - kk * BLOCK_K, other=0.0)
        b = tl.load(b_ptrs, mask=offs_k[:, None] < K - kk * BLOCK_K, other=0.0)
        acc = tl.dot(a, b, acc)
        a_ptrs += BLOCK_K * stride_ak
        b_ptrs += BLOCK_K * stride_bk

    c = acc.to(c_ptr.dtype.element_ty)
    offs_cm = pid_m * BLOCK_M + tl.arange(0, BLOCK_M)
    offs_cn = pid_n * BLOCK_N + tl.arange(0, BLOCK_N)
    c_ptrs = c_ptr + offs_cm[:, None] * stride_cm + offs_cn[None, :] * stride_cn
    mask = (offs_cm[:, None] < M) & (offs_cn[None, :] < N)
    tl.store(c_ptrs, c, mask=mask)

# config = {"BLOCK_K": 256, "BLOCK_M": 128, "BLOCK_N": 512, "GROUP_M": 8, "arch": "sm_90", "dtype": "fp8e4m3", "num_ctas": 1, "num_stages": 3, "num_warps": 4}
# arch = sm_90


// ===== COMPILED SASS (sm_90a) =====

	.target	sm_90a

	.elftype	@"ET_EXEC"


//--------------------- .note.nv.tkinfo           --------------------------
	.section	.note.nv.tkinfo,"",@"SHT_NOTE"
	.sectionflags	@"SHF_NOTE_NV_TKINFO"
	.tkinfo
        /*0018*/ 	.word	0x00000002
        /*0030*/ 	.string	""
        /*0030*/ 	.string	"ptxas"
        /*0030*/ 	.string	"Cuda compilation tools, release 13.0, V13.0.88"
        /*0030*/ 	.string	"Build cuda_13.0.r13.0/compiler.36424714_0"
        /*0030*/ 	.string	"-v  -suppress-debug-info  -lineinfo  -arch sm_90a "



//--------------------- .note.nv.cuinfo           --------------------------
	.section	.note.nv.cuinfo,"",@"SHT_NOTE"
	.sectionflags	@"SHF_NOTE_NV_CUINFO"
        /*0018*/ 	.short	0x0002
        /*001a*/ 	.short	0x005a
        /*001c*/ 	.short	0x0082
	.zero		2


//--------------------- .nv.info                  --------------------------
	.section	.nv.info,"",@"SHT_CUDA_INFO"
	.align	4


	//----- nvinfo : EIATTR_REGCOUNT
	.align		4
        /*0000*/ 	.byte	0x04, 0x2f
        /*0002*/ 	.short	(.L_1 - .L_0)
	.align		4
.L_0:
        /*0004*/ 	.word	index@(matmul_kernel)
        /*0008*/ 	.word	0x000000ff


	//----- nvinfo : EIATTR_FRAME_SIZE
	.align		4
.L_1:
        /*000c*/ 	.byte	0x04, 0x11
        /*000e*/ 	.short	(.L_3 - .L_2)
	.align		4
.L_2:
        /*0010*/ 	.word	index@(matmul_kernel)
        /*0014*/ 	.word	0x00004a28


	//----- nvinfo : EIATTR_MIN_STACK_SIZE
	.align		4
.L_3:
        /*0018*/ 	.byte	0x04, 0x12
        /*001a*/ 	.short	(.L_5 - .L_4)
	.align		4
.L_4:
        /*001c*/ 	.word	index@(matmul_kernel)
        /*0020*/ 	.word	0x00004a28
.L_5:


//--------------------- .nv.compat                --------------------------
	.section	.nv.compat,"",@"SHT_CUDA_COMPAT_INFO"
	.align	4
        /*0000*/ 	.byte	0x02, 0x09, 0x01, 0x00, 0x02, 0x02, 0x04, 0x00, 0x02, 0x05, 0x05, 0x00, 0x03, 0x07, 0x01, 0x01
        /*0010*/ 	.byte	0x02, 0x03, 0x00, 0x00, 0x02, 0x06, 0x01, 0x00, 0x04, 0x0b, 0x08, 0x00, 0x00, 0x00, 0x00, 0x00
        /*0020*/ 	.byte	0x00, 0x00, 0x00, 0x00


//--------------------- .nv.info.matmul_kernel    --------------------------
	.section	.nv.info.matmul_kernel,"",@"SHT_CUDA_INFO"
	.sectionflags	@""
	.align	4


	//----- nvinfo : EIATTR_CUDA_API_VERSION
	.align		4
        /*0000*/ 	.byte	0x04, 0x37
        /*0002*/ 	.short	(.L_7 - .L_6)
.L_6:
        /*0004*/ 	.word	0x00000082


	//----- nvinfo : EIATTR_KPARAM_INFO
	.align		4
.L_7:
        /*0008*/ 	.byte	0x04, 0x17
        /*000a*/ 	.short	(.L_9 - .L_8)
.L_8:
        /*000c*/ 	.word	0x00000000
        /*0010*/ 	.short	0x000d
        /*0012*/ 	.short	0x0048
        /*0014*/ 	.byte	0x00, 0xf4, 0x21, 0x00


	//----- nvinfo : EIATTR_KPARAM_INFO
	.align		4
.L_9:
        /*0018*/ 	.byte	0x04, 0x17
        /*001a*/ 	.short	(.L_11 - .L_10)
.L_10:
        /*001c*/ 	.word	0x00000000
        /*0020*/ 	.short	0x000c
        /*0022*/ 	.short	0x0040
        /*0024*/ 	.byte	0x00, 0xf4, 0x21, 0x00


	//----- nvinfo : EIATTR_KPARAM_INFO
	.align		4
.L_11:
        /*0028*/ 	.byte	0x04, 0x17
        /*002a*/ 	.short	(.L_13 - .L_12)
.L_12:
        /*002c*/ 	.word	0x00000000
        /*0030*/ 	.short	0x000b
        /*0032*/ 	.short	0x0038
        /*0034*/ 	.byte	0x00, 0xf0, 0x11, 0x00


	//----- nvinfo : EIATTR_KPARAM_INFO
	.align		4
.L_13:
        /*0038*/ 	.byte	0x04, 0x17
        /*003a*/ 	.short	(.L_15 - .L_14)
.L_14:
        /*003c*/ 	.word	0x00000000
        /*0040*/ 	.short	0x000a
        /*0042*/ 	.short	0x0034
        /*0044*/ 	.byte	0x00, 0xf0, 0x11, 0x00


	//----- nvinfo : EIATTR_KPARAM_INFO
	.align		4
.L_15:
        /*0048*/ 	.byte	0x04, 0x17
        /*004a*/ 	.short	(.L_17 - .L_16)
.L_16:
        /*004c*/ 	.word	0x00000000
        /*0050*/ 	.short	0x0009
        /*0052*/ 	.short	0x0030
        /*0054*/ 	.byte	0x00, 0xf0, 0x11, 0x00


	//----- nvinfo : EIATTR_KPARAM_INFO
	.align		4
.L_17:
        /*0058*/ 	.byte	0x04, 0x17
        /*005a*/ 	.short	(.L_19 - .L_18)
.L_18:
        /*005c*/ 	.word	0x00000000
        /*0060*/ 	.short	0x0008
        /*0062*/ 	.short	0x002c
        /*0064*/ 	.byte	0x00, 0xf0, 0x11, 0x00


	//----- nvinfo : EIATTR_KPARAM_INFO
	.align		4
.L_19:
        /*0068*/ 	.byte	0x04, 0x17
        /*006a*/ 	.short	(.L_21 - .L_20)
.L_20:
        /*006c*/ 	.word	0x00000000
        /*0070*/ 	.short	0x0007
        /*0072*/ 	.short	0x0028
        /*0074*/ 	.byte	0x00, 0xf0, 0x11, 0x00


	//----- nvinfo : EIATTR_KPARAM_INFO
	.align		4
.L_21:
        /*0078*/ 	.byte	0x04, 0x17
        /*007a*/ 	.short	(.L_23 - .L_22)
.L_22:
        /*007c*/ 	.word	0x00000000
        /*0080*/ 	.short	0x0006
        /*0082*/ 	.short	0x0024
        /*0084*/ 	.byte	0x00, 0xf0, 0x11, 0x00


	//----- nvinfo : EIATTR_KPARAM_INFO
	.align		4
.L_23:
        /*0088*/ 	.byte	0x04, 0x17
        /*008a*/ 	.short	(.L_25 - .L_24)
.L_24:
        /*008c*/ 	.word	0x00000000
        /*0090*/ 	.short	0x0005
        /*0092*/ 	.short	0x0020
        /*0094*/ 	.byte	0x00, 0xf0, 0x11, 0x00


	//----- nvinfo : EIATTR_KPARAM_INFO
	.align		4
.L_25:
        /*0098*/ 	.byte	0x04, 0x17
        /*009a*/ 	.short	(.L_27 - .L_26)
.L_26:
        /*009c*/ 	.word	0x00000000
        /*00a0*/ 	.short	0x0004
        /*00a2*/ 	.short	0x001c
        /*00a4*/ 	.byte	0x00, 0xf0, 0x11, 0x00


	//----- nvinfo : EIATTR_KPARAM_INFO
	.align		4
.L_27:
        /*00a8*/ 	.byte	0x04, 0x17
        /*00aa*/ 	.short	(.L_29 - .L_28)
.L_28:
        /*00ac*/ 	.word	0x00000000
        /*00b0*/ 	.short	0x0003
        /*00b2*/ 	.short	0x0018
        /*00b4*/ 	.byte	0x00, 0xf0, 0x11, 0x00


	//----- nvinfo : EIATTR_KPARAM_INFO
	.align		4
.L_29:
        /*00b8*/ 	.byte	0x04, 0x17
        /*00ba*/ 	.short	(.L_31 - .L_30)
.L_30:
        /*00bc*/ 	.word	0x00000000
        /*00c0*/ 	.short	0x0002
        /*00c2*/ 	.short	0x0010
        /*00c4*/ 	.byte	0x00, 0xf4, 0x21, 0x00


	//----- nvinfo : EIATTR_KPARAM_INFO
	.align		4
.L_31:
        /*00c8*/ 	.byte	0x04, 0x17
        /*00ca*/ 	.short	(.L_33 - .L_32)
.L_32:
        /*00cc*/ 	.word	0x00000000
        /*00d0*/ 	.short	0x0001
        /*00d2*/ 	.short	0x0008
        /*00d4*/ 	.byte	0x00, 0xf4, 0x21, 0x00


	//----- nvinfo : EIATTR_KPARAM_INFO
	.align		4
.L_33:
        /*00d8*/ 	.byte	0x04, 0x17
        /*00da*/ 	.short	(.L_35 - .L_34)
.L_34:
        /*00dc*/ 	.word	0x00000000
        /*00e0*/ 	.short	0x0000
        /*00e2*/ 	.short	0x0000
        /*00e4*/ 	.byte	0x00, 0xf4, 0x21, 0x00


	//----- nvinfo : EIATTR_SPARSE_MMA_MASK
	.align		4
.L_35:
        /*00e8*/ 	.byte	0x03, 0x50
        /*00ea*/ 	.short	0x0000


	//----- nvinfo : EIATTR_MAXREG_COUNT
	.align		4
        /*00ec*/ 	.byte	0x03, 0x1b
        /*00ee*/ 	.short	0x00ff


	//----- nvinfo : EIATTR_NUM_BARRIERS
	.align		4
        /*00f0*/ 	.byte	0x02, 0x4c
        /*00f2*/ 	.byte	0x01
	.zero		1


	//----- nvinfo : EIATTR_ANNOTATIONS
	.align		4
        /*00f4*/ 	.byte	0x04, 0x55
        /*00f6*/ 	.short	(.L_37 - .L_36)


	//   ....[0]....
.L_36:
        /*00f8*/ 	.word	0x00000001
        /*00fc*/ 	.byte	0x50, 0x05, 0x00, 0x00, 0x01, 0x00, 0x00, 0x00, 0x80, 0x05, 0x00, 0x00, 0x01, 0x00, 0x00, 0x00
        /* <DEDUP_REMOVED lines=1098> */
        /*45ac*/ 	.byte	0xf0, 0x65, 0x02, 0x00, 0x01, 0x00, 0x00, 0x00, 0x10, 0x66, 0x02, 0x00


	//----- nvinfo : EIATTR_MERCURY_ISA_VERSION
	.align		4
.L_37:
        /*45b8*/ 	.byte	0x03, 0x5f
        /*45ba*/ 	.short	0x0101


	//----- nvinfo : EIATTR_EXIT_INSTR_OFFSETS
	.align		4
        /*45bc*/ 	.byte	0x04, 0x1c
        /*45be*/ 	.short	(.L_39 - .L_38)


	//   ....[0]....
.L_38:
        /*45c0*/ 	.word	0x000b36b0


	//   ....[1]....
        /*45c4*/ 	.word	0x000b36d0


	//----- nvinfo : EIATTR_REQNTID
	.align		4
.L_39:
        /*45c8*/ 	.byte	0x04, 0x10
        /*45ca*/ 	.short	(.L_41 - .L_40)
.L_40:
        /*45cc*/ 	.word	0x00000080
        /*45d0*/ 	.word	0x00000001
        /*45d4*/ 	.word	0x00000001


	//----- nvinfo : EIATTR_CBANK_PARAM_SIZE
	.align		4
.L_41:
        /*45d8*/ 	.byte	0x03, 0x19
        /*45da*/ 	.short	0x0050


	//----- nvinfo : EIATTR_PARAM_CBANK
	.align		4
        /*45dc*/ 	.byte	0x04, 0x0a
        /*45de*/ 	.short	(.L_43 - .L_42)
	.align		4
.L_42:
        /*45e0*/ 	.word	index@(.nv.constant0.matmul_kernel)
        /*45e4*/ 	.short	0x0210
        /*45e6*/ 	.short	0x0050


	//----- nvinfo : EIATTR_SW_WAR
	.align		4
.L_43:
        /*45e8*/ 	.byte	0x04, 0x36
        /*45ea*/ 	.short	(.L_45 - .L_44)
.L_44:
        /*45ec*/ 	.word	0x00000008
.L_45:


//--------------------- .nv.callgraph             --------------------------
	.section	.nv.callgraph,"",@"SHT_CUDA_CALLGRAPH"
	.align	4
	.sectionentsize	8
	.align		4
        /*0000*/ 	.word	0x00000000
	.align		4
        /*0004*/ 	.word	0xffffffff
	.align		4
        /*0008*/ 	.word	0x00000000
	.align		4
        /*000c*/ 	.word	0xfffffffe
	.align		4
        /*0010*/ 	.word	0x00000000
	.align		4
        /*0014*/ 	.word	0xfffffffd
	.align		4
        /*0018*/ 	.word	0x00000000
	.align		4
        /*001c*/ 	.word	0xfffffffc


//--------------------- .text.matmul_kernel       --------------------------
	.section	.text.matmul_kernel,"ax",@progbits
	.align	128
        .global         matmul_kernel
        .type           matmul_kernel,@function
        .size           matmul_kernel,(.L_x_4 - matmul_kernel)
        .other          matmul_kernel,@"STO_CUDA_ENTRY STV_DEFAULT"
matmul_kernel:
.text.matmul_kernel:
[----:B------:R-:W0:Y:S08]  /*0000*/  LDC R1, c[0x0][0x28] ;  /* 0x00000a00ff017b82 */ /* 0x000e300000000800 */
[----:B------:R-:W1:Y:S01]  /*0010*/  LDC.64 R128, c[0x0][0x228] ;  /* 0x00008a00ff807b82 */ /* 0x000e620000000a00 */
[----:B------:R-:W2:Y:S01]  /*0020*/  S2R R5, SR_CTAID.X ;  /* 0x0000000000057919 */ /* 0x000ea20000002500 */
[----:B0-----:R-:W-:Y:S01]  /*0030*/  VIADD R1, R1, 0xffffb5d8 ;  /* 0xffffb5d801017836 */ /* 0x001fe20000000000 */
[----:B------:R-:W-:Y:S01]  /*0040*/  MOV R12, 0x400 ;  /* 0x00000400000c7802 */ /* 0x000fe20000000f00 */
[----:B------:R-:W-:Y:S01]  /*0050*/  ULDC.64 UR4, c[0x0][0x208] ;  /* 0x0000820000047ab9 */ /* 0x000fe20000000a00 */
[----:B------:R-:W0:Y:S01]  /*0060*/  S2R R124, SR_TID.X ;  /* 0x00000000007c7919 */ /* 0x000e220000002100 */
[----:B-1----:R-:W-:-:S05]  /*0070*/  VIADD R0, R129, 0x1ff ;  /* 0x000001ff81007836 */ /* 0x002fca0000000000 */
[----:B------:R-:W-:-:S04]  /*0080*/  SHF.R.S32.HI R3, RZ, 0x1f, R0 ;  /* 0x0000001fff037819 */ /* 0x000fc80000011400 */
[----:B------:R-:W-:Y:S02]  /*0090*/  LEA.HI R3, R3, R0, RZ, 0x9 ;  /* 0x0000000003037211 */ /* 0x000fe400078f48ff */
[----:B--2---:R-:W-:Y:S02]  /*00a0*/  IABS R8, R5 ;  /* 0x0000000500087213 */ /* 0x004fe40000000000 */
[----:B------:R-:W-:Y:S02]  /*00b0*/  SHF.R.S32.HI R3, RZ, 0x9, R3 ;  /* 0x00000009ff037819 */ /* 0x000fe40000011403 */
[----:B0-----:R-:W-:-:S03]  /*00c0*/  LOP3.LUT R13, R124, 0x7f, RZ, 0xc0, !PT ;  /* 0x0000007f7c0d7812 */ /* 0x001fc600078ec0ff */
[----:B------:R-:W-:-:S05]  /*00d0*/  IMAD.SHL.U32 R4, R3, 0x8, RZ ;  /* 0x0000000803047824 */ /* 0x000fca00078e00ff */
[-C--:B------:R-:W-:Y:S02]  /*00e0*/  IABS R7, R4.reuse ;  /* 0x0000000400077213 */ /* 0x080fe40000000000 */
[----:B------:R-:W-:Y:S02]  /*00f0*/  IABS R10, R4 ;  /* 0x00000004000a7213 */ /* 0x000fe40000000000 */
[----:B------:R-:W0:Y:S08]  /*0100*/  I2F.RP R0, R7 ;  /* 0x0000000700007306 */ /* 0x000e300000209400 */
[----:B0-----:R-:W0:Y:S02]  /*0110*/  MUFU.RCP R0, R0 ;  /* 0x0000000000007308 */ /* 0x001e240000001000 */
[----:B0-----:R-:W-:-:S02]  /*0120*/  VIADD R2, R0, 0xffffffe ;  /* 0x0ffffffe00027836 */ /* 0x001fc40000000000 */
[----:B------:R-:W-:-:S04]  /*0130*/  IMAD.MOV R0, RZ, RZ, -R10 ;  /* 0x000000ffff007224 */ /* 0x000fc800078e0a0a */
[----:B------:R0:W1:Y:S02]  /*0140*/  F2I.FTZ.U32.TRUNC.NTZ R3, R2 ;  /* 0x0000000200037305 */ /* 0x000064000021f000 */
[----:B0-----:R-:W-:Y:S02]  /*0150*/  IMAD.MOV.U32 R2, RZ, RZ, RZ ;  /* 0x000000ffff027224 */ /* 0x001fe400078e00ff */
[----:B-1----:R-:W-:-:S04]  /*0160*/  IMAD.MOV R6, RZ, RZ, -R3 ;  /* 0x000000ffff067224 */ /* 0x002fc800078e0a03 */
[----:B------:R-:W-:Y:S02]  /*0170*/  IMAD R9, R6, R7, RZ ;  /* 0x0000000706097224 */ /* 0x000fe400078e02ff */
[----:B------:R-:W-:Y:S02]  /*0180*/  IMAD.MOV.U32 R6, RZ, RZ, R8 ;  /* 0x000000ffff067224 */ /* 0x000fe400078e0008 */
[----:B------:R-:W-:-:S06]  /*0190*/  IMAD.HI.U32 R3, R3, R9, R2 ;  /* 0x0000000903037227 */ /* 0x000fcc00078e0002 */
[----:B------:R-:W-:-:S04]  /*01a0*/  IMAD.HI.U32 R3, R3, R6, RZ ;  /* 0x0000000603037227 */ /* 0x000fc800078e00ff */
[----:B------:R-:W-:-:S05]  /*01b0*/  IMAD R0, R3, R0, R6 ;  /* 0x0000000003007224 */ /* 0x000fca00078e0206 */
[----:B------:R-:W-:-:S13]  /*01c0*/  ISETP.GT.U32.AND P1, PT, R7, R0, PT ;  /* 0x000000000700720c */ /* 0x000fda0003f24070 */
[----:B------:R-:W-:Y:S02]  /*01d0*/  @!P1 IMAD.IADD R0, R0, 0x1, -R7 ;  /* 0x0000000100009824 */ /* 0x000fe400078e0a07 */
[----:B------:R-:W-:Y:S01]  /*01e0*/  @!P1 VIADD R3, R3, 0x1 ;  /* 0x0000000103039836 */ /* 0x000fe20000000000 */
[----:B------:R-:W-:Y:S02]  /*01f0*/  ISETP.NE.AND P1, PT, R4, RZ, PT ;  /* 0x000000ff0400720c */ /* 0x000fe40003f25270 */
[----:B------:R-:W-:Y:S02]  /*0200*/  ISETP.GE.U32.AND P0, PT, R0, R7, PT ;  /* 0x000000070000720c */ /* 0x000fe40003f06070 */
[----:B------:R-:W-:-:S04]  /*0210*/  LOP3.LUT R0, R5, R4, RZ, 0x3c, !PT ;  /* 0x0000000405007212 */ /* 0x000fc800078e3cff */
[----:B------:R-:W-:Y:S01]  /*0220*/  ISETP.GE.AND P2, PT, R0, RZ, PT ;  /* 0x000000ff0000720c */ /* 0x000fe20003f46270 */
[----:B------:R-:W-:-:S06]  /*0230*/  VIADD R0, R128, 0x7f ;  /* 0x0000007f80007836 */ /* 0x000fcc0000000000 */
[----:B------:R-:W-:-:S04]  /*0240*/  @P0 VIADD R3, R3, 0x1 ;  /* 0x0000000103030836 */ /* 0x000fc80000000000 */
[----:B------:R-:W-:Y:S01]  /*0250*/  IMAD.MOV.U32 R2, RZ, RZ, R3 ;  /* 0x000000ffff027224 */ /* 0x000fe200078e0003 */
[----:B------:R-:W-:-:S03]  /*0260*/  SHF.R.S32.HI R3, RZ, 0x1f, R0 ;  /* 0x0000001fff037819 */ /* 0x000fc60000011400 */
[----:B------:R-:W-:Y:S01]  /*0270*/  @!P2 IMAD.MOV R2, RZ, RZ, -R2 ;  /* 0x000000ffff02a224 */ /* 0x000fe200078e0a02 */
[----:B------:R-:W-:Y:S02]  /*0280*/  @!P1 LOP3.LUT R2, RZ, R4, RZ, 0x33, !PT ;  /* 0x00000004ff029212 */ /* 0x000fe400078e33ff */
[----:B------:R-:W-:-:S03]  /*0290*/  LEA.HI R3, R3, R0, RZ, 0x7 ;  /* 0x0000000003037211 */ /* 0x000fc600078f38ff */
[----:B------:R-:W-:Y:S02]  /*02a0*/  IMAD.SHL.U32 R6, R2, 0x8, RZ ;  /* 0x0000000802067824 */ /* 0x000fe400078e00ff */
[----:B------:R-:W-:-:S03]  /*02b0*/  IMAD.MOV R2, RZ, RZ, -R2 ;  /* 0x000000ffff027224 */ /* 0x000fc600078e0a02 */
[----:B------:R-:W-:Y:S01]  /*02c0*/  LEA.HI.SX32 R3, R3, -R6, 0x19 ;  /* 0x8000000603037211 */ /* 0x000fe200078fcaff */
[----:B------:R-:W-:-:S03]  /*02d0*/  IMAD R8, R4, R2, R5 ;  /* 0x0000000204087224 */ /* 0x000fc600078e0205 */
[----:B------:R-:W-:-:S04]  /*02e0*/  VIMNMX R11, R3, 0x8, PT ;  /* 0x00000008030b7848 */ /* 0x000fc80003fe0100 */
[-C--:B------:R-:W-:Y:S02]  /*02f0*/  IABS R7, R11.reuse ;  /* 0x0000000b00077213 */ /* 0x080fe40000000000 */
[----:B------:R-:W-:Y:S02]  /*0300*/  IABS R4, R11 ;  /* 0x0000000b00047213 */ /* 0x000fe40000000000 */
[----:B------:R-:W0:Y:S08]  /*0310*/  I2F.RP R0, R7 ;  /* 0x0000000700007306 */ /* 0x000e300000209400 */
[----:B0-----:R-:W0:Y:S02]  /*0320*/  MUFU.RCP R0, R0 ;  /* 0x0000000000007308 */ /* 0x001e240000001000 */
[----:B0-----:R-:W-:-:S02]  /*0330*/  VIADD R3, R0, 0xffffffe ;  /* 0x0ffffffe00037836 */ /* 0x001fc40000000000 */
[----:B------:R-:W-:Y:S02]  /*0340*/  IMAD.MOV R0, RZ, RZ, -R4 ;  /* 0x000000ffff007224 */ /* 0x000fe400078e0a04 */
[----:B------:R-:W0:Y:S02]  /*0350*/  LDC R4, c[0x0][0x230] ;  /* 0x00008c00ff047b82 */ /* 0x000e240000000800 */
[----:B------:R-:W1:Y:S02]  /*0360*/  F2I.FTZ.U32.TRUNC.NTZ R3, R3 ;  /* 0x0000000300037305 */ /* 0x000e64000021f000 */
[----:B-1----:R-:W-:-:S04]  /*0370*/  IMAD.MOV R9, RZ, RZ, -R3 ;  /* 0x000000ffff097224 */ /* 0x002fc800078e0a03 */
[----:B------:R-:W-:Y:S01]  /*0380*/  IMAD.MOV.U32 R2, RZ, RZ, R9 ;  /* 0x000000ffff027224 */ /* 0x000fe200078e0009 */
[----:B------:R-:W-:Y:S01]  /*0390*/  IABS R9, R8 ;  /* 0x0000000800097213 */ /* 0x000fe20000000000 */
[----:B0-----:R-:W-:Y:S02]  /*03a0*/  VIADD R14, R4, 0xff ;  /* 0x000000ff040e7836 */ /* 0x001fe40000000000 */
[----:B------:R-:W-:Y:S02]  /*03b0*/  IMAD R5, R2, R7, RZ ;  /* 0x0000000702057224 */ /* 0x000fe400078e02ff */
[----:B------:R-:W-:-:S04]  /*03c0*/  IMAD.MOV.U32 R2, RZ, RZ, RZ ;  /* 0x000000ffff027224 */ /* 0x000fc800078e00ff */
[----:B------:R-:W-:Y:S02]  /*03d0*/  IMAD.HI.U32 R2, R3, R5, R2 ;  /* 0x0000000503027227 */ /* 0x000fe400078e0002 */
[----:B------:R-:W0:Y:S04]  /*03e0*/  S2R R3, SR_CgaCtaId ;  /* 0x0000000000037919 */ /* 0x000e280000008800 */
[----:B------:R-:W-:-:S04]  /*03f0*/  IMAD.HI.U32 R2, R2, R9, RZ ;  /* 0x0000000902027227 */ /* 0x000fc800078e00ff */
[----:B------:R-:W-:-:S05]  /*0400*/  IMAD R0, R2, R0, R9 ;  /* 0x0000000002007224 */ /* 0x000fca00078e0209 */
[----:B------:R-:W-:-:S13]  /*0410*/  ISETP.GT.U32.AND P1, PT, R7, R0, PT ;  /* 0x000000000700720c */ /* 0x000fda0003f24070 */
[----:B------:R-:W-:Y:S02]  /*0420*/  @!P1 IMAD.IADD R0, R0, 0x1, -R7 ;  /* 0x0000000100009824 */ /* 0x000fe400078e0a07 */
[----:B------:R-:W-:Y:S01]  /*0430*/  @!P1 VIADD R2, R2, 0x1 ;  /* 0x0000000102029836 */ /* 0x000fe20000000000 */
[----:B------:R-:W-:Y:S02]  /*0440*/  ISETP.NE.AND P1, PT, R11, RZ, PT ;  /* 0x000000ff0b00720c */ /* 0x000fe40003f25270 */
[----:B------:R-:W-:Y:S02]  /*0450*/  ISETP.GE.U32.AND P0, PT, R0, R7, PT ;  /* 0x000000070000720c */ /* 0x000fe40003f06070 */
[----:B------:R-:W-:Y:S02]  /*0460*/  LOP3.LUT R0, R8, R11, RZ, 0x3c, !PT ;  /* 0x0000000b08007212 */ /* 0x000fe400078e3cff */
[----:B0-----:R-:W-:Y:S02]  /*0470*/  LEA R12, R3, R12, 0x18 ;  /* 0x0000000c030c7211 */ /* 0x001fe400078ec0ff */
[----:B------:R-:W-:-:S07]  /*0480*/  ISETP.GE.AND P2, PT, R0, RZ, PT ;  /* 0x000000ff0000720c */ /* 0x000fce0003f46270 */
[----:B------:R-:W-:Y:S01]  /*0490*/  @P0 VIADD R2, R2, 0x1 ;  /* 0x0000000102020836 */ /* 0x000fe20000000000 */
[----:B------:R-:W-:-:S05]  /*04a0*/  ISETP.GT.AND P0, PT, R14, 0xff, PT ;  /* 0x000000ff0e00780c */ /* 0x000fca0003f04270 */
[----:B------:R-:W-:Y:S01]  /*04b0*/  @!P2 IMAD.MOV R2, RZ, RZ, -R2 ;  /* 0x000000ffff02a224 */ /* 0x000fe200078e0a02 */
[----:B------:R-:W-:-:S05]  /*04c0*/  @!P1 LOP3.LUT R2, RZ, R11, RZ, 0x33, !PT ;  /* 0x0000000bff029212 */ /* 0x000fca00078e33ff */
[----:B------:R-:W-:Y:S02]  /*04d0*/  IMAD.MOV R0, RZ, RZ, -R2 ;  /* 0x000000ffff007224 */ /* 0x000fe400078e0a02 */
[----:B------:R-:W-:Y:S02]  /*04e0*/  IMAD.SHL.U32 R10, R2, 0x200, RZ ;  /* 0x00000200020a7824 */ /* 0x000fe400078e00ff */
[----:B------:R-:W-:Y:S02]  /*04f0*/  IMAD R0, R11, R0, R8 ;  /* 0x000000000b007224 */ /* 0x000fe400078e0208 */
[----:B------:R-:W-:Y:S02]  /*0500*/  VIADD R4, R10, 0x2 ;  /* 0x000000020a047836 */ /* 0x000fe40000000000 */
[----:B------:R-:W-:Y:S02]  /*0510*/  IMAD.IADD R2, R6, 0x1, R0 ;  /* 0x0000000106027824 */ /* 0x000fe400078e0200 */
[----:B------:R-:W-:-:S02]  /*0520*/  VIADD R0, R10, 0x1 ;  /* 0x000000010a007836 */ /* 0x000fc40000000000 */
[C---:B------:R-:W-:Y:S02]  /*0530*/  VIADD R3, R10.reuse, 0x3 ;  /* 0x000000030a037836 */ /* 0x040fe40000000000 */
[----:B------:R-:W-:Y:S01]  /*0540*/  VIADD R5, R10, 0x10e ;  /* 0x0000010e0a057836 */ /* 0x000fe20000000000 */
[----:B------:R0:W-:Y:S01]  /*0550*/  STL [R1+0x824], R0 ;  /* 0x0008240001007387 */ /* 0x0001e20000100800 */
[----:B------:R-:W-:Y:S02]  /*0560*/  IMAD R2, R2, 0x80, R13 ;  /* 0x0000008002027824 */ /* 0x000fe400078e020d */
[C---:B------:R-:W-:Y:S01]  /*0570*/  VIADD R252, R10.reuse, 0xfe ;  /* 0x000000fe0afc7836 */ /* 0x040fe20000000000 */
[----:B------:R1:W-:Y:S01]  /*0580*/  STL [R1+0x820], R4 ;  /* 0x0008200401007387 */ /* 0x0003e20000100800 */
[C---:B------:R-:W-:Y:S02]  /*0590*/  VIADD R7, R10.reuse, 0x111 ;  /* 0x000001110a077836 */ /* 0x040fe40000000000 */
[C---:B------:R-:W-:Y:S01]  /*05a0*/  VIADD R6, R10.reuse, 0x112 ;  /* 0x000001120a067836 */ /* 0x040fe20000000000 */
[----:B------:R2:W-:Y:S01]  /*05b0*/  STL [R1+0x81c], R3 ;  /* 0x00081c0301007387 */ /* 0x0005e20000100800 */
[----:B------:R-:W-:-:S02]  /*05c0*/  VIADD R251, R10, 0x114 ;  /* 0x000001140afb7836 */ /* 0x000fc40000000000 */
[C---:B0-----:R-:W-:Y:S02]  /*05d0*/  VIADD R0, R10.reuse, 0x4 ;  /* 0x000000040a007836 */ /* 0x041fe40000000000 */
[C---:B------:R-:W-:Y:S02]  /*05e0*/  VIADD R250, R10.reuse, 0x115 ;  /* 0x000001150afa7836 */ /* 0x040fe40000000000 */
[C---:B-1----:R-:W-:Y:S01]  /*05f0*/  VIADD R4, R10.reuse, 0x5 ;  /* 0x000000050a047836 */ /* 0x042fe20000000000 */
[----:B------:R0:W-:Y:S01]  /*0600*/  STL [R1+0x818], R0 ;  /* 0x0008180001007387 */ /* 0x0001e20000100800 */
[C---:B------:R-:W-:Y:S02]  /*0610*/  VIADD R249, R10.reuse, 0x116 ;  /* 0x000001160af97836 */ /* 0x040fe40000000000 */
[C---:B--2---:R-:W-:Y:S01]  /*0620*/  VIADD R3, R10.reuse, 0x6 ;  /* 0x000000060a037836 */ /* 0x044fe20000000000 */
[----:B------:R1:W-:Y:S01]  /*0630*/  STL [R1+0x814], R4 ;  /* 0x0008140401007387 */ /* 0x0003e20000100800 */
[----:B------:R-:W-:-:S02]  /*0640*/  VIADD R248, R10, 0x117 ;  /* 0x000001170af87836 */ /* 0x000fc40000000000 */
[C---:B------:R-:W-:Y:S01]  /*0650*/  VIADD R247, R10.reuse, 0x118 ;  /* 0x000001180af77836 */ /* 0x040fe20000000000 */
[----:B------:R2:W-:Y:S01]  /*0660*/  STL [R1+0x810], R3 ;  /* 0x0008100301007387 */ /* 0x0005e20000100800 */
[C---:B------:R-:W-:Y:S02]  /*0670*/  VIADD R246, R10.reuse, 0x119 ;  /* 0x000001190af67836 */ /* 0x040fe40000000000 */
[C---:B0-----:R-:W-:Y:S02]  /*0680*/  VIADD R0, R10.reuse, 0x7 ;  /* 0x000000070a007836 */ /* 0x041fe40000000000 */
[C---:B------:R-:W-:Y:S02]  /*0690*/  VIADD R245, R10.reuse, 0x11a ;  /* 0x0000011a0af57836 */ /* 0x040fe40000000000 */
[C---:B-1----:R-:W-:Y:S01]  /*06a0*/  VIADD R4, R10.reuse, 0x8 ;  /* 0x000000080a047836 */ /* 0x042fe20000000000 */
[----:B------:R0:W-:Y:S01]  /*06b0*/  STL [R1+0x80c], R0 ;  /* 0x00080c0001007387 */ /* 0x0001e20000100800 */
[----:B------:R-:W-:-:S02]  /*06c0*/  VIADD R244, R10, 0x11b ;  /* 0x0000011b0af47836 */ /* 0x000fc40000000000 */
[C---:B--2---:R-:W-:Y:S01]  /*06d0*/  VIADD R3, R10.reuse, 0x9 ;  /* 0x000000090a037836 */ /* 0x044fe20000000000 */
[----:B------:R1:W-:Y:S01]  /*06e0*/  STL [R1+0x804], R4 ;  /* 0x0008040401007387 */ /* 0x0003e20000100800 */
[C---:B------:R-:W-:Y:S02]  /*06f0*/  VIADD R243, R10.reuse, 0x11c ;  /* 0x0000011c0af37836 */ /* 0x040fe40000000000 */
[C---:B------:R-:W-:Y:S01]  /*0700*/  VIADD R242, R10.reuse, 0x11d ;  /* 0x0000011d0af27836 */ /* 0x040fe20000000000 */
[----:B------:R2:W-:Y:S01]  /*0710*/  STL [R1+0x800], R3 ;  /* 0x0008000301007387 */ /* 0x0005e20000100800 */
[C---:B------:R-:W-:Y:S02]  /*0720*/  VIADD R241, R10.reuse, 0x11e ;  /* 0x0000011e0af17836 */ /* 0x040fe40000000000 */
[C---:B0-----:R-:W-:Y:S02]  /*0730*/  VIADD R0, R10.reuse, 0xa ;  /* 0x0000000a0a007836 */ /* 0x041fe40000000000 */
[----:B------:R-:W-:-:S02]  /*0740*/  VIADD R240, R10, 0x11f ;  /* 0x0000011f0af07836 */ /* 0x000fc40000000000 */
[C---:B-1----:R-:W-:Y:S01]  /*0750*/  VIADD R4, R10.reuse, 0xb ;  /* 0x0000000b0a047836 */ /* 0x042fe20000000000 */
[----:B------:R0:W-:Y:S01]  /*0760*/  STL [R1+0x7fc], R0 ;  /* 0x0007fc0001007387 */ /* 0x0001e20000100800 */
[C---:B------:R-:W-:Y:S02]  /*0770*/  VIADD R239, R10.reuse, 0x120 ;  /* 0x000001200aef7836 */ /* 0x040fe40000000000 */
[C---:B--2---:R-:W-:Y:S01]  /*0780*/  VIADD R3, R10.reuse, 0xc ;  /* 0x0000000c0a037836 */ /* 0x044fe20000000000 */
        /* <DEDUP_REMOVED lines=490> */
[----:B-1----:R-:W-:-:S03]  /*2630*/  VIADD R4, R10, 0x92 ;  /* 0x000000920a047836 */ /* 0x002fc60000000000 */
[----:B------:R0:W-:Y:S01]  /*2640*/  STL [R1+0x5c8], R0 ;  /* 0x0005c80001007387 */ /* 0x0001e20000100800 */
[----:B--2---:R-:W-:-:S03]  /*2650*/  VIADD R3, R10, 0x93 ;  /* 0x000000930a037836 */ /* 0x004fc60000000000 */
[----:B------:R1:W-:Y:S04]  /*2660*/  STL [R1+0x5c0], R4 ;  /* 0x0005c00401007387 */ /* 0x0003e80000100800 */
[----:B------:R2:W-:Y:S01]  /*2670*/  STL [R1+0x590], R3 ;  /* 0x0005900301007387 */ /* 0x0005e20000100800 */
        /* <DEDUP_REMOVED lines=219> */
[----:B--2---:R-:W-:-:S05]  /*3430*/  VIADD R3, R10, 0x102 ;  /* 0x000001020a037836 */ /* 0x004fca0000000000 */
[----:B------:R1:W-:Y:S01]  /*3440*/  STL [R1+0x30], R3 ;  /* 0x0000300301007387 */ /* 0x0003e20000100800 */
[----:B0-----:R-:W-:-:S05]  /*3450*/  VIADD R0, R10, 0x103 ;  /* 0x000001030a007836 */ /* 0x001fca0000000000 */
[----:B------:R0:W-:Y:S01]  /*3460*/  STL [R1+0x2c], R0 ;  /* 0x00002c0001007387 */ /* 0x0001e20000100800 */
[----:B-1----:R-:W-:-:S03]  /*3470*/  VIADD R3, R10, 0x105 ;  /* 0x000001050a037836 */ /* 0x002fc60000000000 */
        /* <DEDUP_REMOVED lines=18> */
[----:B------:R1:W-:Y:S04]  /*35a0*/  STL [R1], R5 ;  /* 0x0000000501007387 */ /* 0x0003e80000100800 */
[----:B------:R2:W-:Y:S01]  /*35b0*/  STL [R1+0x3b4c], R2 ;  /* 0x003b4c0201007387 */ /* 0x0005e20000100800 */
[C---:B0-----:R-:W-:Y:S02]  /*35c0*/  VIADD R0, R10.reuse, 0x110 ;  /* 0x000001100a007836 */ /* 0x041fe40000000000 */
[----:B-1----:R-:W-:Y:S01]  /*35d0*/  VIADD R5, R10, 0x113 ;  /* 0x000001130a057836 */ /* 0x002fe20000000000 */
[----:B------:R-:W-:Y:S06]  /*35e0*/  @P0 BRA `(.L_x_0) ;  /* 0x0000001c000c0947 */ /* 0x000fec0003800000 */
[----:B------:R-:W-:Y:S01]  /*35f0*/  IMAD.SHL.U32 R0, R124, 0x10, RZ ;  /* 0x000000107c007824 */ /* 0x000fe200078e00ff */
[----:B------:R0:W-:Y:S01]  /*3600*/  STL [R1+0x400], RZ ;  /* 0x000400ff01007387 */ /* 0x0001e20000100800 */
[----:B------:R-:W-:Y:S02]  /*3610*/  CS2R R24, SRZ ;  /* 0x0000000000187805 */ /* 0x000fe4000001ff00 */
[----:B------:R-:W-:Y:S02]  /*3620*/  CS2R R26, SRZ ;  /* 0x00000000001a7805 */ /* 0x000fe4000001ff00 */
[----:B------:R-:W-:Y:S01]  /*3630*/  CS2R R28, SRZ ;  /* 0x00000000001c7805 */ /* 0x000fe2000001ff00 */
[----:B------:R0:W-:Y:S01]  /*3640*/  STL [R1+0x3b48], R0 ;  /* 0x003b480001007387 */ /* 0x0001e20000100800 */
[----:B------:R-:W-:Y:S02]  /*3650*/  CS2R R30, SRZ ;  /* 0x00000000001e7805 */ /* 0x000fe4000001ff00 */
[----:B------:R-:W-:-:S02]  /*3660*/  CS2R R32, SRZ ;  /* 0x0000000000207805 */ /* 0x000fc4000001ff00 */
[----:B------:R-:W-:Y:S01]  /*3670*/  CS2R R34, SRZ ;  /* 0x0000000000227805 */ /* 0x000fe2000001ff00 */
[----:B------:R0:W-:Y:S01]  /*3680*/  STL [R1+0x404], RZ ;  /* 0x000404ff01007387 */ /* 0x0001e20000100800 */
[----:B------:R-:W-:Y:S02]  /*3690*/  CS2R R36, SRZ ;  /* 0x0000000000247805 */ /* 0x000fe4000001ff00 */
[----:B------:R-:W-:Y:S02]  /*36a0*/  CS2R R38, SRZ ;  /* 0x0000000000267805 */ /* 0x000fe4000001ff00 */
[----:B------:R-:W-:Y:S01]  /*36b0*/  CS2R R40, SRZ ;  /* 0x0000000000287805 */ /* 0x000fe2000001ff00 */
[----:B------:R0:W-:Y:S01]  /*36c0*/  STL [R1+0x408], RZ ;  /* 0x000408ff01007387 */ /* 0x0001e20000100800 */
        /* <DEDUP_REMOVED lines=72> */
[----:B------:R-:W-:-:S03]  /*3b50*/  CS2R R150, SRZ ;  /* 0x0000000000967805 */ /* 0x000fc6000001ff00 */
[----:B------:R0:W-:Y:S04]  /*3b60*/  STL [R1+0x454], RZ ;  /* 0x000454ff01007387 */ /* 0x0001e80000100800 */
        /* <DEDUP_REMOVED lines=234> */
[----:B------:R0:W-:Y:S04]  /*4a10*/  STL [R1], RZ ;  /* 0x000000ff01007387 */ /* 0x0001e80000100800 */
        /* <DEDUP_REMOVED lines=126> */
[----:B------:R0:W-:Y:S01]  /*5200*/  STL [R1+0x1fc], RZ ;  /* 0x0001fcff01007387 */ /* 0x0001e20000100800 */
[----:B------:R-:W-:Y:S05]  /*5210*/  BRA `(.L_x_1) ;  /* 0x0000092c00c07947 */ /* 0x000fea0003800000 */
.L_x_0:
[----:B------:R-:W-:Y:S04]  /*5220*/  STL [R1+0x3c88], R243 ;  /* 0x003c88f301007387 */ /* 0x000fe80000100800 */
[----:B------:R0:W-:Y:S04]  /*5230*/  STL [R1+0x3c84], R244 ;  /* 0x003c84f401007387 */ /* 0x0001e80000100800 */
[----:B0-----:R-:W3:Y:S04]  /*5240*/  LDL.LU R244, [R1+0x1f0] ;  /* 0x0001f00001f47983 */ /* 0x001ee80000300800 */
[----:B------:R0:W-:Y:S04]  /*5250*/  STL [R1+0x3c80], R245 ;  /* 0x003c80f501007387 */ /* 0x0001e80000100800 */
[----:B0-----:R-:W4:Y:S04]  /*5260*/  LDL.LU R245, [R1+0x28] ;  /* 0x0000280001f57983 */ /* 0x001f280000300800 */
[----:B------:R-:W-:Y:S04]  /*5270*/  STL [R1+0x3c7c], R246 ;  /* 0x003c7cf601007387 */ /* 0x000fe80000100800 */
[----:B------:R-:W-:Y:S04]  /*5280*/  STL [R1+0x3c78], R247 ;  /* 0x003c78f701007387 */ /* 0x000fe80000100800 */
[----:B------:R0:W-:Y:S04]  /*5290*/  STL [R1+0x3c74], R248 ;  /* 0x003c74f801007387 */ /* 0x0001e80000100800 */
[----:B0-----:R-:W3:Y:S04]  /*52a0*/  LDL.LU R248, [R1+0x14] ;  /* 0x0000140001f87983 */ /* 0x001ee80000300800 */
[----:B------:R0:W-:Y:S04]  /*52b0*/  STL [R1+0x3c70], R249 ;  /* 0x003c70f901007387 */ /* 0x0001e80000100800 */
[----:B0-----:R-:W4:Y:S04]  /*52c0*/  LDL.LU R249, [R1+0x30] ;  /* 0x0000300001f97983 */ /* 0x001f280000300800 */
[----:B------:R-:W3:Y:S04]  /*52d0*/  LDL.LU R247, [R1+0x178] ;  /* 0x0001780001f77983 */ /* 0x000ee80000300800 */
[----:B------:R-:W3:Y:S04]  /*52e0*/  LDL.LU R246, [R1+0x108] ;  /* 0x0001080001f67983 */ /* 0x000ee80000300800 */
[----:B------:R-:W-:Y:S04]  /*52f0*/  STL [R1+0x3c6c], R250 ;  /* 0x003c6cfa01007387 */ /* 0x000fe80000100800 */
[----:B------:R-:W-:Y:S04]  /*5300*/  STL [R1+0x3c68], R251 ;  /* 0x003c68fb01007387 */ /* 0x000fe80000100800 */
[----:B------:R0:W-:Y:S04]  /*5310*/  STL [R1+0x3c64], R5 ;  /* 0x003c640501007387 */ /* 0x0001e80000100800 */
[----:B0-----:R-:W3:Y:S04]  /*5320*/  LDL.LU R5, [R1+0x8] ;  /* 0x0000080001057983 */ /* 0x001ee80000300800 */
[----:B------:R0:W-:Y:S04]  /*5330*/  STL [R1+0x3c60], R6 ;  /* 0x003c600601007387 */ /* 0x0001e80000100800 */
[----:B0-----:R-:W4:Y:S04]  /*5340*/  LDL.LU R6, [R1+0x128] ;  /* 0x0001280001067983 */ /* 0x001f280000300800 */
[----:B------:R0:W-:Y:S04]  /*5350*/  STL [R1+0x3c5c], R7 ;  /* 0x003c5c0701007387 */ /* 0x0001e80000100800 */
[----:B0-----:R-:W3:Y:S04]  /*5360*/  LDL.LU R7, [R1+0x120] ;  /* 0x0001200001077983 */ /* 0x001ee80000300800 */
[----:B------:R-:W3:Y:S04]  /*5370*/  LDL.LU R251, [R1+0xf4] ;  /* 0x0000f40001fb7983 */ /* 0x000ee80000300800 */
[----:B------:R-:W3:Y:S04]  /*5380*/  LDL.LU R250, [R1+0x640] ;  /* 0x0006400001fa7983 */ /* 0x000ee80000300800 */
[----:B------:R0:W-:Y:S04]  /*5390*/  STL [R1+0x3c58], R0 ;  /* 0x003c580001007387 */ /* 0x0001e80000100800 */
[----:B------:R1:W-:Y:S04]  /*53a0*/  STL [R1+0x3c54], R3 ;  /* 0x003c540301007387 */ /* 0x0003e80000100800 */
[----:B------:R1:W-:Y:S01]  /*53b0*/  STL [R1+0x3c50], R12 ;  /* 0x003c500c01007387 */ /* 0x0003e20000100800 */
[----:B0-----:R-:W-:Y:S01]  /*53c0*/  IMAD.MOV.U32 R0, RZ, RZ, R252 ;  /* 0x000000ffff007224 */ /* 0x001fe200078e00fc */
[----:B--2---:R-:W-:Y:S01]  /*53d0*/  IABS R2, R129 ;  /* 0x0000008100027213 */ /* 0x004fe20000000000 */
[----:B-1----:R-:W-:Y:S01]  /*53e0*/  IMAD.MOV.U32 R3, RZ, RZ, R4 ;  /* 0x000000ffff037224 */ /* 0x002fe200078e0004 */
[----:B------:R-:W2:Y:S01]  /*53f0*/  LDL R12, [R1+0x3b4c] ;  /* 0x003b4c00010c7983 */ /* 0x000ea20000100800 */
[----:B------:R-:W-:Y:S01]  /*5400*/  IABS R252, R128 ;  /* 0x0000008000fc7213 */ /* 0x000fe20000000000 */
[----:B------:R-:W0:Y:S01]  /*5410*/  I2F.RP R126, R2 ;  /* 0x00000002007e7306 */ /* 0x000e220000209400 */
[----:B------:R-:W-:Y:S01]  /*5420*/  ISETP.GE.AND P1, PT, R8, RZ, PT ;  /* 0x000000ff0800720c */ /* 0x000fe20003f26270 */
[----:B------:R1:W-:Y:S06]  /*5430*/  STL [R1+0x3c4c], R10 ;  /* 0x003c4c0a01007387 */ /* 0x0003ec0000100800 */
[----:B------:R-:W1:Y:S08]  /*5440*/  I2F.RP R124, R252 ;  /* 0x000000fc007c7306 */ /* 0x000e700000209400 */
[----:B0-----:R-:W0:Y:S08]  /*5450*/  MUFU.RCP R126, R126 ;  /* 0x0000007e007e7308 */ /* 0x001e300000001000 */
[----:B-1----:R-:W1:Y:S01]  /*5460*/  MUFU.RCP R124, R124 ;  /* 0x0000007c007c7308 */ /* 0x002e620000001000 */
[----:B0-----:R-:W-:-:S07]  /*5470*/  VIADD R126, R126, 0xffffffe ;  /* 0x0ffffffe7e7e7836 */ /* 0x001fce0000000000 */
[----:B------:R-:W-:Y:S01]  /*5480*/  F2I.FTZ.U32.TRUNC.NTZ R127, R126 ;  /* 0x0000007e007f7305 */ /* 0x000fe2000021f000 */
[----:B-1----:R-:W-:-:S07]  /*5490*/  VIADD R124, R124, 0xffffffe ;  /* 0x0ffffffe7c7c7836 */ /* 0x002fce0000000000 */
[----:B------:R0:W1:Y:S02]  /*54a0*/  F2I.FTZ.U32.TRUNC.NTZ R125, R124 ;  /* 0x0000007c007d7305 */ /* 0x000064000021f000 */
[----:B0-----:R-:W-:Y:S02]  /*54b0*/  IMAD.MOV.U32 R124, RZ, RZ, RZ ;  /* 0x000000ffff7c7224 */ /* 0x001fe400078e00ff */
[----:B-1----:R-:W-:-:S04]  /*54c0*/  IMAD.MOV R4, RZ, RZ, -R125 ;  /* 0x000000ffff047224 */ /* 0x002fc800078e0a7d */
[----:B------:R-:W-:-:S04]  /*54d0*/  IMAD R4, R4, R252, RZ ;  /* 0x000000fc04047224 */ /* 0x000fc800078e02ff */
[----:B------:R-:W-:-:S04]  /*54e0*/  IMAD.HI.U32 R4, R125, R4, R124 ;  /* 0x000000047d047227 */ /* 0x000fc800078e007c */
[----:B------:R-:W-:Y:S01]  /*54f0*/  IMAD.MOV R125, RZ, RZ, -R127 ;  /* 0x000000ffff7d7224 */ /* 0x000fe200078e0a7f */
[----:B------:R-:W-:Y:S02]  /*5500*/  ISETP.GE.AND P2, PT, R11, RZ, PT ;  /* 0x000000ff0b00720c */ /* 0x000fe40003f46270 */
[----:B------:R-:W-:Y:S02]  /*5510*/  ISETP.GE.AND P4, PT, R13, RZ, PT ;  /* 0x000000ff0d00720c */ /* 0x000fe40003f86270 */
[----:B------:R-:W-:Y:S02]  /*5520*/  IABS R13, R13 ;  /* 0x0000000d000d7213 */ /* 0x000fe40000000000 */
[----:B--2---:R-:W-:-:S05]  /*5530*/  IABS R126, R12 ;  /* 0x0000000c007e7213 */ /* 0x004fca0000000000 */
[----:B------:R-:W-:Y:S02]  /*5540*/  IMAD.MOV.U32 R124, RZ, RZ, R126 ;  /* 0x000000ffff7c7224 */ /* 0x000fe400078e007e */
[----:B------:R-:W-:Y:S02]  /*5550*/  IMAD.MOV.U32 R126, RZ, RZ, RZ ;  /* 0x000000ffff7e7224 */ /* 0x000fe400078e00ff */
[----:B------:R-:W-:-:S04]  /*5560*/  IMAD.HI.U32 R4, R4, R124, RZ ;  /* 0x0000007c04047227 */ /* 0x000fc800078e00ff */
[----:B------:R-:W-:-:S04]  /*5570*/  IMAD.MOV R4, RZ, RZ, -R4 ;  /* 0x000000ffff047224 */ /* 0x000fc800078e0a04 */
[C---:B------:R-:W-:Y:S02]  /*5580*/  IMAD R124, R252.reuse, R4, R124 ;  /* 0x00000004fc7c7224 */ /* 0x040fe400078e027c */
[----:B------:R-:W-:Y:S01]  /*5590*/  IMAD R4, R125, R2, RZ ;  /* 0x000000027d047224 */ /* 0x000fe200078e02ff */
[----:B------:R-:W-:Y:S02]  /*55a0*/  IABS R125, R8 ;  /* 0x00000008007d7213 */ /* 0x000fe40000000000 */
[----:B------:R-:W-:Y:S01]  /*55b0*/  ISETP.GT.U32.AND P0, PT, R252, R124, PT ;  /* 0x0000007cfc00720c */ /* 0x000fe20003f04070 */
[----:B------:R-:W-:Y:S01]  /*55c0*/  IMAD.HI.U32 R4, R127, R4, R126 ;  /* 0x000000047f047227 */ /* 0x000fe200078e007e */
[----:B------:R-:W-:-:S03]  /*55d0*/  IABS R126, R11 ;  /* 0x0000000b007e7213 */ /* 0x000fc60000000000 */
[----:B------:R-:W-:Y:S01]  /*55e0*/  IMAD.MOV.U32 R127, RZ, RZ, R125 ;  /* 0x000000ffff7f7224 */ /* 0x000fe200078e007d */
[----:B------:R-:W-:Y:S01]  /*55f0*/  IABS R125, R9 ;  /* 0x00000009007d7213 */ /* 0x000fe20000000000 */
[----:B------:R-:W-:-:S04]  /*5600*/  IMAD.HI.U32 R10, R4, R126, RZ ;  /* 0x0000007e040a7227 */ /* 0x000fc800078e00ff */
[----:B------:R-:W-:-:S04]  /*5610*/  IMAD.HI.U32 R243, R4, R127, RZ ;  /* 0x0000007f04f37227 */ /* 0x000fc800078e00ff */
[----:B------:R-:W-:Y:S02]  /*5620*/  IMAD.MOV R243, RZ, RZ, -R243 ;  /* 0x000000fffff37224 */ /* 0x000fe400078e0af3 */
[----:B------:R-:W-:Y:S02]  /*5630*/  @!P0 IMAD.IADD R124, R124, 0x1, -R252 ;  /* 0x000000017c7c8824 */ /* 0x000fe400078e0afc */
[----:B------:R-:W-:Y:S02]  /*5640*/  IMAD R127, R2, R243, R127 ;  /* 0x000000f3027f7224 */ /* 0x000fe400078e027f */
[----:B------:R-:W-:Y:S01]  /*5650*/  IMAD.HI.U32 R8, R4, R125, RZ ;  /* 0x0000007d04087227 */ /* 0x000fe200078e00ff */
[----:B------:R-:W-:Y:S01]  /*5660*/  ISETP.GT.U32.AND P6, PT, R252, R124, PT ;  /* 0x0000007cfc00720c */ /* 0x000fe20003fc4070 */
[----:B------:R-:W2:Y:S01]  /*5670*/  LDL.LU R243, [R1+0x3c88] ;  /* 0x003c880001f37983 */ /* 0x000ea20000300800 */
[----:B------:R-:W-:Y:S01]  /*5680*/  ISETP.GT.U32.AND P5, PT, R2, R127, PT ;  /* 0x0000007f0200720c */ /* 0x000fe20003fa4070 */
[----:B------:R-:W-:Y:S01]  /*5690*/  IMAD.MOV R8, RZ, RZ, -R8 ;  /* 0x000000ffff087224 */ /* 0x000fe200078e0a08 */
[----:B------:R-:W-:Y:S01]  /*56a0*/  ISETP.GE.AND P3, PT, R12, RZ, PT ;  /* 0x000000ff0c00720c */ /* 0x000fe20003f66270 */
[----:B------:R-:W-:Y:S01]  /*56b0*/  IMAD.MOV R10, RZ, RZ, -R10 ;  /* 0x000000ffff0a7224 */ /* 0x000fe200078e0a0a */
[----:B------:R-:W-:Y:S01]  /*56c0*/  IABS R11, R15 ;  /* 0x0000000f000b7213 */ /* 0x000fe20000000000 */
[C---:B------:R-:W-:Y:S01]  /*56d0*/  IMAD R125, R2.reuse, R8, R125 ;  /* 0x00000008027d7224 */ /* 0x040fe200078e027d */
[----:B------:R-:W-:Y:S01]  /*56e0*/  ISETP.GE.AND P0, PT, R9, RZ, PT ;  /* 0x000000ff0900720c */ /* 0x000fe20003f06270 */
[----:B------:R-:W-:Y:S01]  /*56f0*/  IMAD R126, R2, R10, R126 ;  /* 0x0000000a027e7224 */ /* 0x000fe200078e027e */
[----:B------:R-:W-:Y:S01]  /*5700*/  IABS R8, R14 ;  /* 0x0000000e00087213 */ /* 0x000fe20000000000 */
[----:B----4-:R-:W-:-:S02]  /*5710*/  IMAD.MOV.U32 R12, RZ, RZ, R6 ;  /* 0x000000ffff0c7224 */ /* 0x010fc400078e0006 */
[----:B------:R-:W-:Y:S01]  /*5720*/  @!P6 IMAD.IADD R124, R124, 0x1, -R252 ;  /* 0x000000017c7ce824 */ /* 0x000fe200078e0afc */
[C---:B------:R-:W-:Y:S01]  /*5730*/  ISETP.GT.U32.AND P6, PT, R2.reuse, R125, PT ;  /* 0x0000007d0200720c */ /* 0x040fe20003fc4070 */
[----:B------:R-:W-:Y:S02]  /*5740*/  @!P5 IMAD.IADD R127, R127, 0x1, -R2 ;  /* 0x000000017f7fd824 */ /* 0x000fe400078e0a02 */
[----:B------:R-:W-:Y:S02]  /*5750*/  IMAD.MOV.U32 R10, RZ, RZ, R3 ;  /* 0x000000ffff0a7224 */ /* 0x000fe400078e0003 */
[----:B------:R-:W-:Y:S01]  /*5760*/  IMAD.MOV.U32 R6, RZ, RZ, R249 ;  /* 0x000000ffff067224 */ /* 0x000fe200078e00f9 */
[----:B------:R-:W-:Y:S01]  /*5770*/  ISETP.GT.U32.AND P5, PT, R2, R127, PT ;  /* 0x0000007f0200720c */ /* 0x000fe20003fa4070 */
[----:B---3--:R-:W-:Y:S02]  /*5780*/  IMAD.MOV.U32 R3, RZ, RZ, R5 ;  /* 0x000000ffff037224 */ /* 0x008fe400078e0005 */
[----:B------:R-:W-:-:S02]  /*5790*/  IMAD.MOV.U32 R249, RZ, RZ, R245 ;  /* 0x000000fffff97224 */ /* 0x000fc400078e00f5 */
[----:B------:R-:W-:Y:S02]  /*57a0*/  IMAD.MOV.U32 R5, RZ, RZ, R248 ;  /* 0x000000ffff057224 */ /* 0x000fe400078e00f8 */
[----:B------:R-:W-:Y:S02]  /*57b0*/  IMAD.MOV.U32 R245, RZ, RZ, R124 ;  /* 0x000000fffff57224 */ /* 0x000fe400078e007c */
[----:B------:R-:W-:Y:S02]  /*57c0*/  IMAD.MOV.U32 R248, RZ, RZ, R244 ;  /* 0x000000fffff87224 */ /* 0x000fe400078e00f4 */
[----:B------:R-:W-:-:S04]  /*57d0*/  IMAD.HI.U32 R252, R4, R11, RZ ;  /* 0x0000000b04fc7227 */ /* 0x000fc800078e00ff */
[----:B------:R-:W-:Y:S01]  /*57e0*/  @!P5 IMAD.IADD R127, R127, 0x1, -R2 ;  /* 0x000000017f7fd824 */ /* 0x000fe200078e0a02 */
[----:B------:R-:W-:Y:S01]  /*57f0*/  ISETP.GT.U32.AND P5, PT, R2, R126, PT ;  /* 0x0000007e0200720c */ /* 0x000fe20003fa4070 */
[----:B------:R-:W-:Y:S01]  /*5800*/  IMAD.MOV.U32 R244, RZ, RZ, R13 ;  /* 0x000000fffff47224 */ /* 0x000fe200078e000d */
[----:B------:R-:W-:Y:S01]  /*5810*/  IABS R13, R16 ;  /* 0x00000010000d7213 */ /* 0x000fe20000000000 */
[----:B------:R-:W-:Y:S01]  /*5820*/  @!P3 IMAD.MOV R245, RZ, RZ, -R245 ;  /* 0x000000fffff5b224 */ /* 0x000fe200078e0af5 */
[----:B------:R-:W-:Y:S01]  /*5830*/  ISETP.NE.AND P3, PT, R128, RZ, PT ;  /* 0x000000ff8000720c */ /* 0x000fe20003f65270 */
[----:B------:R-:W-:Y:S02]  /*5840*/  IMAD.MOV R252, RZ, RZ, -R252 ;  /* 0x000000fffffc7224 */ /* 0x000fe400078e0afc */
[----:B------:R-:W-:-:S04]  /*5850*/  IMAD.HI.U32 R9, R4, R244, RZ ;  /* 0x000000f404097227 */ /* 0x000fc800078e00ff */
[--C-:B------:R-:W-:Y:S02]  /*5860*/  @!P6 IMAD.IADD R125, R125, 0x1, -R2.reuse ;  /* 0x000000017d7de824 */ /* 0x100fe400078e0a02 */
[C---:B------:R-:W-:Y:S02]  /*5870*/  IMAD R11, R2.reuse, R252, R11 ;  /* 0x000000fc020b7224 */ /* 0x040fe400078e020b */
[----:B------:R-:W-:Y:S01]  /*5880*/  IMAD.MOV R9, RZ, RZ, -R9 ;  /* 0x000000ffff097224 */ /* 0x000fe200078e0a09 */
[----:B------:R-:W-:Y:S01]  /*5890*/  ISETP.GT.U32.AND P6, PT, R2, R125, PT ;  /* 0x0000007d0200720c */ /* 0x000fe20003fc4070 */
[----:B------:R-:W-:Y:S01]  /*58a0*/  @!P5 IMAD.IADD R126, R126, 0x1, -R2 ;  /* 0x000000017e7ed824 */ /* 0x000fe200078e0a02 */
[C---:B------:R-:W-:Y:S01]  /*58b0*/  ISETP.GT.U32.AND P5, PT, R2.reuse, R11, PT ;  /* 0x0000000b0200720c */ /* 0x040fe20003fa4070 */
[----:B------:R-:W-:Y:S01]  /*58c0*/  IMAD R9, R2, R9, R244 ;  /* 0x0000000902097224 */ /* 0x000fe200078e02f4 */
[----:B------:R-:W-:Y:S01]  /*58d0*/  @!P3 LOP3.LUT R245, RZ, R128, RZ, 0x33, !PT ;  /* 0x00000080fff5b212 */ /* 0x000fe200078e33ff */
[----:B------:R-:W-:Y:S01]  /*58e0*/  IMAD.HI.U32 R124, R4, R8, RZ ;  /* 0x00000008047c7227 */ /* 0x000fe200078e00ff */
[----:B------:R-:W3:Y:S02]  /*58f0*/  LDL.LU R244, [R1+0x3c84] ;  /* 0x003c840001f47983 */ /* 0x000ee40000300800 */
[----:B------:R-:W-:Y:S01]  /*5900*/  ISETP.GT.U32.AND P3, PT, R2, R9, PT ;  /* 0x000000090200720c */ /* 0x000fe20003f64070 */
[----:B------:R-:W-:Y:S01]  /*5910*/  IMAD.MOV R124, RZ, RZ, -R124 ;  /* 0x000000ffff7c7224 */ /* 0x000fe200078e0a7c */
[----:B------:R0:W-:Y:S01]  /*5920*/  STL [R1+0x3d4], R245 ;  /* 0x0003d4f501007387 */ /* 0x0001e20000100800 */
[----:B------:R-:W-:-:S02]  /*5930*/  @!P1 IMAD.MOV R127, RZ, RZ, -R127 ;  /* 0x000000ffff7f9224 */ /* 0x000fc400078e0a7f */
[----:B------:R-:W-:Y:S02]  /*5940*/  IMAD R8, R2, R124, R8 ;  /* 0x0000007c02087224 */ /* 0x000fe400078e0208 */
[--C-:B------:R-:W-:Y:S01]  /*5950*/  @!P6 IMAD.IADD R125, R125, 0x1, -R2.reuse ;  /* 0x000000017d7de824 */ /* 0x100fe200078e0a02 */
[----:B------:R-:W-:Y:S01]  /*5960*/  ISETP.GE.AND P6, PT, R14, RZ, PT ;  /* 0x000000ff0e00720c */ /* 0x000fe20003fc6270 */
[--C-:B------:R-:W-:Y:S01]  /*5970*/  @!P5 IMAD.IADD R11, R11, 0x1, -R2.reuse ;  /* 0x000000010b0bd824 */ /* 0x100fe200078e0a02 */
[----:B------:R-:W-:Y:S01]  /*5980*/  IABS R14, R17 ;  /* 0x00000011000e7213 */ /* 0x000fe20000000000 */
[----:B------:R-:W-:Y:S01]  /*5990*/  @!P0 IMAD.MOV R125, RZ, RZ, -R125 ;  /* 0x000000ffff7d8224 */ /* 0x000fe200078e0a7d */
[----:B0-----:R-:W4:Y:S01]  /*59a0*/  LDL.LU R245, [R1+0x3c80] ;  /* 0x003c800001f57983 */ /* 0x001f220000300800 */
[C---:B------:R-:W-:Y:S01]  /*59b0*/  ISETP.GT.U32.AND P1, PT, R2.reuse, R8, PT ;  /* 0x000000080200720c */ /* 0x040fe20003f24070 */
[----:B------:R-:W-:Y:S01]  /*59c0*/  @!P3 IMAD.IADD R9, R9, 0x1, -R2 ;  /* 0x000000010909b824 */ /* 0x000fe200078e0a02 */
[C---:B------:R-:W-:Y:S01]  /*59d0*/  ISETP.GT.U32.AND P0, PT, R2.reuse, R11, PT ;  /* 0x0000000b0200720c */ /* 0x040fe20003f04070 */
[----:B------:R0:W-:Y:S01]  /*59e0*/  STL [R1+0x5f4], R127 ;  /* 0x0005f47f01007387 */ /* 0x0001e20000100800 */
[----:B------:R-:W-:Y:S01]  /*59f0*/  ISETP.GT.U32.AND P3, PT, R2, R126, PT ;  /* 0x0000007e0200720c */ /* 0x000fe20003f64070 */
[----:B------:R-:W-:Y:S01]  /*5a00*/  IMAD.HI.U32 R124, R4, R13, RZ ;  /* 0x0000000d047c7227 */ /* 0x000fe200078e00ff */
[----:B------:R-:W-:-:S03]  /*5a10*/  IABS R252, R20 ;  /* 0x0000001400fc7213 */ /* 0x000fc60000000000 */
[----:B------:R-:W-:Y:S01]  /*5a20*/  IMAD.HI.U32 R128, R4, R14, RZ ;  /* 0x0000000e04807227 */ /* 0x000fe200078e00ff */
[----:B0-----:R-:W-:-:S03]  /*5a30*/  IABS R127, R19 ;  /* 0x00000013007f7213 */ /* 0x001fc60000000000 */
[----:B------:R-:W-:Y:S01]  /*5a40*/  IMAD.MOV R124, RZ, RZ, -R124 ;  /* 0x000000ffff7c7224 */ /* 0x000fe200078e0a7c */
[----:B------:R0:W-:Y:S01]  /*5a50*/  STL [R1+0x5f0], R125 ;  /* 0x0005f07d01007387 */ /* 0x0001e20000100800 */
[----:B------:R-:W-:Y:S02]  /*5a60*/  IMAD.MOV R128, RZ, RZ, -R128 ;  /* 0x000000ffff807224 */ /* 0x000fe400078e0a80 */
[C---:B------:R-:W-:Y:S02]  /*5a70*/  IMAD R13, R2.reuse, R124, R13 ;  /* 0x0000007c020d7224 */ /* 0x040fe400078e020d */
[----:B------:R-:W-:Y:S02]  /*5a80*/  IMAD R14, R2, R128, R14 ;  /* 0x00000080020e7224 */ /* 0x000fe400078e020e */
[----:B0-----:R-:W-:Y:S02]  /*5a90*/  IMAD.MOV.U32 R125, RZ, RZ, R127 ;  /* 0x000000ffff7d7224 */ /* 0x001fe400078e007f */
[----:B------:R-:W-:-:S02]  /*5aa0*/  IMAD.MOV.U32 R127, RZ, RZ, R252 ;  /* 0x000000ffff7f7224 */ /* 0x000fc400078e00fc */
[----:B------:R-:W-:-:S04]  /*5ab0*/  IMAD.HI.U32 R128, R4, R125, RZ ;  /* 0x0000007d04807227 */ /* 0x000fc800078e00ff */
[----:B------:R-:W-:-:S04]  /*5ac0*/  IMAD.HI.U32 R252, R4, R127, RZ ;  /* 0x0000007f04fc7227 */ /* 0x000fc800078e00ff */
[--C-:B------:R-:W-:Y:S01]  /*5ad0*/  @!P1 IMAD.IADD R8, R8, 0x1, -R2.reuse ;  /* 0x0000000108089824 */ /* 0x100fe200078e0a02 */
[----:B------:R-:W-:Y:S01]  /*5ae0*/  ISETP.GT.U32.AND P1, PT, R2, R9, PT ;  /* 0x000000090200720c */ /* 0x000fe20003f24070 */
[--C-:B------:R-:W-:Y:S01]  /*5af0*/  @!P0 IMAD.IADD R11, R11, 0x1, -R2.reuse ;  /* 0x000000010b0b8824 */ /* 0x100fe200078e0a02 */
[----:B------:R-:W-:Y:S01]  /*5b00*/  ISETP.GE.AND P0, PT, R16, RZ, PT ;  /* 0x000000ff1000720c */ /* 0x000fe20003f06270 */
[----:B------:R-:W-:Y:S01]  /*5b10*/  @!P3 IMAD.IADD R126, R126, 0x1, -R2 ;  /* 0x000000017e7eb824 */ /* 0x000fe200078e0a02 */
[C---:B------:R-:W-:Y:S01]  /*5b20*/  ISETP.GT.U32.AND P3, PT, R2.reuse, R13, PT ;  /* 0x0000000d0200720c */ /* 0x040fe20003f64070 */
[----:B------:R-:W-:Y:S02]  /*5b30*/  IMAD.MOV R16, RZ, RZ, -R128 ;  /* 0x000000ffff107224 */ /* 0x000fe400078e0a80 */
[----:B------:R-:W-:Y:S02]  /*5b40*/  IMAD.MOV R128, RZ, RZ, -R252 ;  /* 0x000000ffff807224 */ /* 0x000fe400078e0afc */
[C---:B------:R-:W-:Y:S01]  /*5b50*/  IMAD R125, R2.reuse, R16, R125 ;  /* 0x00000010027d7224 */ /* 0x040fe200078e027d */
[----:B------:R-:W4:Y:S01]  /*5b60*/  LDL.LU R252, [R1+0xfc] ;  /* 0x0000fc0001fc7983 */ /* 0x000f220000300800 */
[----:B------:R-:W-:-:S02]  /*5b70*/  IMAD R127, R2, R128, R127 ;  /* 0x00000080027f7224 */ /* 0x000fc400078e027f */
[----:B------:R-:W-:Y:S02]  /*5b80*/  IMAD.MOV.U32 R128, RZ, RZ, R246 ;  /* 0x000000ffff807224 */ /* 0x000fe400078e00f6 */
[----:B------:R-:W-:Y:S01]  /*5b90*/  IMAD.MOV.U32 R246, RZ, RZ, R126 ;  /* 0x000000fffff67224 */ /* 0x000fe200078e007e */
[----:B------:R-:W-:Y:S01]  /*5ba0*/  IABS R16, R21 ;  /* 0x0000001500107213 */ /* 0x000fe20000000000 */
[----:B------:R-:W-:Y:S02]  /*5bb0*/  @!P1 IMAD.IADD R9, R9, 0x1, -R2 ;  /* 0x0000000109099824 */ /* 0x000fe400078e0a02 */
[----:B------:R-:W-:Y:S02]  /*5bc0*/  @!P2 IMAD.MOV R246, RZ, RZ, -R246 ;  /* 0x000000fffff6a224 */ /* 0x000fe400078e0af6 */
[----:B------:R-:W-:Y:S01]  /*5bd0*/  @!P3 IMAD.IADD R13, R13, 0x1, -R2 ;  /* 0x000000010d0db824 */ /* 0x000fe200078e0a02 */
[----:B------:R-:W-:Y:S01]  /*5be0*/  ISETP.GE.AND P3, PT, R17, RZ, PT ;  /* 0x000000ff1100720c */ /* 0x000fe20003f66270 */
[----:B------:R-:W-:Y:S01]  /*5bf0*/  IMAD.MOV.U32 R126, RZ, RZ, R247 ;  /* 0x000000ffff7e7224 */ /* 0x000fe200078e00f7 */
[----:B------:R-:W2:Y:S01]  /*5c00*/  LDL.LU R17, [R1+0x2dc] ;  /* 0x0002dc0001117983 */ /* 0x000ea20000300800 */
[----:B------:R-:W-:-:S02]  /*5c10*/  IMAD.MOV.U32 R247, RZ, RZ, R9 ;  /* 0x000000fffff77224 */ /* 0x000fc400078e0009 */
[----:B------:R-:W-:Y:S01]  /*5c20*/  IMAD.MOV.U32 R9, RZ, RZ, R16 ;  /* 0x000000ffff097224 */ /* 0x000fe200078e0010 */
[----:B------:R0:W-:Y:S04]  /*5c30*/  STL [R1+0x5dc], R246 ;  /* 0x0005dcf601007387 */ /* 0x0001e80000100800 */
[----:B0-----:R-:W4:Y:S04]  /*5c40*/  LDL.LU R246, [R1+0x3c7c] ;  /* 0x003c7c0001f67983 */ /* 0x001f280000300800 */
[----:B------:R-:W3:Y:S01]  /*5c50*/  LDL.LU R16, [R1+0xe8] ;  /* 0x0000e80001107983 */ /* 0x000ee20000300800 */
[----:B------:R-:W-:-:S02]  /*5c60*/  ISETP.GT.U32.AND P5, PT, R2, R8, PT ;  /* 0x000000080200720c */ /* 0x000fc40003fa4070 */
[----:B------:R-:W-:Y:S02]  /*5c70*/  IABS R124, R18 ;  /* 0x00000012007c7213 */ /* 0x000fe40000000000 */
[----:B------:R-:W-:-:S03]  /*5c80*/  ISETP.GE.AND P1, PT, R15, RZ, PT ;  /* 0x000000ff0f00720c */ /* 0x000fc60003f26270 */
[----:B------:R-:W-:Y:S01]  /*5c90*/  IMAD.HI.U32 R15, R4, R124, RZ ;  /* 0x0000007c040f7227 */ /* 0x000fe200078e00ff */
[----:B------:R-:W-:-:S05]  /*5ca0*/  ISETP.GT.U32.AND P2, PT, R2, R13, PT ;  /* 0x0000000d0200720c */ /* 0x000fca0003f44070 */
[----:B------:R-:W-:Y:S01]  /*5cb0*/  @!P5 IMAD.IADD R8, R8, 0x1, -R2 ;  /* 0x000000010808d824 */ /* 0x000fe200078e0a02 */
[C---:B------:R-:W-:Y:S01]  /*5cc0*/  ISETP.GT.U32.AND P5, PT, R2.reuse, R14, PT ;  /* 0x0000000e0200720c */ /* 0x040fe20003fa4070 */
[----:B------:R-:W-:Y:S02]  /*5cd0*/  IMAD.MOV R15, RZ, RZ, -R15 ;  /* 0x000000ffff0f7224 */ /* 0x000fe400078e0a0f */
[----:B------:R-:W-:Y:S02]  /*5ce0*/  @!P4 IMAD.MOV R247, RZ, RZ, -R247 ;  /* 0x000000fffff7c224 */ /* 0x000fe400078e0af7 */
[----:B------:R-:W-:-:S03]  /*5cf0*/  IMAD R124, R2, R15, R124 ;  /* 0x0000000f027c7224 */ /* 0x000fc600078e027c */
[----:B------:R0:W-:Y:S01]  /*5d00*/  STL [R1+0x5d8], R247 ;  /* 0x0005d8f701007387 */ /* 0x0001e20000100800 */
[----:B------:R-:W-:-:S04]  /*5d10*/  @!P2 IMAD.IADD R13, R13, 0x1, -R2 ;  /* 0x000000010d0da824 */ /* 0x000fc800078e0a02 */
[----:B------:R-:W-:Y:S01]  /*5d20*/  @!P5 IMAD.IADD R14, R14, 0x1, -R2 ;  /* 0x000000010e0ed824 */ /* 0x000fe200078e0a02 */
[C---:B------:R-:W-:Y:S01]  /*5d30*/  ISETP.GT.U32.AND P5, PT, R2.reuse, R124, PT ;  /* 0x0000007c0200720c */ /* 0x040fe20003fa4070 */
[----:B0-----:R-:W-:Y:S01]  /*5d40*/  IMAD.MOV.U32 R247, RZ, RZ, R8 ;  /* 0x000000fffff77224 */ /* 0x001fe200078e0008 */
[----:B------:R-:W-:-:S03]  /*5d50*/  ISETP.GT.U32.AND P2, PT, R2, R127, PT ;  /* 0x0000007f0200720c */ /* 0x000fc60003f44070 */
[----:B------:R-:W-:Y:S01]  /*5d60*/  @!P6 IMAD.MOV R247, RZ, RZ, -R247 ;  /* 0x000000fffff7e224 */ /* 0x000fe200078e0af7 */
[----:B------:R-:W-:Y:S01]  /*5d70*/  ISETP.GT.U32.AND P6, PT, R2, R125, PT ;  /* 0x0000007d0200720c */ /* 0x000fe20003fc4070 */
[----:B------:R-:W-:-:S06]  /*5d80*/  @!P1 IMAD.MOV R11, RZ, RZ, -R11 ;  /* 0x000000ffff0b9224 */ /* 0x000fcc00078e0a0b */
[--C-:B------:R-:W-:Y:S01]  /*5d90*/  @!P5 IMAD.IADD R124, R124, 0x1, -R2.reuse ;  /* 0x000000017c7cd824 */ /* 0x100fe200078e0a02 */
[----:B------:R-:W-:Y:S02]  /*5da0*/  IABS R15, R22 ;  /* 0x00000016000f7213 */ /* 0x000fe40000000000 */
[----:B------:R-:W-:Y:S01]  /*5db0*/  ISETP.GE.AND P1, PT, R18, RZ, PT ;  /* 0x000000ff1200720c */ /* 0x000fe20003f26270 */
[----:B------:R-:W-:Y:S01]  /*5dc0*/  IMAD.MOV.U32 R18, RZ, RZ, R13 ;  /* 0x000000ffff127224 */ /* 0x000fe200078e000d */
[C---:B------:R-:W-:Y:S01]  /*5dd0*/  ISETP.GT.U32.AND P4, PT, R2.reuse, R14, PT ;  /* 0x0000000e0200720c */ /* 0x040fe20003f84070 */
[--C-:B------:R-:W-:Y:S01]  /*5de0*/  @!P2 IMAD.IADD R127, R127, 0x1, -R2.reuse ;  /* 0x000000017f7fa824 */ /* 0x100fe200078e0a02 */
[----:B------:R0:W-:Y:S01]  /*5df0*/  STL [R1+0x5d4], R247 ;  /* 0x0005d4f701007387 */ /* 0x0001e20000100800 */
[----:B------:R-:W-:Y:S01]  /*5e00*/  @!P6 IMAD.IADD R125, R125, 0x1, -R2 ;  /* 0x000000017d7de824 */ /* 0x000fe200078e0a02 */
[----:B------:R-:W-:Y:S01]  /*5e10*/  ISETP.GT.U32.AND P6, PT, R2, R124, PT ;  /* 0x0000007c0200720c */ /* 0x000fe20003fc4070 */
[----:B------:R-:W-:-:S04]  /*5e20*/  IMAD.HI.U32 R8, R4, R9, RZ ;  /* 0x0000000904087227 */ /* 0x000fc800078e00ff */
[----:B------:R-:W-:Y:S01]  /*5e30*/  @!P0 IMAD.MOV R18, RZ, RZ, -R18 ;  /* 0x000000ffff128224 */ /* 0x000fe200078e0a12 */
[----:B0-----:R-:W4:Y:S01]  /*5e40*/  LDL.LU R247, [R1+0x3c78] ;  /* 0x003c780001f77983 */ /* 0x001f220000300800 */
[----:B------:R-:W-:-:S03]  /*5e50*/  ISETP.GT.U32.AND P0, PT, R2, R127, PT ;  /* 0x0000007f0200720c */ /* 0x000fc60003f04070 */
[----:B------:R0:W-:Y:S01]  /*5e60*/  STL [R1+0x5d0], R11 ;  /* 0x0005d00b01007387 */ /* 0x0001e20000100800 */
[----:B------:R-:W-:Y:S01]  /*5e70*/  IMAD.MOV R8, RZ, RZ, -R8 ;  /* 0x000000ffff087224 */ /* 0x000fe200078e0a08 */
[----:B------:R-:W-:Y:S01]  /*5e80*/  ISETP.GT.U32.AND P2, PT, R2, R125, PT ;  /* 0x0000007d0200720c */ /* 0x000fe20003f44070 */
[----:B0-----:R-:W-:-:S04]  /*5e90*/  IMAD.HI.U32 R11, R4, R15, RZ ;  /* 0x0000000f040b7227 */ /* 0x001fc800078e00ff */
[----:B------:R-:W-:Y:S02]  /*5ea0*/  IMAD.MOV R11, RZ, RZ, -R11 ;  /* 0x000000ffff0b7224 */ /* 0x000fe400078e0a0b */
[C---:B------:R-:W-:Y:S01]  /*5eb0*/  IMAD R9, R2.reuse, R8, R9 ;  /* 0x0000000802097224 */ /* 0x040fe200078e0209 */
[----:B------:R-:W-:Y:S01]  /*5ec0*/  IABS R8, R23 ;  /* 0x0000001700087213 */ /* 0x000fe20000000000 */
[----:B------:R-:W-:Y:S01]  /*5ed0*/  IMAD R15, R2, R11, R15 ;  /* 0x0000000b020f7224 */ /* 0x000fe200078e020f */
[----:B------:R-:W-:Y:S01]  /*5ee0*/  ISETP.GE.AND P5, PT, R20, RZ, PT ;  /* 0x000000ff1400720c */ /* 0x000fe20003fa6270 */
[----:B------:R-:W-:Y:S01]  /*5ef0*/  @!P4 IMAD.IADD R14, R14, 0x1, -R2 ;  /* 0x000000010e0ec824 */ /* 0x000fe200078e0a02 */
[----:B------:R-:W-:Y:S01]  /*5f00*/  IABS R11, R24 ;  /* 0x00000018000b7213 */ /* 0x000fe20000000000 */
[----:B------:R-:W-:Y:S01]  /*5f10*/  IMAD.MOV.U32 R20, RZ, RZ, R128 ;  /* 0x000000ffff147224 */ /* 0x000fe200078e0080 */
[----:B------:R-:W-:Y:S01]  /*5f20*/  ISETP.GE.AND P4, PT, R19, RZ, PT ;  /* 0x000000ff1300720c */ /* 0x000fe20003f86270 */
[--C-:B------:R-:W-:Y:S01]  /*5f30*/  @!P6 IMAD.IADD R124, R124, 0x1, -R2.reuse ;  /* 0x000000017c7ce824 */ /* 0x100fe200078e0a02 */
[C---:B------:R-:W-:Y:S01]  /*5f40*/  ISETP.GT.U32.AND P6, PT, R2.reuse, R9, PT ;  /* 0x000000090200720c */ /* 0x040fe20003fc4070 */
[----:B------:R0:W-:Y:S01]  /*5f50*/  STL [R1+0x5c4], R18 ;  /* 0x0005c41201007387 */ /* 0x0001e20000100800 */
[--C-:B------:R-:W-:Y:S01]  /*5f60*/  @!P0 IMAD.IADD R127, R127, 0x1, -R2.reuse ;  /* 0x000000017f7f8824 */ /* 0x100fe200078e0a02 */
[----:B------:R-:W-:Y:S01]  /*5f70*/  ISETP.GE.AND P0, PT, R21, RZ, PT ;  /* 0x000000ff1500720c */ /* 0x000fe20003f06270 */
[----:B------:R-:W-:Y:S01]  /*5f80*/  @!P2 IMAD.IADD R125, R125, 0x1, -R2 ;  /* 0x000000017d7da824 */ /* 0x000fe200078e0a02 */
[----:B------:R-:W-:Y:S01]  /*5f90*/  ISETP.GT.U32.AND P2, PT, R2, R15, PT ;  /* 0x0000000f0200720c */ /* 0x000fe20003f44070 */
[----:B0-----:R-:W-:-:S04]  /*5fa0*/  IMAD.HI.U32 R18, R4, R11, RZ ;  /* 0x0000000b04127227 */ /* 0x001fc800078e00ff */
[----:B------:R-:W-:-:S03]  /*5fb0*/  IMAD.MOV R18, RZ, RZ, -R18 ;  /* 0x000000ffff127224 */ /* 0x000fc600078e0a12 */
[--C-:B------:R-:W-:Y:S02]  /*5fc0*/  @!P6 IMAD.IADD R9, R9, 0x1, -R2.reuse ;  /* 0x000000010909e824 */ /* 0x100fe400078e0a02 */
[----:B------:R-:W-:Y:S01]  /*5fd0*/  IMAD R11, R2, R18, R11 ;  /* 0x00000012020b7224 */ /* 0x000fe200078e020b */
[----:B------:R-:W-:Y:S02]  /*5fe0*/  IABS R18, R27 ;  /* 0x0000001b00127213 */ /* 0x000fe40000000000 */
[----:B------:R-:W-:Y:S01]  /*5ff0*/  @!P2 IMAD.IADD R15, R15, 0x1, -R2 ;  /* 0x000000010f0fa824 */ /* 0x000fe200078e0a02 */
[----:B------:R-:W-:Y:S02]  /*6000*/  ISETP.GE.AND P2, PT, R22, RZ, PT ;  /* 0x000000ff1600720c */ /* 0x000fe40003f46270 */
[----:B------:R-:W4:Y:S01]  /*6010*/  LDL.LU R22, [R1+0xe0] ;  /* 0x0000e00001167983 */ /* 0x000f220000300800 */
[----:B------:R-:W-:Y:S01]  /*6020*/  IABS R13, R25 ;  /* 0x00000019000d7213 */ /* 0x000fe20000000000 */
[----:B--2---:R-:W-:-:S02]  /*6030*/  IMAD.MOV.U32 R128, RZ, RZ, R17 ;  /* 0x000000ffff807224 */ /* 0x004fc400078e0011 */
[----:B------:R-:W-:-:S04]  /*6040*/  IMAD.HI.U32 R17, R4, R8, RZ ;  /* 0x0000000804117227 */ /* 0x000fc800078e00ff */
[----:B------:R-:W-:Y:S02]  /*6050*/  IMAD.MOV R17, RZ, RZ, -R17 ;  /* 0x000000ffff117224 */ /* 0x000fe400078e0a11 */
[----:B---3--:R-:W-:Y:S01]  /*6060*/  IMAD.MOV.U32 R19, RZ, RZ, R16 ;  /* 0x000000ffff137224 */ /* 0x008fe200078e0010 */
[----:B------:R-:W-:-:S03]  /*6070*/  IABS R16, R26 ;  /* 0x0000001a00107213 */ /* 0x000fc60000000000 */
[----:B------:R-:W-:Y:S02]  /*6080*/  IMAD.MOV.U32 R21, RZ, RZ, R19 ;  /* 0x000000ffff157224 */ /* 0x000fe400078e0013 */
[----:B------:R-:W-:-:S04]  /*6090*/  IMAD.HI.U32 R19, R4, R16, RZ ;  /* 0x0000001004137227 */ /* 0x000fc800078e00ff */
[----:B------:R-:W-:Y:S02]  /*60a0*/  IMAD R8, R2, R17, R8 ;  /* 0x0000001102087224 */ /* 0x000fe400078e0208 */
[----:B------:R-:W-:-:S03]  /*60b0*/  IMAD.MOV R19, RZ, RZ, -R19 ;  /* 0x000000ffff137224 */ /* 0x000fc600078e0a13 */
[C---:B------:R-:W-:Y:S01]  /*60c0*/  ISETP.GT.U32.AND P6, PT, R2.reuse, R8, PT ;  /* 0x000000080200720c */ /* 0x040fe20003fc4070 */
[----:B------:R-:W-:Y:S02]  /*60d0*/  IMAD R16, R2, R19, R16 ;  /* 0x0000001302107224 */ /* 0x000fe400078e0210 */
[----:B------:R-:W-:Y:S02]  /*60e0*/  IMAD.MOV.U32 R19, RZ, RZ, R248 ;  /* 0x000000ffff137224 */ /* 0x000fe400078e00f8 */
[----:B------:R-:W-:Y:S02]  /*60f0*/  IMAD.MOV.U32 R248, RZ, RZ, R14 ;  /* 0x000000fffff87224 */ /* 0x000fe400078e000e */
[----:B------:R-:W-:Y:S02]  /*6100*/  IMAD.MOV.U32 R14, RZ, RZ, R18 ;  /* 0x000000ffff0e7224 */ /* 0x000fe400078e0012 */
[----:B------:R-:W-:Y:S02]  /*6110*/  IMAD.MOV.U32 R18, RZ, RZ, R124 ;  /* 0x000000ffff127224 */ /* 0x000fe400078e007c */
[----:B------:R-:W-:Y:S01]  /*6120*/  @!P3 IMAD.MOV R248, RZ, RZ, -R248 ;  /* 0x000000fffff8b224 */ /* 0x000fe200078e0af8 */
[----:B------:R-:W2:Y:S01]  /*6130*/  LDL.LU R124, [R1+0x694] ;  /* 0x00069400017c7983 */ /* 0x000ea20000300800 */
[----:B------:R-:W-:-:S03]  /*6140*/  @!P1 IMAD.MOV R18, RZ, RZ, -R18 ;  /* 0x000000ffff129224 */ /* 0x000fc600078e0a12 */
[----:B------:R0:W-:Y:S01]  /*6150*/  STL [R1+0x5bc], R248 ;  /* 0x0005bcf801007387 */ /* 0x0001e20000100800 */
[----:B------:R-:W-:Y:S01]  /*6160*/  @!P6 IMAD.IADD R8, R8, 0x1, -R2 ;  /* 0x000000010808e824 */ /* 0x000fe200078e0a02 */
[C---:B------:R-:W-:Y:S02]  /*6170*/  ISETP.GT.U32.AND P6, PT, R2.reuse, R15, PT ;  /* 0x0000000f0200720c */ /* 0x040fe40003fc4070 */
[----:B0-----:R-:W3:Y:S04]  /*6180*/  LDL.LU R248, [R1+0x3c74] ;  /* 0x003c740001f87983 */ /* 0x001ee80000300800 */
[----:B------:R0:W-:Y:S01]  /*6190*/  STL [R1+0x5b8], R18 ;  /* 0x0005b81201007387 */ /* 0x0001e20000100800 */
[----:B------:R-:W-:Y:S01]  /*61a0*/  ISETP.GT.U32.AND P1, PT, R2, R8, PT ;  /* 0x000000080200720c */ /* 0x000fe20003f24070 */
[----:B0-----:R-:W-:-:S02]  /*61b0*/  IMAD.MOV.U32 R18, RZ, RZ, R125 ;  /* 0x000000ffff127224 */ /* 0x001fc400078e007d */
[----:B------:R-:W-:Y:S02]  /*61c0*/  IMAD.MOV.U32 R125, RZ, RZ, R249 ;  /* 0x000000ffff7d7224 */ /* 0x000fe400078e00f9 */
[----:B------:R-:W-:Y:S01]  /*61d0*/  @!P4 IMAD.MOV R18, RZ, RZ, -R18 ;  /* 0x000000ffff12c224 */ /* 0x000fe200078e0a12 */
[----:B------:R-:W-:Y:S01]  /*61e0*/  ISETP.GT.U32.AND P4, PT, R2, R11, PT ;  /* 0x0000000b0200720c */ /* 0x000fe20003f84070 */
[----:B------:R-:W-:-:S03]  /*61f0*/  IMAD.MOV.U32 R249, RZ, RZ, R127 ;  /* 0x000000fffff97224 */ /* 0x000fc600078e007f */
[----:B------:R0:W-:Y:S01]  /*6200*/  STL [R1+0x5b4], R18 ;  /* 0x0005b41201007387 */ /* 0x0001e20000100800 */
[----:B------:R-:W-:Y:S02]  /*6210*/  @!P5 IMAD.MOV R249, RZ, RZ, -R249 ;  /* 0x000000fffff9d224 */ /* 0x000fe400078e0af9 */
[----:B------:R-:W-:Y:S01]  /*6220*/  @!P6 IMAD.IADD R15, R15, 0x1, -R2 ;  /* 0x000000010f0fe824 */ /* 0x000fe200078e0a02 */
[----:B------:R-:W-:Y:S01]  /*6230*/  ISETP.GE.AND P6, PT, R23, RZ, PT ;  /* 0x000000ff1700720c */ /* 0x000fe20003fc6270 */
[----:B0-----:R-:W-:Y:S01]  /*6240*/  IMAD.HI.U32 R18, R4, R14, RZ ;  /* 0x0000000e04127227 */ /* 0x001fe200078e00ff */
[----:B------:R0:W-:Y:S03]  /*6250*/  STL [R1+0x5b0], R249 ;  /* 0x0005b0f901007387 */ /* 0x0001e60000100800 */
[----:B------:R-:W-:Y:S02]  /*6260*/  IMAD.MOV R18, RZ, RZ, -R18 ;  /* 0x000000ffff127224 */ /* 0x000fe400078e0a12 */
[--C-:B------:R-:W-:Y:S01]  /*6270*/  @!P1 IMAD.IADD R8, R8, 0x1, -R2.reuse ;  /* 0x0000000108089824 */ /* 0x100fe200078e0a02 */
[----:B------:R-:W-:Y:S01]  /*6280*/  ISETP.GE.AND P1, PT, R24, RZ, PT ;  /* 0x000000ff1800720c */ /* 0x000fe20003f26270 */
[----:B------:R-:W-:Y:S01]  /*6290*/  @!P4 IMAD.IADD R11, R11, 0x1, -R2 ;  /* 0x000000010b0bc824 */ /* 0x000fe200078e0a02 */
[----:B------:R-:W-:Y:S01]  /*62a0*/  ISETP.GE.AND P4, PT, R25, RZ, PT ;  /* 0x000000ff1900720c */ /* 0x000fe20003f86270 */
[----:B0-----:R-:W2:Y:S01]  /*62b0*/  LDL.LU R249, [R1+0x3c70] ;  /* 0x003c700001f97983 */ /* 0x001ea20000300800 */
[----:B------:R-:W-:-:S03]  /*62c0*/  IMAD R14, R2, R18, R14 ;  /* 0x00000012020e7224 */ /* 0x000fc600078e020e */
[----:B------:R-:W3:Y:S04]  /*62d0*/  LDL.LU R23, [R1+0x1f4] ;  /* 0x0001f40001177983 */ /* 0x000ee80000300800 */
[----:B------:R-:W2:Y:S04]  /*62e0*/  LDL.LU R24, [R1+0x21c] ;  /* 0x00021c0001187983 */ /* 0x000ea80000300800 */
[----:B------:R-:W4:Y:S04]  /*62f0*/  LDL.LU R25, [R1+0x34] ;  /* 0x0000340001197983 */ /* 0x000f280000300800 */
[----:B------:R-:W3:Y:S01]  /*6300*/  LDL.LU R18, [R1+0x3c] ;  /* 0x00003c0001127983 */ /* 0x000ee20000300800 */
[----:B------:R-:W-:Y:S01]  /*6310*/  IMAD.HI.U32 R17, R4, R13, RZ ;  /* 0x0000000d04117227 */ /* 0x000fe200078e00ff */
[----:B------:R-:W-:-:S03]  /*6320*/  ISETP.GT.U32.AND P3, PT, R2, R9, PT ;  /* 0x000000090200720c */ /* 0x000fc60003f64070 */
[----:B------:R-:W-:-:S04]  /*6330*/  IMAD.MOV R17, RZ, RZ, -R17 ;  /* 0x000000ffff117224 */ /* 0x000fc800078e0a11 */
[----:B------:R-:W-:Y:S01]  /*6340*/  IMAD R13, R2, R17, R13 ;  /* 0x00000011020d7224 */ /* 0x000fe200078e020d */
[----:B------:R-:W-:Y:S01]  /*6350*/  IABS R17, R28 ;  /* 0x0000001c00117213 */ /* 0x000fe20000000000 */
[----:B------:R-:W-:-:S04]  /*6360*/  IMAD.MOV.U32 R127, RZ, RZ, R19 ;  /* 0x000000ffff7f7224 */ /* 0x000fc800078e0013 */
[----:B------:R-:W-:-:S04]  /*6370*/  IMAD.HI.U32 R19, R4, R17, RZ ;  /* 0x0000001104137227 */ /* 0x000fc800078e00ff */
[----:B------:R-:W-:Y:S02]  /*6380*/  IMAD.MOV R19, RZ, RZ, -R19 ;  /* 0x000000ffff137224 */ /* 0x000fe400078e0a13 */
[----:B------:R-:W-:Y:S02]  /*6390*/  @!P3 IMAD.IADD R9, R9, 0x1, -R2 ;  /* 0x000000010909b824 */ /* 0x000fe400078e0a02 */
[----:B------:R-:W-:Y:S02]  /*63a0*/  IMAD R17, R2, R19, R17 ;  /* 0x0000001302117224 */ /* 0x000fe400078e0211 */
[----:B------:R-:W-:-:S05]  /*63b0*/  @!P0 IMAD.MOV R9, RZ, RZ, -R9 ;  /* 0x000000ffff098224 */ /* 0x000fca00078e0a09 */
[----:B------:R0:W-:Y:S01]  /*63c0*/  STL [R1+0x5ac], R9 ;  /* 0x0005ac0901007387 */ /* 0x0001e20000100800 */
[----:B---3--:R-:W-:Y:S02]  /*63d0*/  IMAD.MOV.U32 R19, RZ, RZ, R18 ;  /* 0x000000ffff137224 */ /* 0x008fe400078e0012 */
[----:B------:R-:W-:Y:S02]  /*63e0*/  IMAD.MOV.U32 R18, RZ, RZ, R125 ;  /* 0x000000ffff127224 */ /* 0x000fe400078e007d */
[----:B------:R-:W-:Y:S02]  /*63f0*/  IMAD.MOV.U32 R125, RZ, RZ, R250 ;  /* 0x000000ffff7d7224 */ /* 0x000fe400078e00fa */
[----:B------:R-:W-:Y:S02]  /*6400*/  IMAD.MOV.U32 R250, RZ, RZ, R15 ;  /* 0x000000fffffa7224 */ /* 0x000fe400078e000f */
[----:B------:R-:W-:Y:S02]  /*6410*/  IMAD.MOV.U32 R15, RZ, RZ, R251 ;  /* 0x000000ffff0f7224 */ /* 0x000fe400078e00fb */
[----:B------:R-:W-:-:S02]  /*6420*/  IMAD.MOV.U32 R251, RZ, RZ, R8 ;  /* 0x000000fffffb7224 */ /* 0x000fc400078e0008 */
[----:B------:R-:W3:Y:S01]  /*6430*/  LDL.LU R8, [R1+0xf8] ;  /* 0x0000f80001087983 */ /* 0x000ee20000300800 */
[C---:B------:R-:W-:Y:S02]  /*6440*/  ISETP.GT.U32.AND P3, PT, R2.reuse, R16, PT ;  /* 0x000000100200720c */ /* 0x040fe40003f64070 */
[C---:B------:R-:W-:Y:S01]  /*6450*/  ISETP.GT.U32.AND P5, PT, R2.reuse, R13, PT ;  /* 0x0000000d0200720c */ /* 0x040fe20003fa4070 */
[----:B------:R-:W-:Y:S01]  /*6460*/  @!P2 IMAD.MOV R250, RZ, RZ, -R250 ;  /* 0x000000fffffaa224 */ /* 0x000fe200078e0afa */
[----:B------:R-:W-:-:S09]  /*6470*/  ISETP.GT.U32.AND P2, PT, R2, R14, PT ;  /* 0x0000000e0200720c */ /* 0x000fd20003f44070 */
[--C-:B------:R-:W-:Y:S02]  /*6480*/  @!P3 IMAD.IADD R16, R16, 0x1, -R2.reuse ;  /* 0x000000011010b824 */ /* 0x100fe400078e0a02 */
[----:B------:R-:W-:-:S03]  /*6490*/  @!P5 IMAD.IADD R13, R13, 0x1, -R2 ;  /* 0x000000010d0dd824 */ /* 0x000fc600078e0a02 */
[C---:B------:R-:W-:Y:S02]  /*64a0*/  ISETP.GT.U32.AND P3, PT, R2.reuse, R16, PT ;  /* 0x000000100200720c */ /* 0x040fe40003f64070 */
[C---:B------:R-:W-:Y:S02]  /*64b0*/  ISETP.GT.U32.AND P5, PT, R2.reuse, R11, PT ;  /* 0x0000000b0200720c */ /* 0x040fe40003fa4070 */
[----:B------:R-:W-:Y:S01]  /*64c0*/  ISETP.GT.U32.AND P0, PT, R2, R13, PT ;  /* 0x0000000d0200720c */ /* 0x000fe20003f04070 */
[----:B------:R-:W-:Y:S01]  /*64d0*/  @!P6 IMAD.MOV R251, RZ, RZ, -R251 ;  /* 0x000000fffffbe224 */ /* 0x000fe200078e0afb */
[----:B------:R-:W-:Y:S01]  /*64e0*/  ISETP.GE.AND P6, PT, R26, RZ, PT ;  /* 0x000000ff1a00720c */ /* 0x000fe20003fc6270 */
[----:B------:R-:W-:Y:S01]  /*64f0*/  @!P2 IMAD.IADD R14, R14, 0x1, -R2 ;  /* 0x000000010e0ea824 */ /* 0x000fe200078e0a02 */
[----:B0-----:R-:W-:-:S05]  /*6500*/  IABS R9, R29 ;  /* 0x0000001d00097213 */ /* 0x001fca0000000000 */
[--C-:B------:R-:W-:Y:S01]  /*6510*/  @!P3 IMAD.IADD R16, R16, 0x1, -R2.reuse ;  /* 0x000000011010b824 */ /* 0x100fe200078e0a02 */
[----:B------:R-:W-:Y:S01]  /*6520*/  ISETP.GE.AND P3, PT, R28, RZ, PT ;  /* 0x000000ff1c00720c */ /* 0x000fe20003f66270 */
[----:B------:R-:W-:Y:S02]  /*6530*/  IMAD.MOV.U32 R28, RZ, RZ, R15 ;  /* 0x000000ffff1c7224 */ /* 0x000fe400078e000f */
[--C-:B------:R-:W-:Y:S01]  /*6540*/  @!P5 IMAD.IADD R11, R11, 0x1, -R2.reuse ;  /* 0x000000010b0bd824 */ /* 0x100fe200078e0a02 */
[----:B------:R-:W-:Y:S01]  /*6550*/  ISETP.GE.AND P2, PT, R29, RZ, PT ;  /* 0x000000ff1d00720c */ /* 0x000fe20003f46270 */
[----:B------:R-:W-:Y:S01]  /*6560*/  @!P0 IMAD.IADD R13, R13, 0x1, -R2 ;  /* 0x000000010d0d8824 */ /* 0x000fe200078e0a02 */
[----:B------:R0:W-:Y:S01]  /*6570*/  STL [R1+0x5a8], R250 ;  /* 0x0005a8fa01007387 */ /* 0x0001e20000100800 */
[----:B------:R-:W-:Y:S02]  /*6580*/  IMAD.MOV.U32 R29, RZ, RZ, R28 ;  /* 0x000000ffff1d7224 */ /* 0x000fe400078e001c */
[----:B------:R-:W-:Y:S01]  /*6590*/  @!P1 IMAD.MOV R11, RZ, RZ, -R11 ;  /* 0x000000ffff0b9224 */ /* 0x000fe200078e0a0b */
[----:B------:R-:W-:Y:S01]  /*65a0*/  ISETP.GE.AND P0, PT, R27, RZ, PT ;  /* 0x000000ff1b00720c */ /* 0x000fe20003f06270 */
[----:B0-----:R-:W2:Y:S04]  /*65b0*/  LDL.LU R250, [R1+0x3c6c] ;  /* 0x003c6c0001fa7983 */ /* 0x001ea80000300800 */
[----:B------:R0:W-:Y:S04]  /*65c0*/  STL [R1+0x5a4], R251 ;  /* 0x0005a4fb01007387 */ /* 0x0001e80000100800 */
[----:B0-----:R-:W2:Y:S04]  /*65d0*/  LDL.LU R251, [R1+0x3c68] ;  /* 0x003c680001fb7983 */ /* 0x001ea80000300800 */
[----:B------:R-:W2:Y:S04]  /*65e0*/  LDL.LU R27, [R1+0x278] ;  /* 0x00027800011b7983 */ /* 0x000ea80000300800 */
[----:B------:R0:W-:Y:S01]  /*65f0*/  STL [R1+0x5a0], R11 ;  /* 0x0005a00b01007387 */ /* 0x0001e20000100800 */
[----:B---3--:R-:W-:-:S04]  /*6600*/  IMAD.MOV.U32 R26, RZ, RZ, R8 ;  /* 0x000000ffff1a7224 */ /* 0x008fc800078e0008 */
[----:B------:R-:W-:Y:S02]  /*6610*/  IMAD.MOV.U32 R28, RZ, RZ, R26 ;  /* 0x000000ffff1c7224 */ /* 0x000fe400078e001a */
[----:B----4-:R-:W-:Y:S02]  /*6620*/  IMAD.MOV.U32 R26, RZ, RZ, R25 ;  /* 0x000000ffff1a7224 */ /* 0x010fe400078e0019 */
[----:B------:R-:W-:Y:S02]  /*6630*/  IMAD.MOV.U32 R25, RZ, RZ, R5 ;  /* 0x000000ffff197224 */ /* 0x000fe400078e0005 */
[----:B------:R-:W-:Y:S02]  /*6640*/  IMAD.MOV.U32 R5, RZ, RZ, R13 ;  /* 0x000000ffff057224 */ /* 0x000fe400078e000d */
[----:B------:R-:W-:Y:S02]  /*6650*/  IMAD.MOV.U32 R13, RZ, RZ, R6 ;  /* 0x000000ffff0d7224 */ /* 0x000fe400078e0006 */
[----:B------:R-:W-:-:S02]  /*6660*/  IMAD.MOV.U32 R6, RZ, RZ, R16 ;  /* 0x000000ffff067224 */ /* 0x000fc400078e0010 */
[----:B------:R-:W3:Y:S01]  /*6670*/  LDL.LU R16, [R1+0x10] ;  /* 0x0000100001107983 */ /* 0x000ee20000300800 */
[----:B------:R-:W-:Y:S01]  /*6680*/  ISETP.GT.U32.AND P5, PT, R2, R17, PT ;  /* 0x000000110200720c */ /* 0x000fe20003fa4070 */
[----:B------:R-:W-:Y:S01]  /*6690*/  IMAD.HI.U32 R8, R4, R9, RZ ;  /* 0x0000000904087227 */ /* 0x000fe200078e00ff */
[----:B------:R-:W-:-:S03]  /*66a0*/  IABS R15, R30 ;  /* 0x0000001e000f7213 */ /* 0x000fc60000000000 */
[----:B------:R-:W-:-:S08]  /*66b0*/  IMAD.MOV R8, RZ, RZ, -R8 ;  /* 0x000000ffff087224 */ /* 0x000fd000078e0a08 */
[----:B------:R-:W-:Y:S02]  /*66c0*/  @!P5 IMAD.IADD R17, R17, 0x1, -R2 ;  /* 0x000000011111d824 */ /* 0x000fe400078e0a02 */
[----:B------:R-:W-:Y:S02]  /*66d0*/  IMAD R9, R2, R8, R9 ;  /* 0x0000000802097224 */ /* 0x000fe400078e0209 */
[----:B------:R-:W-:Y:S01]  /*66e0*/  IMAD.HI.U32 R8, R4, R15, RZ ;  /* 0x0000000f04087227 */ /* 0x000fe200078e00ff */
[C---:B------:R-:W-:Y:S02]  /*66f0*/  ISETP.GT.U32.AND P5, PT, R2.reuse, R17, PT ;  /* 0x000000110200720c */ /* 0x040fe40003fa4070 */
[C---:B------:R-:W-:Y:S01]  /*6700*/  ISETP.GT.U32.AND P1, PT, R2.reuse, R14, PT ;  /* 0x0000000e0200720c */ /* 0x040fe20003f24070 */
[----:B------:R-:W-:Y:S02]  /*6710*/  IMAD.MOV R8, RZ, RZ, -R8 ;  /* 0x000000ffff087224 */ /* 0x000fe400078e0a08 */
[----:B------:R-:W-:Y:S01]  /*6720*/  @!P4 IMAD.MOV R5, RZ, RZ, -R5 ;  /* 0x000000ffff05c224 */ /* 0x000fe200078e0a05 */
[C---:B------:R-:W-:Y:S01]  /*6730*/  ISETP.GT.U32.AND P4, PT, R2.reuse, R9, PT ;  /* 0x000000090200720c */ /* 0x040fe20003f84070 */
[----:B------:R-:W-:-:S06]  /*6740*/  IMAD R8, R2, R8, R15 ;  /* 0x0000000802087224 */ /* 0x000fcc00078e020f */
[--C-:B------:R-:W-:Y:S01]  /*6750*/  @!P5 IMAD.IADD R17, R17, 0x1, -R2.reuse ;  /* 0x000000011111d824 */ /* 0x100fe200078e0a02 */
[----:B------:R-:W-:Y:S01]  /*6760*/  ISETP.GT.U32.AND P5, PT, R2, R8, PT ;  /* 0x000000080200720c */ /* 0x000fe20003fa4070 */
[----:B------:R-:W-:Y:S01]  /*6770*/  @!P1 IMAD.IADD R14, R14, 0x1, -R2 ;  /* 0x000000010e0e9824 */ /* 0x000fe200078e0a02 */
[----:B0-----:R-:W-:Y:S01]  /*6780*/  IABS R11, R31 ;  /* 0x0000001f000b7213 */ /* 0x001fe20000000000 */
[----:B------:R-:W-:Y:S01]  /*6790*/  @!P6 IMAD.MOV R6, RZ, RZ, -R6 ;  /* 0x000000ffff06e224 */ /* 0x000fe200078e0a06 */
[----:B------:R-:W-:Y:S01]  /*67a0*/  ISETP.GE.AND P1, PT, R31, RZ, PT ;  /* 0x000000ff1f00720c */ /* 0x000fe20003f26270 */
[----:B------:R-:W-:Y:S01]  /*67b0*/  IMAD.MOV.U32 R31, RZ, RZ, R7 ;  /* 0x000000ffff1f7224 */ /* 0x000fe200078e0007 */
[----:B------:R-:W-:Y:S01]  /*67c0*/  ISETP.GE.AND P6, PT, R30, RZ, PT ;  /* 0x000000ff1e00720c */ /* 0x000fe20003fc6270 */
[----:B------:R-:W-:Y:S02]  /*67d0*/  IMAD.MOV.U32 R7, RZ, RZ, R14 ;  /* 0x000000ffff077224 */ /* 0x000fe400078e000e */
[----:B------:R-:W-:-:S02]  /*67e0*/  @!P4 IMAD.IADD R9, R9, 0x1, -R2 ;  /* 0x000000010909c824 */ /* 0x000fc400078e0a02 */
[----:B------:R-:W-:Y:S01]  /*67f0*/  IMAD.HI.U32 R15, R4, R11, RZ ;  /* 0x0000000b040f7227 */ /* 0x000fe200078e00ff */
[----:B------:R-:W-:-:S03]  /*6800*/  ISETP.GE.AND P4, PT, R32, RZ, PT ;  /* 0x000000ff2000720c */ /* 0x000fc60003f86270 */
[----:B------:R-:W-:Y:S01]  /*6810*/  @!P0 IMAD.MOV R7, RZ, RZ, -R7 ;  /* 0x000000ffff078224 */ /* 0x000fe200078e0a07 */
[----:B------:R-:W-:Y:S01]  /*6820*/  ISETP.GT.U32.AND P0, PT, R2, R9, PT ;  /* 0x000000090200720c */ /* 0x000fe20003f04070 */
[----:B------:R-:W-:Y:S02]  /*6830*/  @!P5 IMAD.IADD R8, R8, 0x1, -R2 ;  /* 0x000000010808d824 */ /* 0x000fe400078e0a02 */
[----:B------:R-:W-:Y:S01]  /*6840*/  IMAD.MOV R15, RZ, RZ, -R15 ;  /* 0x000000ffff0f7224 */ /* 0x000fe200078e0a0f */
[----:B------:R-:W-:Y:S02]  /*6850*/  IABS R14, R33 ;  /* 0x00000021000e7213 */ /* 0x000fe40000000000 */
[C---:B------:R-:W-:Y:S01]  /*6860*/  ISETP.GT.U32.AND P5, PT, R2.reuse, R8, PT ;  /* 0x000000080200720c */ /* 0x040fe20003fa4070 */
[----:B------:R-:W-:Y:S02]  /*6870*/  IMAD R11, R2, R15, R11 ;  /* 0x0000000f020b7224 */ /* 0x000fe400078e020b */
[----:B------:R-:W-:-:S03]  /*6880*/  @!P3 IMAD.MOV R17, RZ, RZ, -R17 ;  /* 0x000000ffff11b224 */ /* 0x000fc600078e0a11 */
[----:B------:R-:W-:Y:S01]  /*6890*/  ISETP.GT.U32.AND P3, PT, R2, R11, PT ;  /* 0x0000000b0200720c */ /* 0x000fe20003f64070 */
[----:B------:R-:W-:-:S06]  /*68a0*/  @!P0 IMAD.IADD R9, R9, 0x1, -R2 ;  /* 0x0000000109098824 */ /* 0x000fcc00078e0a02 */
[----:B------:R-:W-:-:S06]  /*68b0*/  @!P5 IMAD.IADD R8, R8, 0x1, -R2 ;  /* 0x000000010808d824 */ /* 0x000fcc00078e0a02 */
[----:B------:R-:W-:-:S05]  /*68c0*/  @!P3 IMAD.IADD R11, R11, 0x1, -R2 ;  /* 0x000000010b0bb824 */ /* 0x000fca00078e0a02 */
[----:B------:R-:W-:Y:S01]  /*68d0*/  ISETP.GT.U32.AND P3, PT, R2, R11, PT ;  /* 0x0000000b0200720c */ /* 0x000fe20003f64070 */
[----:B------:R-:W-:Y:S01]  /*68e0*/  @!P6 IMAD.MOV R8, RZ, RZ, -R8 ;  /* 0x000000ffff08e224 */ /* 0x000fe200078e0a08 */
[----:B------:R-:W-:Y:S01]  /*68f0*/  ISETP.GE.AND P0, PT, R33, RZ, PT ;  /* 0x000000ff2100720c */ /* 0x000fe20003f06270 */
[----:B------:R0:W-:Y:S01]  /*6900*/  STL [R1+0x59c], R5 ;  /* 0x00059c0501007387 */ /* 0x0001e20000100800 */
[----:B------:R-:W-:-:S09]  /*6910*/  ISETP.GE.AND P6, PT, R34, RZ, PT ;  /* 0x000000ff2200720c */ /* 0x000fd20003fc6270 */
[----:B------:R-:W-:Y:S01]  /*6920*/  @!P3 IMAD.IADD R11, R11, 0x1, -R2 ;  /* 0x000000010b0bb824 */ /* 0x000fe200078e0a02 */
[----:B0-----:R-:W4:Y:S04]  /*6930*/  LDL.LU R5, [R1+0x3c64] ;  /* 0x003c640001057983 */ /* 0x001f280000300800 */
[----:B------:R0:W-:Y:S04]  /*6940*/  STL [R1+0x598], R6 ;  /* 0x0005980601007387 */ /* 0x0001e80000100800 */
[----:B0-----:R-:W4:Y:S04]  /*6950*/  LDL.LU R6, [R1+0x3c60] ;  /* 0x003c600001067983 */ /* 0x001f280000300800 */
[----:B------:R0:W-:Y:S04]  /*6960*/  STL [R1+0x594], R7 ;  /* 0x0005940701007387 */ /* 0x0001e80000100800 */
[----:B0-----:R-:W4:Y:S04]  /*6970*/  LDL.LU R7, [R1+0x3c5c] ;  /* 0x003c5c0001077983 */ /* 0x001f280000300800 */
[----:B------:R0:W-:Y:S02]  /*6980*/  STL [R1+0x588], R17 ;  /* 0x0005881101007387 */ /* 0x0001e40000100800 */
[----:B0-----:R-:W-:Y:S01]  /*6990*/  IABS R17, R35 ;  /* 0x0000002300117213 */ /* 0x001fe20000000000 */
[----:B---3--:R-:W-:-:S02]  /*69a0*/  IMAD.MOV.U32 R30, RZ, RZ, R16 ;  /* 0x000000ffff1e7224 */ /* 0x008fc400078e0010 */
[----:B------:R-:W-:Y:S01]  /*69b0*/  IMAD.MOV.U32 R16, RZ, RZ, R13 ;  /* 0x000000ffff107224 */ /* 0x000fe200078e000d */
[----:B------:R-:W-:Y:S01]  /*69c0*/  IABS R13, R32 ;  /* 0x00000020000d7213 */ /* 0x000fe20000000000 */
[----:B------:R-:W-:-:S04]  /*69d0*/  IMAD.MOV.U32 R32, RZ, RZ, R18 ;  /* 0x000000ffff207224 */ /* 0x000fc800078e0012 */
[----:B------:R-:W-:-:S04]  /*69e0*/  IMAD.MOV.U32 R18, RZ, RZ, R13 ;  /* 0x000000ffff127224 */ /* 0x000fc800078e000d */
[----:B------:R-:W-:-:S04]  /*69f0*/  IMAD.HI.U32 R15, R4, R18, RZ ;  /* 0x00000012040f7227 */ /* 0x000fc800078e00ff */
[----:B------:R-:W-:-:S04]  /*6a00*/  IMAD.HI.U32 R13, R4, R14, RZ ;  /* 0x0000000e040d7227 */ /* 0x000fc800078e00ff */
[----:B------:R-:W-:Y:S02]  /*6a10*/  IMAD.MOV R15, RZ, RZ, -R15 ;  /* 0x000000ffff0f7224 */ /* 0x000fe400078e0a0f */
[----:B------:R-:W-:Y:S02]  /*6a20*/  IMAD.MOV R13, RZ, RZ, -R13 ;  /* 0x000000ffff0d7224 */ /* 0x000fe400078e0a0d */
[C---:B------:R-:W-:Y:S02]  /*6a30*/  IMAD R15, R2.reuse, R15, R18 ;  /* 0x0000000f020f7224 */ /* 0x040fe400078e0212 */
[----:B------:R-:W-:Y:S02]  /*6a40*/  IMAD.MOV.U32 R18, RZ, RZ, R0 ;  /* 0x000000ffff127224 */ /* 0x000fe400078e0000 */
[C---:B------:R-:W-:Y:S02]  /*6a50*/  IMAD R13, R2.reuse, R13, R14 ;  /* 0x0000000d020d7224 */ /* 0x040fe400078e020e */
[----:B------:R-:W-:Y:S01]  /*6a60*/  IMAD.MOV.U32 R0, RZ, RZ, R9 ;  /* 0x000000ffff007224 */ /* 0x000fe200078e0009 */
[----:B------:R-:W-:-:S03]  /*6a70*/  ISETP.GT.U32.AND P5, PT, R2, R15, PT ;  /* 0x0000000f0200720c */ /* 0x000fc60003fa4070 */
[----:B------:R-:W-:Y:S01]  /*6a80*/  @!P2 IMAD.MOV R0, RZ, RZ, -R0 ;  /* 0x000000ffff00a224 */ /* 0x000fe200078e0a00 */
[----:B------:R-:W-:-:S09]  /*6a90*/  ISETP.GT.U32.AND P2, PT, R2, R13, PT ;  /* 0x0000000d0200720c */ /* 0x000fd20003f44070 */
[----:B------:R-:W-:-:S04]  /*6aa0*/  @!P5 IMAD.IADD R15, R15, 0x1, -R2 ;  /* 0x000000010f0fd824 */ /* 0x000fc800078e0a02 */
[----:B------:R-:W-:Y:S01]  /*6ab0*/  @!P2 IMAD.IADD R13, R13, 0x1, -R2 ;  /* 0x000000010d0da824 */ /* 0x000fe200078e0a02 */
[----:B------:R-:W-:Y:S01]  /*6ac0*/  ISETP.GT.U32.AND P5, PT, R2, R15, PT ;  /* 0x0000000f0200720c */ /* 0x000fe20003fa4070 */
[----:B------:R-:W-:-:S03]  /*6ad0*/  IMAD.MOV.U32 R33, RZ, RZ, R16 ;  /* 0x000000ffff217224 */ /* 0x000fc600078e0010 */
[----:B------:R-:W-:Y:S02]  /*6ae0*/  ISETP.GT.U32.AND P2, PT, R2, R13, PT ;  /* 0x0000000d0200720c */ /* 0x000fe40003f44070 */
[----:B------:R-:W-:Y:S01]  /*6af0*/  IABS R16, R34 ;  /* 0x0000002200107213 */ /* 0x000fe20000000000 */
[----:B------:R-:W-:Y:S01]  /*6b00*/  IMAD.MOV.U32 R34, RZ, RZ, R11 ;  /* 0x000000ffff227224 */ /* 0x000fe200078e000b */
[----:B------:R0:W-:Y:S03]  /*6b10*/  STL [R1+0x584], R0 ;  /* 0x0005840001007387 */ /* 0x0001e60000100800 */
[----:B------:R-:W-:Y:S02]  /*6b20*/  @!P1 IMAD.MOV R34, RZ, RZ, -R34 ;  /* 0x000000ffff229224 */ /* 0x000fe400078e0a22 */
[----:B------:R-:W-:Y:S01]  /*6b30*/  @!P5 IMAD.IADD R15, R15, 0x1, -R2 ;  /* 0x000000010f0fd824 */ /* 0x000fe200078e0a02 */
[----:B------:R-:W-:Y:S01]  /*6b40*/  ISETP.GE.AND P5, PT, R35, RZ, PT ;  /* 0x000000ff2300720c */ /* 0x000fe20003fa6270 */
[----:B------:R-:W-:-:S02]  /*6b50*/  IMAD.MOV.U32 R35, RZ, RZ, R3 ;  /* 0x000000ffff237224 */ /* 0x000fc400078e0003 */
[----:B------:R-:W-:Y:S01]  /*6b60*/  @!P2 IMAD.IADD R13, R13, 0x1, -R2 ;  /* 0x000000010d0da824 */ /* 0x000fe200078e0a02 */
[----:B0-----:R-:W3:Y:S01]  /*6b70*/  LDL.LU R0, [R1+0x3c58] ;  /* 0x003c580001007983 */ /* 0x001ee20000300800 */
[----:B------:R-:W-:-:S03]  /*6b80*/  IMAD.MOV.U32 R3, RZ, RZ, R15 ;  /* 0x000000ffff037224 */ /* 0x000fc600078e000f */
[----:B------:R-:W-:Y:S04]  /*6b90*/  STL [R1+0x580], R8 ;  /* 0x0005800801007387 */ /* 0x000fe80000100800 */
[----:B------:R0:W-:Y:S01]  /*6ba0*/  STL [R1+0x56c], R34 ;  /* 0x00056c2201007387 */ /* 0x0001e20000100800 */
[----:B------:R-:W-:Y:S02]  /*6bb0*/  @!P4 IMAD.MOV R3, RZ, RZ, -R3 ;  /* 0x000000ffff03c224 */ /* 0x000fe400078e0a03 */
[----:B0-----:R-:W-:Y:S02]  /*6bc0*/  IMAD.MOV.U32 R34, RZ, RZ, R28 ;  /* 0x000000ffff227224 */ /* 0x001fe400078e001c */
[----:B------:R-:W-:Y:S02]  /*6bd0*/  IMAD.MOV.U32 R28, RZ, RZ, R12 ;  /* 0x000000ffff1c7224 */ /* 0x000fe400078e000c */
[----:B------:R-:W-:-:S02]  /*6be0*/  IMAD.MOV.U32 R12, RZ, RZ, R13 ;  /* 0x000000ffff0c7224 */ /* 0x000fc400078e000d */
[----:B------:R-:W2:Y:S02]  /*6bf0*/  LDL.LU R13, [R1] ;  /* 0x00000000010d7983 */ /* 0x000ea40000300800 */
[----:B------:R-:W-:Y:S01]  /*6c00*/  @!P0 IMAD.MOV R12, RZ, RZ, -R12 ;  /* 0x000000ffff0c8224 */ /* 0x000fe200078e0a0c */
[----:B------:R-:W-:Y:S01]  /*6c10*/  IABS R8, R36 ;  /* 0x0000002400087213 */ /* 0x000fe20000000000 */
[----:B------:R0:W-:Y:S01]  /*6c20*/  STL [R1+0x564], R3 ;  /* 0x0005640301007387 */ /* 0x0001e20000100800 */
[----:B------:R-:W-:Y:S02]  /*6c30*/  ISETP.GE.AND P4, PT, R36, RZ, PT ;  /* 0x000000ff2400720c */ /* 0x000fe40003f86270 */
[----:B------:R-:W-:Y:S02]  /*6c40*/  IABS R11, R37 ;  /* 0x00000025000b7213 */ /* 0x000fe40000000000 */
[----:B------:R-:W-:Y:S01]  /*6c50*/  ISETP.GE.AND P0, PT, R37, RZ, PT ;  /* 0x000000ff2500720c */ /* 0x000fe20003f06270 */
[----:B0-----:R-:W3:Y:S04]  /*6c60*/  LDL.LU R3, [R1+0x3c54] ;  /* 0x003c540001037983 */ /* 0x001ee80000300800 */
[----:B------:R-:W3:Y:S04]  /*6c70*/  LDL.LU R36, [R1+0x2c] ;  /* 0x00002c0001247983 */ /* 0x000ee80000300800 */
[----:B------:R0:W-:Y:S04]  /*6c80*/  STL [R1+0x560], R12 ;  /* 0x0005600c01007387 */ /* 0x0001e80000100800 */
[----:B0-----:R-:W3:Y:S04]  /*6c90*/  LDL.LU R12, [R1+0x3c50] ;  /* 0x003c5000010c7983 */ /* 0x001ee80000300800 */
[----:B------:R-:W4:Y:S01]  /*6ca0*/  LDL.LU R37, [R1+0xe4] ;  /* 0x0000e40001257983 */ /* 0x000f220000300800 */
[----:B------:R-:W-:-:S04]  /*6cb0*/  IMAD.HI.U32 R9, R4, R17, RZ ;  /* 0x0000001104097227 */ /* 0x000fc800078e00ff */
[----:B------:R-:W-:-:S04]  /*6cc0*/  IMAD.MOV R9, RZ, RZ, -R9 ;  /* 0x000000ffff097224 */ /* 0x000fc800078e0a09 */
[----:B------:R-:W-:Y:S02]  /*6cd0*/  IMAD R9, R2, R9, R17 ;  /* 0x0000000902097224 */ /* 0x000fe400078e0211 */
[----:B------:R-:W-:-:S03]  /*6ce0*/  IMAD.HI.U32 R14, R4, R16, RZ ;  /* 0x00000010040e7227 */ /* 0x000fc600078e00ff */
[----:B------:R-:W-:Y:S01]  /*6cf0*/  ISETP.GT.U32.AND P1, PT, R2, R9, PT ;  /* 0x000000090200720c */ /* 0x000fe20003f24070 */
[----:B------:R-:W-:Y:S02]  /*6d00*/  IMAD.MOV R14, RZ, RZ, -R14 ;  /* 0x000000ffff0e7224 */ /* 0x000fe400078e0a0e */
[----:B------:R-:W-:-:S04]  /*6d10*/  IMAD.HI.U32 R17, R4, R8, RZ ;  /* 0x0000000804117227 */ /* 0x000fc800078e00ff */
[----:B------:R-:W-:Y:S02]  /*6d20*/  IMAD R14, R2, R14, R16 ;  /* 0x0000000e020e7224 */ /* 0x000fe400078e0210 */
[----:B------:R-:W-:-:S03]  /*6d30*/  IMAD.MOV R17, RZ, RZ, -R17 ;  /* 0x000000ffff117224 */ /* 0x000fc600078e0a11 */
[C---:B------:R-:W-:Y:S01]  /*6d40*/  ISETP.GT.U32.AND P3, PT, R2.reuse, R14, PT ;  /* 0x0000000e0200720c */ /* 0x040fe20003f64070 */
[----:B------:R-:W-:Y:S02]  /*6d50*/  @!P1 IMAD.IADD R9, R9, 0x1, -R2 ;  /* 0x0000000109099824 */ /* 0x000fe400078e0a02 */
[----:B------:R-:W-:Y:S02]  /*6d60*/  IMAD R8, R2, R17, R8 ;  /* 0x0000001102087224 */ /* 0x000fe400078e0208 */
[----:B------:R-:W-:Y:S01]  /*6d70*/  IMAD.HI.U32 R17, R4, R11, RZ ;  /* 0x0000000b04117227 */ /* 0x000fe200078e00ff */
[C---:B------:R-:W-:Y:S02]  /*6d80*/  ISETP.GT.U32.AND P1, PT, R2.reuse, R9, PT ;  /* 0x000000090200720c */ /* 0x040fe40003f24070 */
[----:B------:R-:W-:Y:S01]  /*6d90*/  ISETP.GT.U32.AND P2, PT, R2, R8, PT ;  /* 0x000000080200720c */ /* 0x000fe20003f44070 */
[----:B------:R-:W-:-:S04]  /*6da0*/  IMAD.MOV R17, RZ, RZ, -R17 ;  /* 0x000000ffff117224 */ /* 0x000fc800078e0a11 */
[----:B------:R-:W-:Y:S02]  /*6db0*/  @!P3 IMAD.IADD R14, R14, 0x1, -R2 ;  /* 0x000000010e0eb824 */ /* 0x000fe400078e0a02 */
[----:B------:R-:W-:-:S03]  /*6dc0*/  IMAD R11, R2, R17, R11 ;  /* 0x00000011020b7224 */ /* 0x000fc600078e020b */
[C---:B------:R-:W-:Y:S01]  /*6dd0*/  ISETP.GT.U32.AND P3, PT, R2.reuse, R14, PT ;  /* 0x0000000e0200720c */ /* 0x040fe20003f64070 */
[--C-:B------:R-:W-:Y:S01]  /*6de0*/  @!P1 IMAD.IADD R9, R9, 0x1, -R2.reuse ;  /* 0x0000000109099824 */ /* 0x100fe200078e0a02 */
[----:B------:R-:W-:Y:S01]  /*6df0*/  ISETP.GT.U32.AND P1, PT, R2, R11, PT ;  /* 0x0000000b0200720c */ /* 0x000fe20003f24070 */
[----:B------:R-:W-:-:S05]  /*6e00*/  @!P2 IMAD.IADD R8, R8, 0x1, -R2 ;  /* 0x000000010808a824 */ /* 0x000fca00078e0a02 */
[----:B------:R-:W-:-:S05]  /*6e10*/  ISETP.GT.U32.AND P2, PT, R2, R8, PT ;  /* 0x000000080200720c */ /* 0x000fca0003f44070 */
[--C-:B------:R-:W-:Y:S02]  /*6e20*/  @!P3 IMAD.IADD R14, R14, 0x1, -R2.reuse ;  /* 0x000000010e0eb824 */ /* 0x100fe400078e0a02 */
[----:B------:R-:W-:Y:S02]  /*6e30*/  @!P1 IMAD.IADD R11, R11, 0x1, -R2 ;  /* 0x000000010b0b9824 */ /* 0x000fe400078e0a02 */
[----:B------:R-:W-:-:S03]  /*6e40*/  @!P6 IMAD.MOV R14, RZ, RZ, -R14 ;  /* 0x000000ffff0ee224 */ /* 0x000fc600078e0a0e */
[----:B------:R-:W-:Y:S01]  /*6e50*/  ISETP.GT.U32.AND P1, PT, R2, R11, PT ;  /* 0x0000000b0200720c */ /* 0x000fe20003f24070 */
[----:B------:R-:W-:Y:S01]  /*6e60*/  @!P2 IMAD.IADD R8, R8, 0x1, -R2 ;  /* 0x000000010808a824 */ /* 0x000fe200078e0a02 */
[----:B------:R0:W-:Y:S01]  /*6e70*/  STL [R1+0x554], R14 ;  /* 0x0005540e01007387 */ /* 0x0001e20000100800 */
[----:B------:R-:W-:Y:S01]  /*6e80*/  IMAD.MOV.U32 R17, RZ, RZ, R9 ;  /* 0x000000ffff117224 */ /* 0x000fe200078e0009 */
[----:B------:R-:W-:Y:S02]  /*6e90*/  ISETP.GE.AND P2, PT, R40, RZ, PT ;  /* 0x000000ff2800720c */ /* 0x000fe40003f46270 */
[----:B------:R-:W-:Y:S01]  /*6ea0*/  IABS R16, R38 ;  /* 0x0000002600107213 */ /* 0x000fe20000000000 */
[----:B------:R-:W-:Y:S01]  /*6eb0*/  @!P5 IMAD.MOV R17, RZ, RZ, -R17 ;  /* 0x000000ffff11d224 */ /* 0x000fe200078e0a11 */
[----:B------:R-:W-:Y:S02]  /*6ec0*/  ISETP.GE.AND P3, PT, R38, RZ, PT ;  /* 0x000000ff2600720c */ /* 0x000fe40003f66270 */
[----:B0-----:R-:W-:Y:S01]  /*6ed0*/  IABS R14, R40 ;  /* 0x00000028000e7213 */ /* 0x001fe20000000000 */
[----:B------:R-:W-:Y:S01]  /*6ee0*/  IMAD.MOV.U32 R40, RZ, RZ, R8 ;  /* 0x000000ffff287224 */ /* 0x000fe200078e0008 */
[----:B------:R-:W-:-:S03]  /*6ef0*/  ISETP.GE.AND P6, PT, R39, RZ, PT ;  /* 0x000000ff2700720c */ /* 0x000fc60003fc6270 */
[----:B------:R-:W-:Y:S01]  /*6f00*/  @!P4 IMAD.MOV R40, RZ, RZ, -R40 ;  /* 0x000000ffff28c224 */ /* 0x000fe200078e0a28 */
[----:B------:R-:W-:Y:S01]  /*6f10*/  STL [R1+0x550], R17 ;  /* 0x0005501101007387 */ /* 0x000fe20000100800 */
[----:B------:R-:W-:-:S03]  /*6f20*/  @!P1 IMAD.IADD R11, R11, 0x1, -R2 ;  /* 0x000000010b0b9824 */ /* 0x000fc600078e0a02 */
[----:B------:R0:W-:Y:S01]  /*6f30*/  STL [R1+0x53c], R40 ;  /* 0x00053c2801007387 */ /* 0x0001e20000100800 */
[----:B--2---:R-:W-:Y:S01]  /*6f40*/  IMAD.MOV.U32 R38, RZ, RZ, R13 ;  /* 0x000000ffff267224 */ /* 0x004fe200078e000d */
[----:B------:R-:W-:Y:S01]  /*6f50*/  IABS R13, R39 ;  /* 0x00000027000d7213 */ /* 0x000fe20000000000 */
[----:B----4-:R-:W-:-:S04]  /*6f60*/  IMAD.MOV.U32 R39, RZ, RZ, R37 ;  /* 0x000000ffff277224 */ /* 0x010fc800078e0025 */
[----:B0-----:R-:W-:Y:S02]  /*6f70*/  IMAD.MOV.U32 R40, RZ, RZ, R39 ;  /* 0x000000ffff287224 */ /* 0x001fe400078e0027 */
[----:B------:R-:W-:Y:S02]  /*6f80*/  IMAD.MOV.U32 R39, RZ, RZ, R38 ;  /* 0x000000ffff277224 */ /* 0x000fe400078e0026 */
[----:B------:R-:W-:Y:S02]  /*6f90*/  IMAD.MOV.U32 R38, RZ, RZ, R26 ;  /* 0x000000ffff267224 */ /* 0x000fe400078e001a */
[----:B------:R-:W-:Y:S02]  /*6fa0*/  IMAD.MOV.U32 R26, RZ, RZ, R10 ;  /* 0x000000ffff1a7224 */ /* 0x000fe400078e000a */
[----:B------:R-:W-:Y:S02]  /*6fb0*/  IMAD.MOV.U32 R10, RZ, RZ, R11 ;  /* 0x000000ffff0a7224 */ /* 0x000fe400078e000b */
[----:B------:R-:W2:Y:S01]  /*6fc0*/  LDL.LU R11, [R1+0x1c] ;  /* 0x00001c00010b7983 */ /* 0x000ea20000300800 */
[----:B------:R-:W-:-:S02]  /*6fd0*/  IMAD.MOV.U32 R37, RZ, RZ, R18 ;  /* 0x000000ffff257224 */ /* 0x000fc400078e0012 */
[----:B------:R-:W-:-:S04]  /*6fe0*/  IMAD.MOV.U32 R18, RZ, RZ, R14 ;  /* 0x000000ffff127224 */ /* 0x000fc800078e000e */
[----:B------:R-:W-:Y:S01]  /*6ff0*/  IMAD.HI.U32 R17, R4, R18, RZ ;  /* 0x0000001204117227 */ /* 0x000fe200078e00ff */
[----:B------:R-:W-:-:S03]  /*7000*/  IABS R14, R42 ;  /* 0x0000002a000e7213 */ /* 0x000fc60000000000 */
[----:B------:R-:W-:-:S04]  /*7010*/  IMAD.MOV R8, RZ, RZ, -R17 ;  /* 0x000000ffff087224 */ /* 0x000fc800078e0a11 */
[----:B------:R-:W-:Y:S02]  /*7020*/  IMAD R8, R2, R8, R18 ;  /* 0x0000000802087224 */ /* 0x000fe400078e0212 */
[----:B------:R-:W-:-:S04]  /*7030*/  IMAD.HI.U32 R18, R4, R14, RZ ;  /* 0x0000000e04127227 */ /* 0x000fc800078e00ff */
[----:B------:R-:W-:Y:S02]  /*7040*/  @!P0 IMAD.MOV R10, RZ, RZ, -R10 ;  /* 0x000000ffff0a8224 */ /* 0x000fe400078e0a0a */
[----:B------:R-:W-:-:S03]  /*7050*/  IMAD.MOV R18, RZ, RZ, -R18 ;  /* 0x000000ffff127224 */ /* 0x000fc600078e0a12 */
[----:B------:R0:W-:Y:S01]  /*7060*/  STL [R1+0x538], R10 ;  /* 0x0005380a01007387 */ /* 0x0001e20000100800 */
[----:B------:R-:W-:-:S03]  /*7070*/  IMAD R14, R2, R18, R14 ;  /* 0x00000012020e7224 */ /* 0x000fc600078e020e */
[----:B0-----:R-:W4:Y:S04]  /*7080*/  LDL.LU R10, [R1+0x3c4c] ;  /* 0x003c4c00010a7983 */ /* 0x001f280000300800 */
[----:B------:R-:W3:Y:S01]  /*7090*/  LDL.LU R18, [R1+0xc] ;  /* 0x00000c0001127983 */ /* 0x000ee20000300800 */
[----:B------:R-:W-:-:S04]  /*70a0*/  IMAD.HI.U32 R15, R4, R16, RZ ;  /* 0x00000010040f7227 */ /* 0x000fc800078e00ff */
[----:B------:R-:W-:-:S04]  /*70b0*/  IMAD.MOV R15, RZ, RZ, -R15 ;  /* 0x000000ffff0f7224 */ /* 0x000fc800078e0a0f */
[----:B------:R-:W-:Y:S02]  /*70c0*/  IMAD R15, R2, R15, R16 ;  /* 0x0000000f020f7224 */ /* 0x000fe400078e0210 */
[----:B------:R-:W-:-:S03]  /*70d0*/  IMAD.HI.U32 R9, R4, R13, RZ ;  /* 0x0000000d04097227 */ /* 0x000fc600078e00ff */
[----:B------:R-:W-:Y:S01]  /*70e0*/  ISETP.GT.U32.AND P5, PT, R2, R15, PT ;  /* 0x0000000f0200720c */ /* 0x000fe20003fa4070 */
[----:B------:R-:W-:-:S04]  /*70f0*/  IMAD.MOV R9, RZ, RZ, -R9 ;  /* 0x000000ffff097224 */ /* 0x000fc800078e0a09 */
[----:B------:R-:W-:Y:S01]  /*7100*/  IMAD R9, R2, R9, R13 ;  /* 0x0000000902097224 */ /* 0x000fe200078e020d */
[----:B------:R-:W-:-:S04]  /*7110*/  IABS R16, R41 ;  /* 0x0000002900107213 */ /* 0x000fc80000000000 */
[----:B------:R-:W-:-:S03]  /*7120*/  ISETP.GT.U32.AND P4, PT, R2, R9, PT ;  /* 0x000000090200720c */ /* 0x000fc60003f84070 */
[----:B------:R-:W-:Y:S02]  /*7130*/  @!P5 IMAD.IADD R15, R15, 0x1, -R2 ;  /* 0x000000010f0fd824 */ /* 0x000fe400078e0a02 */
[----:B------:R-:W-:-:S03]  /*7140*/  IMAD.HI.U32 R13, R4, R16, RZ ;  /* 0x00000010040d7227 */ /* 0x000fc600078e00ff */
[----:B------:R-:W-:Y:S01]  /*7150*/  ISETP.GT.U32.AND P5, PT, R2, R15, PT ;  /* 0x0000000f0200720c */ /* 0x000fe20003fa4070 */
[----:B------:R-:W-:-:S04]  /*7160*/  IMAD.MOV R13, RZ, RZ, -R13 ;  /* 0x000000ffff0d7224 */ /* 0x000fc800078e0a0d */
[----:B------:R-:W-:Y:S02]  /*7170*/  @!P4 IMAD.IADD R9, R9, 0x1, -R2 ;  /* 0x000000010909c824 */ /* 0x000fe400078e0a02 */
[----:B------:R-:W-:-:S03]  /*7180*/  IMAD R13, R2, R13, R16 ;  /* 0x0000000d020d7224 */ /* 0x000fc600078e0210 */
[C---:B------:R-:W-:Y:S02]  /*7190*/  ISETP.GT.U32.AND P4, PT, R2.reuse, R9, PT ;  /* 0x000000090200720c */ /* 0x040fe40003f84070 */
[----:B------:R-:W-:Y:S01]  /*71a0*/  IABS R17, R43 ;  /* 0x0000002b00117213 */ /* 0x000fe20000000000 */
[----:B------:R-:W-:Y:S01]  /*71b0*/  @!P5 IMAD.IADD R15, R15, 0x1, -R2 ;  /* 0x000000010f0fd824 */ /* 0x000fe200078e0a02 */
[C---:B------:R-:W-:Y:S02]  /*71c0*/  ISETP.GT.U32.AND P5, PT, R2.reuse, R13, PT ;  /* 0x0000000d0200720c */ /* 0x040fe40003fa4070 */
[----:B------:R-:W-:Y:S02]  /*71d0*/  ISETP.GT.U32.AND P1, PT, R2, R8, PT ;  /* 0x000000080200720c */ /* 0x000fe40003f24070 */
[----:B------:R-:W-:-:S05]  /*71e0*/  ISETP.GE.AND P0, PT, R41, RZ, PT ;  /* 0x000000ff2900720c */ /* 0x000fca0003f06270 */
[----:B------:R-:W-:Y:S01]  /*71f0*/  @!P4 IMAD.IADD R9, R9, 0x1, -R2 ;  /* 0x000000010909c824 */ /* 0x000fe200078e0a02 */
[----:B------:R-:W-:-:S03]  /*7200*/  ISETP.GT.U32.AND P4, PT, R2, R14, PT ;  /* 0x0000000e0200720c */ /* 0x000fc60003f84070 */
[--C-:B------:R-:W-:Y:S02]  /*7210*/  @!P5 IMAD.IADD R13, R13, 0x1, -R2.reuse ;  /* 0x000000010d0dd824 */ /* 0x100fe400078e0a02 */
[----:B------:R-:W-:-:S03]  /*7220*/  @!P1 IMAD.IADD R8, R8, 0x1, -R2 ;  /* 0x0000000108089824 */ /* 0x000fc600078e0a02 */
[C---:B------:R-:W-:Y:S01]  /*7230*/  ISETP.GT.U32.AND P5, PT, R2.reuse, R13, PT ;  /* 0x0000000d0200720c */ /* 0x040fe20003fa4070 */
[----:B------:R-:W-:Y:S01]  /*7240*/  @!P3 IMAD.MOV R15, RZ, RZ, -R15 ;  /* 0x000000ffff0fb224 */ /* 0x000fe200078e0a0f */
[----:B------:R-:W-:Y:S02]  /*7250*/  ISETP.GT.U32.AND P3, PT, R2, R8, PT ;  /* 0x000000080200720c */ /* 0x000fe40003f64070 */
[----:B------:R-:W-:Y:S01]  /*7260*/  ISETP.GE.AND P1, PT, R42, RZ, PT ;  /* 0x000000ff2a00720c */ /* 0x000fe20003f26270 */
[----:B------:R-:W-:Y:S01]  /*7270*/  @!P4 IMAD.IADD R14, R14, 0x1, -R2 ;  /* 0x000000010e0ec824 */ /* 0x000fe200078e0a02 */
[----:B------:R0:W-:Y:S01]  /*7280*/  STL [R1+0x534], R15 ;  /* 0x0005340f01007387 */ /* 0x0001e20000100800 */
[----:B------:R-:W-:-:S06]  /*7290*/  IABS R16, R44 ;  /* 0x0000002c00107213 */ /* 0x000fcc0000000000 */
[--C-:B------:R-:W-:Y:S01]  /*72a0*/  @!P5 IMAD.IADD R13, R13, 0x1, -R2.reuse ;  /* 0x000000010d0dd824 */ /* 0x100fe200078e0a02 */
[----:B0-----:R-:W-:Y:S02]  /*72b0*/  IABS R15, R45 ;  /* 0x0000002d000f7213 */ /* 0x001fe40000000000 */
[----:B------:R-:W-:Y:S01]  /*72c0*/  ISETP.GE.AND P5, PT, R43, RZ, PT ;  /* 0x000000ff2b00720c */ /* 0x000fe20003fa6270 */
[----:B------:R-:W-:-:S04]  /*72d0*/  @!P3 IMAD.IADD R8, R8, 0x1, -R2 ;  /* 0x000000010808b824 */ /* 0x000fc800078e0a02 */
[----:B------:R-:W-:Y:S01]  /*72e0*/  @!P2 IMAD.MOV R8, RZ, RZ, -R8 ;  /* 0x000000ffff08a224 */ /* 0x000fe200078e0a08 */
[----:B------:R-:W-:Y:S01]  /*72f0*/  ISETP.GE.AND P4, PT, R44, RZ, PT ;  /* 0x000000ff2c00720c */ /* 0x000fe20003f86270 */
[----:B------:R-:W-:Y:S02]  /*7300*/  @!P0 IMAD.MOV R13, RZ, RZ, -R13 ;  /* 0x000000ffff0d8224 */ /* 0x000fe400078e0a0d */
[----:B--2---:R-:W-:Y:S02]  /*7310*/  IMAD.MOV.U32 R41, RZ, RZ, R11 ;  /* 0x000000ffff297224 */ /* 0x004fe400078e000b */
[----:B------:R-:W-:-:S04]  /*7320*/  IMAD.HI.U32 R11, R4, R17, RZ ;  /* 0x00000011040b7227 */ /* 0x000fc800078e00ff */
[----:B------:R-:W-:-:S04]  /*7330*/  IMAD.MOV R11, RZ, RZ, -R11 ;  /* 0x000000ffff0b7224 */ /* 0x000fc800078e0a0b */
[----:B------:R-:W-:Y:S02]  /*7340*/  IMAD R11, R2, R11, R17 ;  /* 0x0000000b020b7224 */ /* 0x000fe400078e0211 */
[----:B------:R-:W-:-:S04]  /*7350*/  IMAD.MOV.U32 R17, RZ, RZ, R9 ;  /* 0x000000ffff117224 */ /* 0x000fc800078e0009 */
[----:B------:R-:W-:Y:S01]  /*7360*/  @!P6 IMAD.MOV R17, RZ, RZ, -R17 ;  /* 0x000000ffff11e224 */ /* 0x000fe200078e0a11 */
[----:B------:R-:W-:Y:S01]  /*7370*/  ISETP.GT.U32.AND P6, PT, R2, R11, PT ;  /* 0x0000000b0200720c */ /* 0x000fe20003fc4070 */
[----:B------:R-:W-:Y:S02]  /*7380*/  IMAD.MOV.U32 R42, RZ, RZ, R41 ;  /* 0x000000ffff2a7224 */ /* 0x000fe400078e0029 */
[----:B------:R-:W-:Y:S02]  /*7390*/  IMAD.MOV.U32 R41, RZ, RZ, R40 ;  /* 0x000000ffff297224 */ /* 0x000fe400078e0028 */
[----:B------:R-:W-:Y:S02]  /*73a0*/  IMAD.MOV.U32 R40, RZ, RZ, R37 ;  /* 0x000000ffff287224 */ /* 0x000fe400078e0025 */
[----:B------:R-:W-:Y:S01]  /*73b0*/  IMAD.MOV.U32 R37, RZ, RZ, R33 ;  /* 0x000000ffff257224 */ /* 0x000fe200078e0021 */
[----:B------:R-:W-:Y:S01]  /*73c0*/  IABS R9, R46 ;  /* 0x0000002e00097213 */ /* 0x000fe20000000000 */
[----:B------:R-:W-:-:S02]  /*73d0*/  IMAD.MOV.U32 R33, RZ, RZ, R19 ;  /* 0x000000ffff217224 */ /* 0x000fc400078e0013 */
[----:B------:R-:W-:-:S04]  /*73e0*/  IMAD.HI.U32 R19, R4, R16, RZ ;  /* 0x0000001004137227 */ /* 0x000fc800078e00ff */
[----:B------:R-:W-:Y:S01]  /*73f0*/  @!P6 IMAD.IADD R11, R11, 0x1, -R2 ;  /* 0x000000010b0be824 */ /* 0x000fe200078e0a02 */
[----:B------:R-:W-:Y:S01]  /*7400*/  ISETP.GT.U32.AND P6, PT, R2, R14, PT ;  /* 0x0000000e0200720c */ /* 0x000fe20003fc4070 */
[----:B------:R-:W-:Y:S01]  /*7410*/  IMAD.MOV R19, RZ, RZ, -R19 ;  /* 0x000000ffff137224 */ /* 0x000fe200078e0a13 */
[----:B------:R0:W-:Y:S01]  /*7420*/  STL [R1+0x530], R17 ;  /* 0x0005301101007387 */ /* 0x0001e20000100800 */
[----:B---3--:R-:W-:Y:S02]  /*7430*/  IMAD.MOV.U32 R43, RZ, RZ, R18 ;  /* 0x000000ffff2b7224 */ /* 0x008fe400078e0012 */
[----:B------:R-:W-:Y:S01]  /*7440*/  IMAD.HI.U32 R18, R4, R15, RZ ;  /* 0x0000000f04127227 */ /* 0x000fe200078e00ff */
[----:B------:R-:W-:-:S03]  /*7450*/  ISETP.GT.U32.AND P2, PT, R2, R11, PT ;  /* 0x0000000b0200720c */ /* 0x000fc60003f44070 */
[----:B------:R-:W-:Y:S02]  /*7460*/  IMAD.MOV R18, RZ, RZ, -R18 ;  /* 0x000000ffff127224 */ /* 0x000fe400078e0a12 */
[----:B0-----:R-:W-:-:S04]  /*7470*/  IMAD.HI.U32 R17, R4, R9, RZ ;  /* 0x0000000904117227 */ /* 0x001fc800078e00ff */
[C---:B------:R-:W-:Y:S01]  /*7480*/  IMAD R16, R2.reuse, R19, R16 ;  /* 0x0000001302107224 */ /* 0x040fe200078e0210 */
[----:B------:R-:W-:Y:S01]  /*7490*/  IABS R19, R47 ;  /* 0x0000002f00137213 */ /* 0x000fe20000000000 */
[----:B------:R-:W-:Y:S02]  /*74a0*/  IMAD R15, R2, R18, R15 ;  /* 0x00000012020f7224 */ /* 0x000fe400078e020f */
[----:B------:R-:W-:Y:S02]  /*74b0*/  IMAD.MOV R17, RZ, RZ, -R17 ;  /* 0x000000ffff117224 */ /* 0x000fe400078e0a11 */
[----:B------:R-:W-:Y:S01]  /*74c0*/  @!P6 IMAD.IADD R14, R14, 0x1, -R2 ;  /* 0x000000010e0ee824 */ /* 0x000fe200078e0a02 */
[C---:B------:R-:W-:Y:S01]  /*74d0*/  ISETP.GT.U32.AND P6, PT, R2.reuse, R15, PT ;  /* 0x0000000f0200720c */ /* 0x040fe20003fc4070 */
[----:B------:R-:W-:Y:S02]  /*74e0*/  IMAD R9, R2, R17, R9 ;  /* 0x0000001102097224 */ /* 0x000fe400078e0209 */
[----:B------:R-:W-:-:S04]  /*74f0*/  IMAD.HI.U32 R17, R4, R19, RZ ;  /* 0x0000001304117227 */ /* 0x000fc800078e00ff */
[----:B------:R-:W-:Y:S02]  /*7500*/  IMAD.MOV R17, RZ, RZ, -R17 ;  /* 0x000000ffff117224 */ /* 0x000fe400078e0a11 */
[--C-:B------:R-:W-:Y:S01]  /*7510*/  @!P2 IMAD.IADD R11, R11, 0x1, -R2.reuse ;  /* 0x000000010b0ba824 */ /* 0x100fe200078e0a02 */
[C---:B------:R-:W-:Y:S01]  /*7520*/  ISETP.GT.U32.AND P2, PT, R2.reuse, R9, PT ;  /* 0x000000090200720c */ /* 0x040fe20003f44070 */
[C---:B------:R-:W-:Y:S01]  /*7530*/  IMAD R19, R2.reuse, R17, R19 ;  /* 0x0000001102137224 */ /* 0x040fe200078e0213 */
[----:B------:R-:W-:Y:S01]  /*7540*/  ISETP.GT.U32.AND P3, PT, R2, R16, PT ;  /* 0x000000100200720c */ /* 0x000fe20003f64070 */
[----:B------:R-:W-:-:S03]  /*7550*/  @!P6 IMAD.IADD R15, R15, 0x1, -R2 ;  /* 0x000000010f0fe824 */ /* 0x000fc600078e0a02 */
[C---:B------:R-:W-:Y:S01]  /*7560*/  ISETP.GT.U32.AND P6, PT, R2.reuse, R19, PT ;  /* 0x000000130200720c */ /* 0x040fe20003fc4070 */
[----:B------:R0:W-:Y:S06]  /*7570*/  STL [R1+0x52c], R8 ;  /* 0x00052c0801007387 */ /* 0x0001ec0000100800 */
[----:B------:R-:W-:Y:S01]  /*7580*/  @!P2 IMAD.IADD R9, R9, 0x1, -R2 ;  /* 0x000000010909a824 */ /* 0x000fe200078e0a02 */
[----:B------:R-:W-:Y:S01]  /*7590*/  ISETP.GT.U32.AND P2, PT, R2, R15, PT ;  /* 0x0000000f0200720c */ /* 0x000fe20003f44070 */
[----:B------:R-:W-:Y:S01]  /*75a0*/  IMAD.MOV.U32 R44, RZ, RZ, R43 ;  /* 0x000000ffff2c7224 */ /* 0x000fe200078e002b */
[----:B0-----:R-:W-:Y:S01]  /*75b0*/  IABS R8, R49 ;  /* 0x0000003100087213 */ /* 0x001fe20000000000 */
[----:B------:R-:W-:Y:S01]  /*75c0*/  IMAD.MOV.U32 R43, RZ, RZ, R42 ;  /* 0x000000ffff2b7224 */ /* 0x000fe200078e002a */
[----:B------:R-:W-:Y:S01]  /*75d0*/  IABS R17, R50 ;  /* 0x0000003200117213 */ /* 0x000fe20000000000 */
[----:B------:R-:W-:Y:S01]  /*75e0*/  @!P3 IMAD.IADD R16, R16, 0x1, -R2 ;  /* 0x000000011010b824 */ /* 0x000fe200078e0a02 */
[----:B------:R-:W-:Y:S01]  /*75f0*/  ISETP.GE.AND P3, PT, R45, RZ, PT ;  /* 0x000000ff2d00720c */ /* 0x000fe20003f66270 */
[----:B------:R-:W-:-:S02]  /*7600*/  IMAD.MOV.U32 R42, RZ, RZ, R20 ;  /* 0x000000ffff2a7224 */ /* 0x000fc400078e0014 */
[----:B------:R-:W-:Y:S02]  /*7610*/  @!P6 IMAD.IADD R19, R19, 0x1, -R2 ;  /* 0x000000011313e824 */ /* 0x000fe400078e0a02 */
[----:B------:R-:W-:Y:S01]  /*7620*/  IMAD.HI.U32 R20, R4, R8, RZ ;  /* 0x0000000804147227 */ /* 0x000fe200078e00ff */
[C---:B------:R-:W-:Y:S02]  /*7630*/  ISETP.GT.U32.AND P0, PT, R2.reuse, R16, PT ;  /* 0x000000100200720c */ /* 0x040fe40003f04070 */
[----:B------:R-:W-:Y:S01]  /*7640*/  ISETP.GT.U32.AND P6, PT, R2, R19, PT ;  /* 0x000000130200720c */ /* 0x000fe20003fc4070 */
[----:B------:R-:W-:Y:S02]  /*7650*/  IMAD.MOV.U32 R45, RZ, RZ, R14 ;  /* 0x000000ffff2d7224 */ /* 0x000fe400078e000e */
[----:B------:R-:W-:Y:S02]  /*7660*/  IMAD.MOV R20, RZ, RZ, -R20 ;  /* 0x000000ffff147224 */ /* 0x000fe400078e0a14 */
[----:B------:R-:W-:-:S02]  /*7670*/  IMAD.MOV.U32 R14, RZ, RZ, R11 ;  /* 0x000000ffff0e7224 */ /* 0x000fc400078e000b */
[----:B------:R-:W-:-:S04]  /*7680*/  IMAD.HI.U32 R11, R4, R17, RZ ;  /* 0x00000011040b7227 */ /* 0x000fc800078e00ff */
[----:B------:R-:W-:Y:S02]  /*7690*/  @!P2 IMAD.IADD R15, R15, 0x1, -R2 ;  /* 0x000000010f0fa824 */ /* 0x000fe400078e0a02 */
[C---:B------:R-:W-:Y:S02]  /*76a0*/  IMAD R8, R2.reuse, R20, R8 ;  /* 0x0000001402087224 */ /* 0x040fe400078e0208 */
[----:B------:R-:W-:Y:S02]  /*76b0*/  IMAD.MOV R11, RZ, RZ, -R11 ;  /* 0x000000ffff0b7224 */ /* 0x000fe400078e0a0b */
[----:B------:R-:W-:Y:S01]  /*76c0*/  IMAD.MOV.U32 R20, RZ, RZ, R15 ;  /* 0x000000ffff147224 */ /* 0x000fe200078e000f */
[----:B------:R0:W-:Y:S01]  /*76d0*/  STL [R1+0x528], R13 ;  /* 0x0005280d01007387 */ /* 0x0001e20000100800 */
[C---:B------:R-:W-:Y:S02]  /*76e0*/  IMAD R11, R2.reuse, R11, R17 ;  /* 0x0000000b020b7224 */ /* 0x040fe400078e0211 */
[----:B------:R-:W-:Y:S01]  /*76f0*/  @!P3 IMAD.MOV R20, RZ, RZ, -R20 ;  /* 0x000000ffff14b224 */ /* 0x000fe200078e0a14 */
[----:B------:R-:W-:Y:S01]  /*7700*/  ISETP.GT.U32.AND P3, PT, R2, R8, PT ;  /* 0x000000080200720c */ /* 0x000fe20003f64070 */
[----:B------:R-:W-:-:S02]  /*7710*/  @!P1 IMAD.MOV R45, RZ, RZ, -R45 ;  /* 0x000000ffff2d9224 */ /* 0x000fc400078e0a2d */
[----:B------:R-:W-:Y:S01]  /*7720*/  @!P5 IMAD.MOV R14, RZ, RZ, -R14 ;  /* 0x000000ffff0ed224 */ /* 0x000fe200078e0a0e */
[----:B------:R-:W-:Y:S02]  /*7730*/  ISETP.GT.U32.AND P5, PT, R2, R9, PT ;  /* 0x000000090200720c */ /* 0x000fe40003fa4070 */
[----:B0-----:R-:W-:Y:S01]  /*7740*/  IABS R13, R48 ;  /* 0x00000030000d7213 */ /* 0x001fe20000000000 */
[--C-:B------:R-:W-:Y:S02]  /*7750*/  @!P0 IMAD.IADD R16, R16, 0x1, -R2.reuse ;  /* 0x0000000110108824 */ /* 0x100fe400078e0a02 */
[----:B------:R-:W-:Y:S01]  /*7760*/  @!P6 IMAD.IADD R19, R19, 0x1, -R2 ;  /* 0x000000011313e824 */ /* 0x000fe200078e0a02 */
[----:B------:R-:W-:Y:S01]  /*7770*/  ISETP.GT.U32.AND P6, PT, R2, R11, PT ;  /* 0x0000000b0200720c */ /* 0x000fe20003fc4070 */
[----:B------:R-:W-:Y:S01]  /*7780*/  IMAD.HI.U32 R18, R4, R13, RZ ;  /* 0x0000000d04127227 */ /* 0x000fe200078e00ff */
[----:B------:R-:W-:Y:S04]  /*7790*/  STL [R1+0x524], R45 ;  /* 0x0005242d01007387 */ /* 0x000fe80000100800 */
[----:B------:R0:W-:Y:S01]  /*77a0*/  STL [R1+0x51c], R14 ;  /* 0x00051c0e01007387 */ /* 0x0001e20000100800 */
[----:B------:R-:W-:Y:S01]  /*77b0*/  IMAD.MOV R18, RZ, RZ, -R18 ;  /* 0x000000ffff127224 */ /* 0x000fe200078e0a12 */
[----:B------:R-:W-:Y:S01]  /*77c0*/  ISETP.GE.AND P0, PT, R46, RZ, PT ;  /* 0x000000ff2e00720c */ /* 0x000fe20003f06270 */
[----:B------:R-:W-:-:S02]  /*77d0*/  @!P3 IMAD.IADD R8, R8, 0x1, -R2 ;  /* 0x000000010808b824 */ /* 0x000fc400078e0a02 */
[----:B0-----:R-:W-:Y:S01]  /*77e0*/  IMAD.MOV.U32 R14, RZ, RZ, R16 ;  /* 0x000000ffff0e7224 */ /* 0x001fe200078e0010 */
[----:B------:R-:W-:Y:S01]  /*77f0*/  ISETP.GE.AND P1, PT, R47, RZ, PT ;  /* 0x000000ff2f00720c */ /* 0x000fe20003f26270 */
[C---:B------:R-:W-:Y:S02]  /*7800*/  IMAD R18, R2.reuse, R18, R13 ;  /* 0x0000001202127224 */ /* 0x040fe400078e020d */
[----:B------:R-:W-:Y:S01]  /*7810*/  @!P4 IMAD.MOV R14, RZ, RZ, -R14 ;  /* 0x000000ffff0ec224 */ /* 0x000fe200078e0a0e */
[----:B------:R-:W-:Y:S01]  /*7820*/  IABS R13, R51 ;  /* 0x00000033000d7213 */ /* 0x000fe20000000000 */
[--C-:B------:R-:W-:Y:S01]  /*7830*/  @!P5 IMAD.IADD R9, R9, 0x1, -R2.reuse ;  /* 0x000000010909d824 */ /* 0x100fe200078e0a02 */
[----:B------:R-:W-:Y:S01]  /*7840*/  IABS R17, R52 ;  /* 0x0000003400117213 */ /* 0x000fe20000000000 */
[----:B------:R-:W-:Y:S01]  /*7850*/  @!P6 IMAD.IADD R11, R11, 0x1, -R2 ;  /* 0x000000010b0be824 */ /* 0x000fe200078e0a02 */
[----:B------:R0:W-:Y:S01]  /*7860*/  STL [R1+0x518], R14 ;  /* 0x0005180e01007387 */ /* 0x0001e20000100800 */
[----:B------:R-:W-:-:S03]  /*7870*/  ISETP.GT.U32.AND P6, PT, R2, R8, PT ;  /* 0x000000080200720c */ /* 0x000fc60003fc4070 */
[----:B------:R1:W-:Y:S01]  /*7880*/  STL [R1+0x514], R20 ;  /* 0x0005141401007387 */ /* 0x0003e20000100800 */
[----:B0-----:R-:W-:-:S04]  /*7890*/  IMAD.HI.U32 R14, R4, R13, RZ ;  /* 0x0000000d040e7227 */ /* 0x001fc800078e00ff */
[----:B-1----:R-:W-:Y:S02]  /*78a0*/  IMAD.MOV.U32 R20, RZ, RZ, R9 ;  /* 0x000000ffff147224 */ /* 0x002fe400078e0009 */
[----:B------:R-:W-:-:S04]  /*78b0*/  IMAD.HI.U32 R9, R4, R17, RZ ;  /* 0x0000001104097227 */ /* 0x000fc800078e00ff */
[----:B------:R-:W-:Y:S02]  /*78c0*/  IMAD.MOV R14, RZ, RZ, -R14 ;  /* 0x000000ffff0e7224 */ /* 0x000fe400078e0a0e */
[----:B------:R-:W-:Y:S02]  /*78d0*/  IMAD.MOV R9, RZ, RZ, -R9 ;  /* 0x000000ffff097224 */ /* 0x000fe400078e0a09 */
[----:B------:R-:W-:Y:S02]  /*78e0*/  @!P0 IMAD.MOV R20, RZ, RZ, -R20 ;  /* 0x000000ffff148224 */ /* 0x000fe400078e0a14 */
[C---:B------:R-:W-:Y:S01]  /*78f0*/  IMAD R13, R2.reuse, R14, R13 ;  /* 0x0000000e020d7224 */ /* 0x040fe200078e020d */
[----:B------:R-:W-:Y:S01]  /*7900*/  IABS R14, R53 ;  /* 0x00000035000e7213 */ /* 0x000fe20000000000 */
[----:B------:R-:W-:Y:S02]  /*7910*/  @!P1 IMAD.MOV R19, RZ, RZ, -R19 ;  /* 0x000000ffff139224 */ /* 0x000fe400078e0a13 */
[----:B------:R-:W-:Y:S01]  /*7920*/  IMAD R9, R2, R9, R17 ;  /* 0x0000000902097224 */ /* 0x000fe200078e0211 */
[----:B------:R-:W-:Y:S01]  /*7930*/  STL [R1+0x510], R20 ;  /* 0x0005101401007387 */ /* 0x000fe20000100800 */
[----:B------:R-:W-:Y:S01]  /*7940*/  @!P6 IMAD.IADD R8, R8, 0x1, -R2 ;  /* 0x000000010808e824 */ /* 0x000fe200078e0a02 */
[----:B------:R-:W-:-:S02]  /*7950*/  ISETP.GT.U32.AND P2, PT, R2, R18, PT ;  /* 0x000000120200720c */ /* 0x000fc40003f44070 */
[----:B------:R0:W-:Y:S01]  /*7960*/  STL [R1+0x50c], R19 ;  /* 0x00050c1301007387 */ /* 0x0001e20000100800 */
[----:B------:R-:W-:Y:S01]  /*7970*/  ISETP.GT.U32.AND P6, PT, R2, R9, PT ;  /* 0x000000090200720c */ /* 0x000fe20003fc4070 */
[----:B0-----:R-:W-:-:S04]  /*7980*/  IMAD.HI.U32 R19, R4, R14, RZ ;  /* 0x0000000e04137227 */ /* 0x001fc800078e00ff */
[----:B------:R-:W-:Y:S01]  /*7990*/  IMAD.MOV R19, RZ, RZ, -R19 ;  /* 0x000000ffff137224 */ /* 0x000fe200078e0a13 */
[----:B------:R-:W-:-:S03]  /*79a0*/  ISETP.GT.U32.AND P0, PT, R2, R11, PT ;  /* 0x0000000b0200720c */ /* 0x000fc60003f04070 */
[----:B------:R-:W-:Y:S01]  /*79b0*/  IMAD R14, R2, R19, R14 ;  /* 0x00000013020e7224 */ /* 0x000fe200078e020e */
[----:B------:R-:W-:-:S03]  /*79c0*/  IABS R15, R54 ;  /* 0x00000036000f7213 */ /* 0x000fc60000000000 */
[--C-:B------:R-:W-:Y:S02]  /*79d0*/  @!P6 IMAD.IADD R9, R9, 0x1, -R2.reuse ;  /* 0x000000010909e824 */ /* 0x100fe400078e0a02 */
[----:B------:R-:W-:Y:S01]  /*79e0*/  @!P2 IMAD.IADD R18, R18, 0x1, -R2 ;  /* 0x000000011212a824 */ /* 0x000fe200078e0a02 */
[----:B------:R-:W-:Y:S01]  /*79f0*/  ISETP.GT.U32.AND P6, PT, R2, R14, PT ;  /* 0x0000000e0200720c */ /* 0x000fe20003fc4070 */
[----:B------:R-:W-:-:S03]  /*7a00*/  IMAD.HI.U32 R17, R4, R15, RZ ;  /* 0x0000000f04117227 */ /* 0x000fc600078e00ff */
[C---:B------:R-:W-:Y:S01]  /*7a10*/  ISETP.GT.U32.AND P3, PT, R2.reuse, R18, PT ;  /* 0x000000120200720c */ /* 0x040fe20003f64070 */
[----:B------:R-:W-:Y:S01]  /*7a20*/  IMAD.MOV R17, RZ, RZ, -R17 ;  /* 0x000000ffff117224 */ /* 0x000fe200078e0a11 */
[----:B------:R-:W-:Y:S01]  /*7a30*/  ISETP.GT.U32.AND P1, PT, R2, R13, PT ;  /* 0x0000000d0200720c */ /* 0x000fe20003f24070 */
[--C-:B------:R-:W-:Y:S01]  /*7a40*/  @!P0 IMAD.IADD R11, R11, 0x1, -R2.reuse ;  /* 0x000000010b0b8824 */ /* 0x100fe200078e0a02 */
[----:B------:R-:W-:Y:S01]  /*7a50*/  ISETP.GE.AND P4, PT, R48, RZ, PT ;  /* 0x000000ff3000720c */ /* 0x000fe20003f86270 */
[----:B------:R-:W-:Y:S02]  /*7a60*/  IMAD R15, R2, R17, R15 ;  /* 0x00000011020f7224 */ /* 0x000fe400078e020f */
[----:B------:R-:W-:Y:S01]  /*7a70*/  IMAD.MOV.U32 R17, RZ, RZ, R11 ;  /* 0x000000ffff117224 */ /* 0x000fe200078e000b */
[----:B------:R-:W-:Y:S01]  /*7a80*/  IABS R11, R56 ;  /* 0x00000038000b7213 */ /* 0x000fe20000000000 */
[----:B------:R-:W-:Y:S01]  /*7a90*/  @!P6 IMAD.IADD R14, R14, 0x1, -R2 ;  /* 0x000000010e0ee824 */ /* 0x000fe200078e0a02 */
[----:B------:R-:W-:-:S03]  /*7aa0*/  ISETP.GE.AND P2, PT, R50, RZ, PT ;  /* 0x000000ff3200720c */ /* 0x000fc60003f46270 */
[----:B------:R-:W-:Y:S01]  /*7ab0*/  @!P3 IMAD.IADD R18, R18, 0x1, -R2 ;  /* 0x000000011212b824 */ /* 0x000fe200078e0a02 */
[----:B------:R-:W-:Y:S01]  /*7ac0*/  ISETP.GT.U32.AND P6, PT, R2, R14, PT ;  /* 0x0000000e0200720c */ /* 0x000fe20003fc4070 */
[----:B------:R-:W-:Y:S01]  /*7ad0*/  IMAD.HI.U32 R19, R4, R11, RZ ;  /* 0x0000000b04137227 */ /* 0x000fe200078e00ff */
[----:B------:R-:W-:-:S03]  /*7ae0*/  IABS R16, R55 ;  /* 0x0000003700107213 */ /* 0x000fc60000000000 */
[----:B------:R-:W-:Y:S02]  /*7af0*/  @!P1 IMAD.IADD R13, R13, 0x1, -R2 ;  /* 0x000000010d0d9824 */ /* 0x000fe400078e0a02 */
[----:B------:R-:W-:Y:S02]  /*7b00*/  IMAD.MOV.U32 R46, RZ, RZ, R18 ;  /* 0x000000ffff2e7224 */ /* 0x000fe400078e0012 */
[----:B------:R-:W-:Y:S01]  /*7b10*/  IMAD.MOV R19, RZ, RZ, -R19 ;  /* 0x000000ffff137224 */ /* 0x000fe200078e0a13 */
[----:B------:R-:W-:Y:S01]  /*7b20*/  ISETP.GE.AND P5, PT, R49, RZ, PT ;  /* 0x000000ff3100720c */ /* 0x000fe20003fa6270 */
[----:B------:R-:W-:Y:S01]  /*7b30*/  @!P4 IMAD.MOV R46, RZ, RZ, -R46 ;  /* 0x000000ffff2ec224 */ /* 0x000fe200078e0a2e */
[C---:B------:R-:W-:Y:S01]  /*7b40*/  ISETP.GT.U32.AND P4, PT, R2.reuse, R13, PT ;  /* 0x0000000d0200720c */ /* 0x040fe20003f84070 */
[----:B------:R-:W-:Y:S01]  /*7b50*/  IMAD R11, R2, R19, R11 ;  /* 0x00000013020b7224 */ /* 0x000fe200078e020b */
[----:B------:R-:W-:Y:S01]  /*7b60*/  IABS R18, R58 ;  /* 0x0000003a00127213 */ /* 0x000fe20000000000 */
[----:B------:R-:W-:-:S04]  /*7b70*/  IMAD.HI.U32 R20, R4, R16, RZ ;  /* 0x0000001004147227 */ /* 0x000fc800078e00ff */
[----:B------:R-:W-:Y:S01]  /*7b80*/  @!P2 IMAD.MOV R17, RZ, RZ, -R17 ;  /* 0x000000ffff11a224 */ /* 0x000fe200078e0a11 */
[----:B------:R-:W-:Y:S01]  /*7b90*/  ISETP.GT.U32.AND P2, PT, R2, R15, PT ;  /* 0x0000000f0200720c */ /* 0x000fe20003f44070 */
[----:B------:R-:W-:Y:S01]  /*7ba0*/  @!P6 IMAD.IADD R14, R14, 0x1, -R2 ;  /* 0x000000010e0ee824 */ /* 0x000fe200078e0a02 */
[----:B------:R-:W-:Y:S01]  /*7bb0*/  ISETP.GT.U32.AND P6, PT, R2, R11, PT ;  /* 0x0000000b0200720c */ /* 0x000fe20003fc4070 */
[----:B------:R-:W-:Y:S02]  /*7bc0*/  IMAD.MOV R20, RZ, RZ, -R20 ;  /* 0x000000ffff147224 */ /* 0x000fe400078e0a14 */
[----:B------:R-:W-:-:S04]  /*7bd0*/  IMAD.HI.U32 R19, R4, R18, RZ ;  /* 0x0000001204137227 */ /* 0x000fc800078e00ff */
[----:B------:R-:W-:Y:S02]  /*7be0*/  IMAD.MOV.U32 R45, RZ, RZ, R8 ;  /* 0x000000ffff2d7224 */ /* 0x000fe400078e0008 */
[C---:B------:R-:W-:Y:S02]  /*7bf0*/  IMAD R16, R2.reuse, R20, R16 ;  /* 0x0000001402107224 */ /* 0x040fe400078e0210 */
[----:B------:R-:W-:Y:S01]  /*7c00*/  IMAD.MOV R19, RZ, RZ, -R19 ;  /* 0x000000ffff137224 */ /* 0x000fe200078e0a13 */
[----:B------:R-:W-:Y:S01]  /*7c10*/  ISETP.GE.AND P3, PT, R51, RZ, PT ;  /* 0x000000ff3300720c */ /* 0x000fe20003f66270 */
[----:B------:R-:W-:Y:S01]  /*7c20*/  @!P5 IMAD.MOV R45, RZ, RZ, -R45 ;  /* 0x000000ffff2dd224 */ /* 0x000fe200078e0a2d */
[C---:B------:R-:W-:Y:S01]  /*7c30*/  ISETP.GT.U32.AND P5, PT, R2.reuse, R9, PT ;  /* 0x000000090200720c */ /* 0x040fe20003fa4070 */
[----:B------:R-:W-:Y:S01]  /*7c40*/  @!P4 IMAD.IADD R13, R13, 0x1, -R2 ;  /* 0x000000010d0dc824 */ /* 0x000fe200078e0a02 */
[C---:B------:R-:W-:Y:S01]  /*7c50*/  ISETP.GT.U32.AND P4, PT, R2.reuse, R16, PT ;  /* 0x000000100200720c */ /* 0x040fe20003f84070 */
[C---:B------:R-:W-:Y:S01]  /*7c60*/  IMAD R18, R2.reuse, R19, R18 ;  /* 0x0000001302127224 */ /* 0x040fe200078e0212 */
[----:B------:R-:W-:Y:S01]  /*7c70*/  IABS R8, R57 ;  /* 0x0000003900087213 */ /* 0x000fe20000000000 */
[--C-:B------:R-:W-:Y:S01]  /*7c80*/  @!P2 IMAD.IADD R15, R15, 0x1, -R2.reuse ;  /* 0x000000010f0fa824 */ /* 0x100fe200078e0a02 */
[----:B------:R-:W-:Y:S01]  /*7c90*/  STL [R1+0x508], R46 ;  /* 0x0005082e01007387 */ /* 0x000fe20000100800 */
[----:B------:R-:W-:Y:S01]  /*7ca0*/  @!P6 IMAD.IADD R11, R11, 0x1, -R2 ;  /* 0x000000010b0be824 */ /* 0x000fe200078e0a02 */
[----:B------:R-:W-:-:S02]  /*7cb0*/  ISETP.GT.U32.AND P6, PT, R2, R18, PT ;  /* 0x000000120200720c */ /* 0x000fc40003fc4070 */
[----:B------:R0:W-:Y:S01]  /*7cc0*/  STL [R1+0x504], R45 ;  /* 0x0005042d01007387 */ /* 0x0001e20000100800 */
[----:B------:R-:W-:-:S03]  /*7cd0*/  ISETP.GT.U32.AND P2, PT, R2, R15, PT ;  /* 0x0000000f0200720c */ /* 0x000fc60003f44070 */
[----:B------:R1:W-:Y:S01]  /*7ce0*/  STL [R1+0x500], R17 ;  /* 0x0005001101007387 */ /* 0x0003e20000100800 */
[----:B------:R-:W-:Y:S01]  /*7cf0*/  IMAD.MOV.U32 R20, RZ, RZ, R13 ;  /* 0x000000ffff147224 */ /* 0x000fe200078e000d */
[----:B------:R-:W-:Y:S02]  /*7d00*/  ISETP.GE.AND P0, PT, R52, RZ, PT ;  /* 0x000000ff3400720c */ /* 0x000fe40003f06270 */
[----:B------:R-:W-:Y:S01]  /*7d10*/  IABS R13, R59 ;  /* 0x0000003b000d7213 */ /* 0x000fe20000000000 */
[----:B0-----:R-:W-:Y:S02]  /*7d20*/  IMAD.MOV.U32 R45, RZ, RZ, R44 ;  /* 0x000000ffff2d7224 */ /* 0x001fe400078e002c */
[----:B-1----:R-:W-:-:S04]  /*7d30*/  IMAD.HI.U32 R17, R4, R8, RZ ;  /* 0x0000000804117227 */ /* 0x002fc800078e00ff */
[----:B------:R-:W-:Y:S02]  /*7d40*/  IMAD.MOV R17, RZ, RZ, -R17 ;  /* 0x000000ffff117224 */ /* 0x000fe400078e0a11 */
[----:B------:R-:W-:Y:S02]  /*7d50*/  IMAD.MOV.U32 R44, RZ, RZ, R43 ;  /* 0x000000ffff2c7224 */ /* 0x000fe400078e002b */
[----:B------:R-:W-:Y:S02]  /*7d60*/  IMAD.MOV.U32 R43, RZ, RZ, R42 ;  /* 0x000000ffff2b7224 */ /* 0x000fe400078e002a */
[--C-:B------:R-:W-:Y:S01]  /*7d70*/  @!P5 IMAD.IADD R9, R9, 0x1, -R2.reuse ;  /* 0x000000010909d824 */ /* 0x100fe200078e0a02 */
[----:B------:R-:W-:Y:S01]  /*7d80*/  ISETP.GE.AND P5, PT, R54, RZ, PT ;  /* 0x000000ff3600720c */ /* 0x000fe20003fa6270 */
[----:B------:R-:W-:Y:S02]  /*7d90*/  @!P4 IMAD.IADD R16, R16, 0x1, -R2 ;  /* 0x000000011010c824 */ /* 0x000fe400078e0a02 */
[----:B------:R-:W-:-:S02]  /*7da0*/  @!P3 IMAD.MOV R20, RZ, RZ, -R20 ;  /* 0x000000ffff14b224 */ /* 0x000fc400078e0a14 */
[----:B------:R-:W-:Y:S02]  /*7db0*/  IMAD.MOV.U32 R42, RZ, RZ, R39 ;  /* 0x000000ffff2a7224 */ /* 0x000fe400078e0027 */
[----:B------:R-:W-:Y:S02]  /*7dc0*/  IMAD.MOV.U32 R39, RZ, RZ, R21 ;  /* 0x000000ffff277224 */ /* 0x000fe400078e0015 */
[----:B------:R-:W-:Y:S02]  /*7dd0*/  IMAD R8, R2, R17, R8 ;  /* 0x0000001102087224 */ /* 0x000fe400078e0208 */
[----:B------:R-:W-:Y:S01]  /*7de0*/  IMAD.HI.U32 R21, R4, R13, RZ ;  /* 0x0000000d04157227 */ /* 0x000fe200078e00ff */
[----:B------:R0:W-:Y:S01]  /*7df0*/  STL [R1+0x43c], R20 ;  /* 0x00043c1401007387 */ /* 0x0001e20000100800 */
[----:B------:R-:W-:Y:S02]  /*7e00*/  ISETP.GT.U32.AND P3, PT, R2, R16, PT ;  /* 0x000000100200720c */ /* 0x000fe40003f64070 */
[----:B------:R-:W-:-:S02]  /*7e10*/  @!P6 IMAD.IADD R18, R18, 0x1, -R2 ;  /* 0x000000011212e824 */ /* 0x000fc400078e0a02 */
[----:B------:R-:W-:Y:S01]  /*7e20*/  @!P2 IMAD.IADD R15, R15, 0x1, -R2 ;  /* 0x000000010f0fa824 */ /* 0x000fe200078e0a02 */
[C---:B------:R-:W-:Y:S01]  /*7e30*/  ISETP.GT.U32.AND P2, PT, R2.reuse, R8, PT ;  /* 0x000000080200720c */ /* 0x040fe20003f44070 */
[----:B------:R-:W-:Y:S02]  /*7e40*/  IMAD.MOV R21, RZ, RZ, -R21 ;  /* 0x000000ffff157224 */ /* 0x000fe400078e0a15 */
[----:B------:R-:W-:Y:S01]  /*7e50*/  IMAD.MOV.U32 R47, RZ, RZ, R9 ;  /* 0x000000ffff2f7224 */ /* 0x000fe200078e0009 */
[----:B0-----:R-:W-:Y:S02]  /*7e60*/  IABS R20, R61 ;  /* 0x0000003d00147213 */ /* 0x001fe40000000000 */
[----:B------:R-:W-:Y:S01]  /*7e70*/  ISETP.GE.AND P1, PT, R53, RZ, PT ;  /* 0x000000ff3500720c */ /* 0x000fe20003f26270 */
[C---:B------:R-:W-:Y:S01]  /*7e80*/  IMAD R13, R2.reuse, R21, R13 ;  /* 0x00000015020d7224 */ /* 0x040fe200078e020d */
[----:B------:R-:W-:Y:S01]  /*7e90*/  ISETP.GT.U32.AND P6, PT, R2, R18, PT ;  /* 0x000000120200720c */ /* 0x000fe20003fc4070 */
[----:B------:R-:W-:Y:S01]  /*7ea0*/  @!P0 IMAD.MOV R47, RZ, RZ, -R47 ;  /* 0x000000ffff2f8224 */ /* 0x000fe200078e0a2f */
[----:B------:R-:W-:Y:S01]  /*7eb0*/  IABS R17, R60 ;  /* 0x0000003c00117213 */ /* 0x000fe20000000000 */
[----:B------:R-:W-:Y:S01]  /*7ec0*/  IMAD.HI.U32 R9, R4, R20, RZ ;  /* 0x0000001404097227 */ /* 0x000fe200078e00ff */
[----:B------:R-:W-:-:S02]  /*7ed0*/  ISETP.GT.U32.AND P0, PT, R2, R11, PT ;  /* 0x0000000b0200720c */ /* 0x000fc40003f04070 */
[----:B------:R-:W-:Y:S01]  /*7ee0*/  ISETP.GE.AND P4, PT, R55, RZ, PT ;  /* 0x000000ff3700720c */ /* 0x000fe20003f86270 */
[----:B------:R-:W-:Y:S01]  /*7ef0*/  @!P5 IMAD.MOV R15, RZ, RZ, -R15 ;  /* 0x000000ffff0fd224 */ /* 0x000fe200078e0a0f */
[----:B------:R-:W-:Y:S01]  /*7f00*/  ISETP.GT.U32.AND P5, PT, R2, R13, PT ;  /* 0x0000000d0200720c */ /* 0x000fe20003fa4070 */
[----:B------:R-:W-:Y:S02]  /*7f10*/  IMAD.MOV R9, RZ, RZ, -R9 ;  /* 0x000000ffff097224 */ /* 0x000fe400078e0a09 */
[----:B------:R-:W-:-:S04]  /*7f20*/  IMAD.HI.U32 R19, R4, R17, RZ ;  /* 0x0000001104137227 */ /* 0x000fc800078e00ff */
[----:B------:R-:W-:Y:S02]  /*7f30*/  IMAD.MOV.U32 R46, RZ, RZ, R14 ;  /* 0x000000ffff2e7224 */ /* 0x000fe400078e000e */
[----:B------:R-:W-:Y:S01]  /*7f40*/  @!P3 IMAD.IADD R16, R16, 0x1, -R2 ;  /* 0x000000011010b824 */ /* 0x000fe200078e0a02 */
[----:B------:R-:W-:Y:S01]  /*7f50*/  ISETP.GE.AND P3, PT, R56, RZ, PT ;  /* 0x000000ff3800720c */ /* 0x000fe20003f66270 */
[----:B------:R-:W-:Y:S02]  /*7f60*/  IMAD R9, R2, R9, R20 ;  /* 0x0000000902097224 */ /* 0x000fe400078e0214 */
[----:B------:R-:W-:Y:S02]  /*7f70*/  IMAD.MOV R19, RZ, RZ, -R19 ;  /* 0x000000ffff137224 */ /* 0x000fe400078e0a13 */
[----:B------:R-:W-:Y:S02]  /*7f80*/  @!P2 IMAD.IADD R8, R8, 0x1, -R2 ;  /* 0x000000010808a824 */ /* 0x000fe400078e0a02 */
[----:B------:R-:W-:-:S02]  /*7f90*/  @!P1 IMAD.MOV R46, RZ, RZ, -R46 ;  /* 0x000000ffff2e9224 */ /* 0x000fc400078e0a2e */
[----:B------:R-:W-:Y:S01]  /*7fa0*/  @!P6 IMAD.IADD R18, R18, 0x1, -R2 ;  /* 0x000000011212e824 */ /* 0x000fe200078e0a02 */
[C---:B------:R-:W-:Y:S01]  /*7fb0*/  ISETP.GT.U32.AND P6, PT, R2.reuse, R9, PT ;  /* 0x000000090200720c */ /* 0x040fe20003fc4070 */
[C---:B------:R-:W-:Y:S01]  /*7fc0*/  IMAD R19, R2.reuse, R19, R17 ;  /* 0x0000001302137224 */ /* 0x040fe200078e0211 */
[----:B------:R-:W-:Y:S01]  /*7fd0*/  STL [R1+0x440], R47 ;  /* 0x0004402f01007387 */ /* 0x000fe20000100800 */
[----:B------:R-:W-:Y:S01]  /*7fe0*/  IMAD.MOV.U32 R14, RZ, RZ, R16 ;  /* 0x000000ffff0e7224 */ /* 0x000fe200078e0010 */
[C---:B------:R-:W-:Y:S01]  /*7ff0*/  ISETP.GT.U32.AND P1, PT, R2.reuse, R8, PT ;  /* 0x000000080200720c */ /* 0x040fe20003f24070 */
[----:B------:R-:W-:Y:S01]  /*8000*/  @!P0 IMAD.IADD R11, R11, 0x1, -R2 ;  /* 0x000000010b0b8824 */ /* 0x000fe200078e0a02 */
[----:B------:R-:W-:Y:S01]  /*8010*/  STL [R1+0x444], R46 ;  /* 0x0004442e01007387 */ /* 0x000fe20000100800 */
[----:B------:R-:W-:Y:S01]  /*8020*/  @!P4 IMAD.MOV R14, RZ, RZ, -R14 ;  /* 0x000000ffff0ec224 */ /* 0x000fe200078e0a0e */
[----:B------:R-:W-:Y:S01]  /*8030*/  IABS R17, R62 ;  /* 0x0000003e00117213 */ /* 0x000fe20000000000 */
[----:B------:R-:W-:Y:S01]  /*8040*/  @!P5 IMAD.IADD R13, R13, 0x1, -R2 ;  /* 0x000000010d0dd824 */ /* 0x000fe200078e0a02 */
[----:B------:R0:W-:Y:S01]  /*8050*/  STL [R1+0x448], R15 ;  /* 0x0004480f01007387 */ /* 0x0001e20000100800 */
[----:B------:R-:W-:-:S02]  /*8060*/  ISETP.GT.U32.AND P0, PT, R2, R19, PT ;  /* 0x000000130200720c */ /* 0x000fc40003f04070 */
[----:B------:R-:W-:Y:S01]  /*8070*/  ISETP.GE.AND P2, PT, R57, RZ, PT ;  /* 0x000000ff3900720c */ /* 0x000fe20003f46270 */
[----:B------:R1:W-:Y:S01]  /*8080*/  STL [R1+0x44c], R14 ;  /* 0x00044c0e01007387 */ /* 0x0003e20000100800 */
[----:B0-----:R-:W-:-:S04]  /*8090*/  IMAD.MOV.U32 R15, RZ, RZ, R11 ;  /* 0x000000ffff0f7224 */ /* 0x001fc800078e000b */
[----:B------:R-:W-:Y:S01]  /*80a0*/  @!P3 IMAD.MOV R15, RZ, RZ, -R15 ;  /* 0x000000ffff0fb224 */ /* 0x000fe200078e0a0f */
[----:B------:R-:W-:Y:S01]  /*80b0*/  ISETP.GT.U32.AND P3, PT, R2, R13, PT ;  /* 0x0000000d0200720c */ /* 0x000fe20003f64070 */
[----:B-1----:R-:W-:Y:S01]  /*80c0*/  IMAD.HI.U32 R14, R4, R17, RZ ;  /* 0x00000011040e7227 */ /* 0x002fe200078e00ff */
[----:B------:R-:W-:-:S03]  /*80d0*/  IABS R11, R63 ;  /* 0x0000003f000b7213 */ /* 0x000fc60000000000 */
[--C-:B------:R-:W-:Y:S02]  /*80e0*/  @!P6 IMAD.IADD R9, R9, 0x1, -R2.reuse ;  /* 0x000000010909e824 */ /* 0x100fe400078e0a02 */
[----:B------:R-:W-:Y:S02]  /*80f0*/  @!P1 IMAD.IADD R8, R8, 0x1, -R2 ;  /* 0x0000000108089824 */ /* 0x000fe400078e0a02 */
[----:B------:R-:W-:Y:S01]  /*8100*/  IMAD.MOV R14, RZ, RZ, -R14 ;  /* 0x000000ffff0e7224 */ /* 0x000fe200078e0a0e */
[C---:B------:R-:W-:Y:S01]  /*8110*/  ISETP.GT.U32.AND P6, PT, R2.reuse, R9, PT ;  /* 0x000000090200720c */ /* 0x040fe20003fc4070 */
[----:B------:R-:W-:Y:S02]  /*8120*/  @!P0 IMAD.IADD R19, R19, 0x1, -R2 ;  /* 0x0000000113138824 */ /* 0x000fe400078e0a02 */
[----:B------:R-:W-:Y:S02]  /*8130*/  IMAD R14, R2, R14, R17 ;  /* 0x0000000e020e7224 */ /* 0x000fe400078e0211 */
[----:B------:R-:W-:-:S02]  /*8140*/  IMAD.MOV.U32 R16, RZ, RZ, R8 ;  /* 0x000000ffff107224 */ /* 0x000fc400078e0008 */
[----:B------:R-:W-:Y:S01]  /*8150*/  IMAD.HI.U32 R8, R4, R11, RZ ;  /* 0x0000000b04087227 */ /* 0x000fe200078e00ff */
[----:B------:R-:W-:Y:S02]  /*8160*/  ISETP.GE.AND P4, PT, R58, RZ, PT ;  /* 0x000000ff3a00720c */ /* 0x000fe40003f86270 */
[----:B------:R-:W-:Y:S01]  /*8170*/  ISETP.GE.AND P1, PT, R59, RZ, PT ;  /* 0x000000ff3b00720c */ /* 0x000fe20003f26270 */
[----:B------:R-:W-:Y:S01]  /*8180*/  @!P2 IMAD.MOV R16, RZ, RZ, -R16 ;  /* 0x000000ffff10a224 */ /* 0x000fe200078e0a10 */
[C---:B------:R-:W-:Y:S01]  /*8190*/  ISETP.GT.U32.AND P2, PT, R2.reuse, R19, PT ;  /* 0x000000130200720c */ /* 0x040fe20003f44070 */
[----:B------:R-:W-:Y:S01]  /*81a0*/  @!P3 IMAD.IADD R13, R13, 0x1, -R2 ;  /* 0x000000010d0db824 */ /* 0x000fe200078e0a02 */
[C---:B------:R-:W-:Y:S01]  /*81b0*/  ISETP.GT.U32.AND P3, PT, R2.reuse, R14, PT ;  /* 0x0000000e0200720c */ /* 0x040fe20003f64070 */
[----:B------:R-:W-:Y:S01]  /*81c0*/  IMAD.MOV R8, RZ, RZ, -R8 ;  /* 0x000000ffff087224 */ /* 0x000fe200078e0a08 */
[----:B------:R0:W-:Y:S03]  /*81d0*/  STL [R1+0x450], R15 ;  /* 0x0004500f01007387 */ /* 0x0001e60000100800 */
[----:B------:R-:W-:Y:S01]  /*81e0*/  IMAD R8, R2, R8, R11 ;  /* 0x0000000802087224 */ /* 0x000fe200078e020b */
[----:B------:R-:W-:Y:S01]  /*81f0*/  ISETP.GE.AND P5, PT, R60, RZ, PT ;  /* 0x000000ff3c00720c */ /* 0x000fe20003fa6270 */
[----:B------:R1:W-:Y:S01]  /*8200*/  STL [R1+0x454], R16 ;  /* 0x0004541001007387 */ /* 0x0003e20000100800 */
[----:B------:R-:W-:-:S02]  /*8210*/  IMAD.MOV.U32 R17, RZ, RZ, R18 ;  /* 0x000000ffff117224 */ /* 0x000fc400078e0012 */
[----:B------:R-:W-:Y:S01]  /*8220*/  @!P6 IMAD.IADD R9, R9, 0x1, -R2 ;  /* 0x000000010909e824 */ /* 0x000fe200078e0a02 */
[----:B0-----:R-:W-:Y:S02]  /*8230*/  IABS R15, R64 ;  /* 0x00000040000f7213 */ /* 0x001fe40000000000 */
[----:B------:R-:W-:Y:S01]  /*8240*/  ISETP.GT.U32.AND P6, PT, R2, R8, PT ;  /* 0x000000080200720c */ /* 0x000fe20003fc4070 */
[----:B-1----:R-:W-:Y:S02]  /*8250*/  IMAD.MOV.U32 R16, RZ, RZ, R13 ;  /* 0x000000ffff107224 */ /* 0x002fe400078e000d */
[----:B------:R-:W-:-:S04]  /*8260*/  IMAD.HI.U32 R13, R4, R15, RZ ;  /* 0x0000000f040d7227 */ /* 0x000fc800078e00ff */
[----:B------:R-:W-:Y:S02]  /*8270*/  @!P4 IMAD.MOV R17, RZ, RZ, -R17 ;  /* 0x000000ffff11c224 */ /* 0x000fe400078e0a11 */
[----:B------:R-:W-:Y:S02]  /*8280*/  @!P1 IMAD.MOV R16, RZ, RZ, -R16 ;  /* 0x000000ffff109224 */ /* 0x000fe400078e0a10 */
[--C-:B------:R-:W-:Y:S02]  /*8290*/  @!P2 IMAD.IADD R19, R19, 0x1, -R2.reuse ;  /* 0x000000011313a824 */ /* 0x100fe400078e0a02 */
[----:B------:R-:W-:Y:S01]  /*82a0*/  @!P3 IMAD.IADD R14, R14, 0x1, -R2 ;  /* 0x000000010e0eb824 */ /* 0x000fe200078e0a02 */
[----:B------:R-:W-:Y:S01]  /*82b0*/  ISETP.GE.AND P3, PT, R65, RZ, PT ;  /* 0x000000ff4100720c */ /* 0x000fe20003f66270 */
[----:B------:R-:W-:Y:S01]  /*82c0*/  IMAD.MOV R13, RZ, RZ, -R13 ;  /* 0x000000ffff0d7224 */ /* 0x000fe200078e0a0d */
[----:B------:R-:W-:Y:S01]  /*82d0*/  IABS R65, R65 ;  /* 0x0000004100417213 */ /* 0x000fe20000000000 */
[----:B------:R-:W-:Y:S01]  /*82e0*/  STL [R1+0x458], R17 ;  /* 0x0004581101007387 */ /* 0x000fe20000100800 */
[----:B------:R-:W-:Y:S01]  /*82f0*/  IMAD.MOV.U32 R20, RZ, RZ, R19 ;  /* 0x000000ffff147224 */ /* 0x000fe200078e0013 */
[----:B------:R-:W-:-:S02]  /*8300*/  ISETP.GE.AND P0, PT, R61, RZ, PT ;  /* 0x000000ff3d00720c */ /* 0x000fc40003f06270 */
[----:B------:R0:W-:Y:S01]  /*8310*/  STL [R1+0x45c], R16 ;  /* 0x00045c1001007387 */ /* 0x0001e20000100800 */
[----:B------:R-:W-:Y:S01]  /*8320*/  @!P5 IMAD.MOV R20, RZ, RZ, -R20 ;  /* 0x000000ffff14d224 */ /* 0x000fe200078e0a14 */
[----:B------:R-:W-:Y:S01]  /*8330*/  IABS R11, R66 ;  /* 0x00000042000b7213 */ /* 0x000fe20000000000 */
[----:B------:R-:W-:Y:S01]  /*8340*/  @!P6 IMAD.IADD R8, R8, 0x1, -R2 ;  /* 0x000000010808e824 */ /* 0x000fe200078e0a02 */
[C---:B------:R-:W-:Y:S01]  /*8350*/  ISETP.GT.U32.AND P5, PT, R2.reuse, R14, PT ;  /* 0x0000000e0200720c */ /* 0x040fe20003fa4070 */
[----:B0-----:R-:W-:Y:S02]  /*8360*/  IMAD R16, R2, R13, R15 ;  /* 0x0000000d02107224 */ /* 0x001fe400078e020f */
[----:B------:R-:W-:Y:S01]  /*8370*/  IMAD.MOV.U32 R15, RZ, RZ, R65 ;  /* 0x000000ffff0f7224 */ /* 0x000fe200078e0041 */
[----:B------:R0:W-:Y:S03]  /*8380*/  STL [R1+0x460], R20 ;  /* 0x0004601401007387 */ /* 0x0001e60000100800 */
[----:B------:R-:W-:Y:S01]  /*8390*/  IMAD.HI.U32 R19, R4, R15, RZ ;  /* 0x0000000f04137227 */ /* 0x000fe200078e00ff */
[----:B------:R-:W-:-:S03]  /*83a0*/  ISETP.GT.U32.AND P6, PT, R2, R8, PT ;  /* 0x000000080200720c */ /* 0x000fc60003fc4070 */
[----:B------:R-:W-:-:S04]  /*83b0*/  IMAD.HI.U32 R18, R4, R11, RZ ;  /* 0x0000000b04127227 */ /* 0x000fc800078e00ff */
[----:B0-----:R-:W-:Y:S02]  /*83c0*/  IMAD.MOV.U32 R20, RZ, RZ, R9 ;  /* 0x000000ffff147224 */ /* 0x001fe400078e0009 */
[----:B------:R-:W-:Y:S02]  /*83d0*/  IMAD.MOV R9, RZ, RZ, -R19 ;  /* 0x000000ffff097224 */ /* 0x000fe400078e0a13 */
[----:B------:R-:W-:Y:S02]  /*83e0*/  IMAD.MOV R18, RZ, RZ, -R18 ;  /* 0x000000ffff127224 */ /* 0x000fe400078e0a12 */
[----:B------:R-:W-:Y:S01]  /*83f0*/  @!P0 IMAD.MOV R20, RZ, RZ, -R20 ;  /* 0x000000ffff148224 */ /* 0x000fe200078e0a14 */
[C---:B------:R-:W-:Y:S01]  /*8400*/  ISETP.GT.U32.AND P0, PT, R2.reuse, R16, PT ;  /* 0x000000100200720c */ /* 0x040fe20003f04070 */
[C---:B------:R-:W-:Y:S02]  /*8410*/  IMAD R9, R2.reuse, R9, R15 ;  /* 0x0000000902097224 */ /* 0x040fe400078e020f */
[----:B------:R-:W-:-:S02]  /*8420*/  IMAD R11, R2, R18, R11 ;  /* 0x00000012020b7224 */ /* 0x000fc400078e020b */
[--C-:B------:R-:W-:Y:S01]  /*8430*/  @!P5 IMAD.IADD R14, R14, 0x1, -R2.reuse ;  /* 0x000000010e0ed824 */ /* 0x100fe200078e0a02 */
[----:B------:R-:W-:Y:S01]  /*8440*/  ISETP.GT.U32.AND P5, PT, R2, R9, PT ;  /* 0x000000090200720c */ /* 0x000fe20003fa4070 */
[----:B------:R-:W-:Y:S01]  /*8450*/  @!P6 IMAD.IADD R8, R8, 0x1, -R2 ;  /* 0x000000010808e824 */ /* 0x000fe200078e0a02 */
[----:B------:R-:W-:Y:S02]  /*8460*/  ISETP.GT.U32.AND P6, PT, R2, R11, PT ;  /* 0x0000000b0200720c */ /* 0x000fe40003fc4070 */
[----:B------:R-:W-:-:S03]  /*8470*/  IABS R17, R68 ;  /* 0x0000004400117213 */ /* 0x000fc60000000000 */
[--C-:B------:R-:W-:Y:S02]  /*8480*/  @!P0 IMAD.IADD R16, R16, 0x1, -R2.reuse ;  /* 0x0000000110108824 */ /* 0x100fe400078e0a02 */
[----:B------:R-:W-:Y:S01]  /*8490*/  IMAD.HI.U32 R19, R4, R17, RZ ;  /* 0x0000001104137227 */ /* 0x000fe200078e00ff */
[----:B------:R-:W-:Y:S02]  /*84a0*/  IABS R13, R67 ;  /* 0x00000043000d7213 */ /* 0x000fe40000000000 */
[----:B------:R-:W-:Y:S01]  /*84b0*/  IABS R18, R69 ;  /* 0x0000004500127213 */ /* 0x000fe20000000000 */
[----:B------:R-:W-:Y:S01]  /*84c0*/  @!P5 IMAD.IADD R9, R9, 0x1, -R2 ;  /* 0x000000010909d824 */ /* 0x000fe200078e0a02 */
[----:B------:R-:W-:Y:S01]  /*84d0*/  ISETP.GT.U32.AND P5, PT, R2, R16, PT ;  /* 0x000000100200720c */ /* 0x000fe20003fa4070 */
[----:B------:R-:W-:Y:S01]  /*84e0*/  IMAD.MOV R19, RZ, RZ, -R19 ;  /* 0x000000ffff137224 */ /* 0x000fe200078e0a13 */
[----:B------:R-:W-:Y:S01]  /*84f0*/  ISETP.GE.AND P4, PT, R62, RZ, PT ;  /* 0x000000ff3e00720c */ /* 0x000fe20003f86270 */
[----:B------:R-:W-:Y:S01]  /*8500*/  IMAD.HI.U32 R15, R4, R13, RZ ;  /* 0x0000000d040f7227 */ /* 0x000fe200078e00ff */
[----:B------:R-:W-:-:S03]  /*8510*/  ISETP.GE.AND P1, PT, R63, RZ, PT ;  /* 0x000000ff3f00720c */ /* 0x000fc60003f26270 */
[----:B------:R-:W-:Y:S01]  /*8520*/  @!P6 IMAD.IADD R11, R11, 0x1, -R2 ;  /* 0x000000010b0be824 */ /* 0x000fe200078e0a02 */
[C---:B------:R-:W-:Y:S01]  /*8530*/  ISETP.GT.U32.AND P6, PT, R2.reuse, R9, PT ;  /* 0x000000090200720c */ /* 0x040fe20003fc4070 */
[----:B------:R-:W-:Y:S02]  /*8540*/  IMAD R17, R2, R19, R17 ;  /* 0x0000001302117224 */ /* 0x000fe400078e0211 */
[----:B------:R-:W-:Y:S01]  /*8550*/  IMAD.HI.U32 R19, R4, R18, RZ ;  /* 0x0000001204137227 */ /* 0x000fe200078e00ff */
[----:B------:R0:W-:Y:S03]  /*8560*/  STL [R1+0x464], R20 ;  /* 0x0004641401007387 */ /* 0x0001e60000100800 */
[----:B------:R-:W-:Y:S02]  /*8570*/  IMAD.MOV R15, RZ, RZ, -R15 ;  /* 0x000000ffff0f7224 */ /* 0x000fe400078e0a0f */
[----:B------:R-:W-:-:S02]  /*8580*/  IMAD.MOV R19, RZ, RZ, -R19 ;  /* 0x000000ffff137224 */ /* 0x000fc400078e0a13 */
[C---:B------:R-:W-:Y:S02]  /*8590*/  IMAD R13, R2.reuse, R15, R13 ;  /* 0x0000000f020d7224 */ /* 0x040fe400078e020d */
[----:B0-----:R-:W-:Y:S02]  /*85a0*/  IMAD.MOV.U32 R20, RZ, RZ, R14 ;  /* 0x000000ffff147224 */ /* 0x001fe400078e000e */
[----:B------:R-:W-:Y:S02]  /*85b0*/  IMAD R18, R2, R19, R18 ;  /* 0x0000001302127224 */ /* 0x000fe400078e0212 */
[----:B------:R-:W-:Y:S01]  /*85c0*/  @!P5 IMAD.IADD R16, R16, 0x1, -R2 ;  /* 0x000000011010d824 */ /* 0x000fe200078e0a02 */
[C---:B------:R-:W-:Y:S01]  /*85d0*/  ISETP.GT.U32.AND P5, PT, R2.reuse, R17, PT ;  /* 0x000000110200720c */ /* 0x040fe20003fa4070 */
[----:B------:R-:W-:Y:S01]  /*85e0*/  @!P4 IMAD.MOV R20, RZ, RZ, -R20 ;  /* 0x000000ffff14c224 */ /* 0x000fe200078e0a14 */
[C---:B------:R-:W-:Y:S01]  /*85f0*/  ISETP.GT.U32.AND P4, PT, R2.reuse, R11, PT ;  /* 0x0000000b0200720c */ /* 0x040fe20003f84070 */
[----:B------:R-:W-:Y:S01]  /*8600*/  @!P1 IMAD.MOV R8, RZ, RZ, -R8 ;  /* 0x000000ffff089224 */ /* 0x000fe200078e0a08 */
[C---:B------:R-:W-:Y:S01]  /*8610*/  ISETP.GT.U32.AND P1, PT, R2.reuse, R13, PT ;  /* 0x0000000d0200720c */ /* 0x040fe20003f24070 */
[----:B------:R-:W-:Y:S01]  /*8620*/  @!P6 IMAD.IADD R9, R9, 0x1, -R2 ;  /* 0x000000010909e824 */ /* 0x000fe200078e0a02 */
[----:B------:R-:W-:-:S02]  /*8630*/  ISETP.GT.U32.AND P6, PT, R2, R18, PT ;  /* 0x000000120200720c */ /* 0x000fc40003fc4070 */
[----:B------:R-:W-:Y:S02]  /*8640*/  IABS R15, R70 ;  /* 0x00000046000f7213 */ /* 0x000fe40000000000 */
[----:B------:R-:W-:Y:S01]  /*8650*/  ISETP.GE.AND P0, PT, R66, RZ, PT ;  /* 0x000000ff4200720c */ /* 0x000fe20003f06270 */
[----:B------:R-:W-:Y:S02]  /*8660*/  STL [R1+0x468], R20 ;  /* 0x0004681401007387 */ /* 0x000fe40000100800 */
[----:B------:R-:W-:Y:S02]  /*8670*/  IMAD.HI.U32 R14, R4, R15, RZ ;  /* 0x0000000f040e7227 */ /* 0x000fe400078e00ff */
[----:B------:R0:W-:Y:S02]  /*8680*/  STL [R1+0x46c], R8 ;  /* 0x00046c0801007387 */ /* 0x0001e40000100800 */
[----:B------:R-:W-:Y:S02]  /*8690*/  @!P5 IMAD.IADD R17, R17, 0x1, -R2 ;  /* 0x000000011111d824 */ /* 0x000fe400078e0a02 */
[----:B------:R-:W-:-:S02]  /*86a0*/  IMAD.MOV R14, RZ, RZ, -R14 ;  /* 0x000000ffff0e7224 */ /* 0x000fc400078e0a0e */
[--C-:B------:R-:W-:Y:S02]  /*86b0*/  @!P4 IMAD.IADD R11, R11, 0x1, -R2.reuse ;  /* 0x000000010b0bc824 */ /* 0x100fe400078e0a02 */
[--C-:B------:R-:W-:Y:S01]  /*86c0*/  @!P1 IMAD.IADD R13, R13, 0x1, -R2.reuse ;  /* 0x000000010d0d9824 */ /* 0x100fe200078e0a02 */
[----:B0-----:R-:W-:Y:S01]  /*86d0*/  IABS R8, R71 ;  /* 0x0000004700087213 */ /* 0x001fe20000000000 */
[----:B------:R-:W-:Y:S01]  /*86e0*/  @!P6 IMAD.IADD R18, R18, 0x1, -R2 ;  /* 0x000000011212e824 */ /* 0x000fe200078e0a02 */
[----:B------:R-:W-:Y:S01]  /*86f0*/  ISETP.GE.AND P2, PT, R64, RZ, PT ;  /* 0x000000ff4000720c */ /* 0x000fe20003f46270 */
[----:B------:R-:W-:Y:S01]  /*8700*/  IMAD.MOV.U32 R20, RZ, RZ, R9 ;  /* 0x000000ffff147224 */ /* 0x000fe200078e0009 */
[----:B------:R-:W-:Y:S01]  /*8710*/  ISETP.GT.U32.AND P6, PT, R2, R17, PT ;  /* 0x000000110200720c */ /* 0x000fe20003fc4070 */
[----:B------:R-:W-:Y:S01]  /*8720*/  IMAD.HI.U32 R19, R4, R8, RZ ;  /* 0x0000000804137227 */ /* 0x000fe200078e00ff */
[----:B------:R-:W-:-:S03]  /*8730*/  ISETP.GT.U32.AND P5, PT, R2, R13, PT ;  /* 0x0000000d0200720c */ /* 0x000fc60003fa4070 */
[C---:B------:R-:W-:Y:S02]  /*8740*/  IMAD R14, R2.reuse, R14, R15 ;  /* 0x0000000e020e7224 */ /* 0x040fe400078e020f */
[----:B------:R-:W-:Y:S02]  /*8750*/  IMAD.MOV.U32 R9, RZ, RZ, R11 ;  /* 0x000000ffff097224 */ /* 0x000fe400078e000b */
[----:B------:R-:W-:Y:S02]  /*8760*/  IMAD.MOV R19, RZ, RZ, -R19 ;  /* 0x000000ffff137224 */ /* 0x000fe400078e0a13 */
[----:B------:R-:W-:Y:S01]  /*8770*/  @!P0 IMAD.MOV R9, RZ, RZ, -R9 ;  /* 0x000000ffff098224 */ /* 0x000fe200078e0a09 */
[C---:B------:R-:W-:Y:S01]  /*8780*/  ISETP.GT.U32.AND P0, PT, R2.reuse, R14, PT ;  /* 0x0000000e0200720c */ /* 0x040fe20003f04070 */
[----:B------:R-:W-:Y:S01]  /*8790*/  IMAD.MOV.U32 R21, RZ, RZ, R16 ;  /* 0x000000ffff157224 */ /* 0x000fe200078e0010 */
[----:B------:R-:W-:Y:S01]  /*87a0*/  ISETP.GE.AND P4, PT, R67, RZ, PT ;  /* 0x000000ff4300720c */ /* 0x000fe20003f86270 */
[----:B------:R-:W-:Y:S01]  /*87b0*/  IMAD R8, R2, R19, R8 ;  /* 0x0000001302087224 */ /* 0x000fe200078e0208 */
[----:B------:R-:W-:Y:S01]  /*87c0*/  IABS R15, R72 ;  /* 0x00000048000f7213 */ /* 0x000fe20000000000 */
[----:B------:R-:W-:-:S02]  /*87d0*/  @!P2 IMAD.MOV R21, RZ, RZ, -R21 ;  /* 0x000000ffff15a224 */ /* 0x000fc400078e0a15 */
[----:B------:R-:W-:Y:S02]  /*87e0*/  @!P3 IMAD.MOV R20, RZ, RZ, -R20 ;  /* 0x000000ffff14b224 */ /* 0x000fe400078e0a14 */
[--C-:B------:R-:W-:Y:S01]  /*87f0*/  @!P6 IMAD.IADD R17, R17, 0x1, -R2.reuse ;  /* 0x000000011111e824 */ /* 0x100fe200078e0a02 */
[----:B------:R-:W-:Y:S01]  /*8800*/  ISETP.GT.U32.AND P6, PT, R2, R8, PT ;  /* 0x000000080200720c */ /* 0x000fe20003fc4070 */
[--C-:B------:R-:W-:Y:S02]  /*8810*/  @!P5 IMAD.IADD R13, R13, 0x1, -R2.reuse ;  /* 0x000000010d0dd824 */ /* 0x100fe400078e0a02 */
[----:B------:R-:W-:Y:S01]  /*8820*/  IMAD.HI.U32 R11, R4, R15, RZ ;  /* 0x0000000f040b7227 */ /* 0x000fe200078e00ff */
[----:B------:R0:W-:Y:S03]  /*8830*/  STL [R1+0x470], R21 ;  /* 0x0004701501007387 */ /* 0x0001e60000100800 */
[----:B------:R-:W-:Y:S01]  /*8840*/  IMAD.MOV R11, RZ, RZ, -R11 ;  /* 0x000000ffff0b7224 */ /* 0x000fe200078e0a0b */
[----:B------:R-:W-:Y:S01]  /*8850*/  STL [R1+0x474], R20 ;  /* 0x0004741401007387 */ /* 0x000fe20000100800 */
[----:B------:R-:W-:-:S03]  /*8860*/  @!P0 IMAD.IADD R14, R14, 0x1, -R2 ;  /* 0x000000010e0e8824 */ /* 0x000fc600078e0a02 */
[----:B------:R1:W-:Y:S01]  /*8870*/  STL [R1+0x478], R9 ;  /* 0x0004780901007387 */ /* 0x0003e20000100800 */
[----:B0-----:R-:W-:Y:S01]  /*8880*/  IMAD.MOV.U32 R21, RZ, RZ, R13 ;  /* 0x000000ffff157224 */ /* 0x001fe200078e000d */
[----:B------:R-:W-:Y:S01]  /*8890*/  IABS R16, R74 ;  /* 0x0000004a00107213 */ /* 0x000fe20000000000 */
[C---:B------:R-:W-:Y:S02]  /*88a0*/  IMAD R15, R2.reuse, R11, R15 ;  /* 0x0000000b020f7224 */ /* 0x040fe400078e020f */
[----:B------:R-:W-:Y:S01]  /*88b0*/  @!P4 IMAD.MOV R21, RZ, RZ, -R21 ;  /* 0x000000ffff15c224 */ /* 0x000fe200078e0a15 */
[----:B-1----:R-:W-:Y:S02]  /*88c0*/  IABS R9, R73 ;  /* 0x0000004900097213 */ /* 0x002fe40000000000 */
[----:B------:R-:W-:Y:S01]  /*88d0*/  ISETP.GT.U32.AND P4, PT, R2, R14, PT ;  /* 0x0000000e0200720c */ /* 0x000fe20003f84070 */
[----:B------:R-:W-:Y:S01]  /*88e0*/  @!P6 IMAD.IADD R8, R8, 0x1, -R2 ;  /* 0x000000010808e824 */ /* 0x000fe200078e0a02 */
[----:B------:R-:W-:Y:S01]  /*88f0*/  ISETP.GE.AND P1, PT, R68, RZ, PT ;  /* 0x000000ff4400720c */ /* 0x000fe20003f26270 */
[----:B------:R-:W-:Y:S01]  /*8900*/  IMAD.HI.U32 R11, R4, R9, RZ ;  /* 0x00000009040b7227 */ /* 0x000fe200078e00ff */
[----:B------:R-:W-:-:S02]  /*8910*/  ISETP.GT.U32.AND P6, PT, R2, R15, PT ;  /* 0x0000000f0200720c */ /* 0x000fc40003fc4070 */
[----:B------:R-:W-:Y:S01]  /*8920*/  ISETP.GT.U32.AND P2, PT, R2, R18, PT ;  /* 0x000000120200720c */ /* 0x000fe20003f44070 */
[----:B------:R-:W-:-:S04]  /*8930*/  IMAD.HI.U32 R13, R4, R16, RZ ;  /* 0x00000010040d7227 */ /* 0x000fc800078e00ff */
[----:B------:R-:W-:Y:S02]  /*8940*/  IMAD.MOV R11, RZ, RZ, -R11 ;  /* 0x000000ffff0b7224 */ /* 0x000fe400078e0a0b */
[----:B------:R-:W-:Y:S02]  /*8950*/  IMAD.MOV R13, RZ, RZ, -R13 ;  /* 0x000000ffff0d7224 */ /* 0x000fe400078e0a0d */
[C---:B------:R-:W-:Y:S02]  /*8960*/  IMAD R9, R2.reuse, R11, R9 ;  /* 0x0000000b02097224 */ /* 0x040fe400078e0209 */
[----:B------:R-:W-:Y:S02]  /*8970*/  IMAD.MOV.U32 R20, RZ, RZ, R17 ;  /* 0x000000ffff147224 */ /* 0x000fe400078e0011 */
[----:B------:R-:W-:Y:S02]  /*8980*/  IMAD R13, R2, R13, R16 ;  /* 0x0000000d020d7224 */ /* 0x000fe400078e0210 */
[----:B------:R-:W-:Y:S01]  /*8990*/  @!P4 IMAD.IADD R14, R14, 0x1, -R2 ;  /* 0x000000010e0ec824 */ /* 0x000fe200078e0a02 */
[C---:B------:R-:W-:Y:S01]  /*89a0*/  ISETP.GT.U32.AND P4, PT, R2.reuse, R9, PT ;  /* 0x000000090200720c */ /* 0x040fe20003f84070 */
[----:B------:R-:W-:Y:S01]  /*89b0*/  @!P1 IMAD.MOV R20, RZ, RZ, -R20 ;  /* 0x000000ffff149224 */ /* 0x000fe200078e0a14 */
[----:B------:R-:W-:Y:S01]  /*89c0*/  IABS R19, R75 ;  /* 0x0000004b00137213 */ /* 0x000fe20000000000 */
[--C-:B------:R-:W-:Y:S01]  /*89d0*/  @!P6 IMAD.IADD R15, R15, 0x1, -R2.reuse ;  /* 0x000000010f0fe824 */ /* 0x100fe200078e0a02 */
[----:B------:R-:W-:Y:S01]  /*89e0*/  ISETP.GT.U32.AND P1, PT, R2, R8, PT ;  /* 0x000000080200720c */ /* 0x000fe20003f24070 */
[----:B------:R-:W-:Y:S01]  /*89f0*/  @!P2 IMAD.IADD R18, R18, 0x1, -R2 ;  /* 0x000000011212a824 */ /* 0x000fe200078e0a02 */
[----:B------:R-:W-:Y:S01]  /*8a00*/  ISETP.GT.U32.AND P6, PT, R2, R13, PT ;  /* 0x0000000d0200720c */ /* 0x000fe20003fc4070 */
[----:B------:R-:W-:Y:S01]  /*8a10*/  IMAD.HI.U32 R11, R4, R19, RZ ;  /* 0x00000013040b7227 */ /* 0x000fe200078e00ff */
[----:B------:R-:W-:-:S03]  /*8a20*/  ISETP.GE.AND P2, PT, R71, RZ, PT ;  /* 0x000000ff4700720c */ /* 0x000fc60003f46270 */
[----:B------:R-:W-:Y:S02]  /*8a30*/  IMAD.MOV R11, RZ, RZ, -R11 ;  /* 0x000000ffff0b7224 */ /* 0x000fe400078e0a0b */
[----:B------:R-:W-:Y:S01]  /*8a40*/  IMAD.MOV.U32 R17, RZ, RZ, R18 ;  /* 0x000000ffff117224 */ /* 0x000fe200078e0012 */
[----:B------:R-:W-:Y:S01]  /*8a50*/  IABS R18, R76 ;  /* 0x0000004c00127213 */ /* 0x000fe20000000000 */
[--C-:B------:R-:W-:Y:S02]  /*8a60*/  @!P4 IMAD.IADD R9, R9, 0x1, -R2.reuse ;  /* 0x000000010909c824 */ /* 0x100fe400078e0a02 */
[--C-:B------:R-:W-:Y:S02]  /*8a70*/  @!P1 IMAD.IADD R8, R8, 0x1, -R2.reuse ;  /* 0x0000000108089824 */ /* 0x100fe400078e0a02 */
[C---:B------:R-:W-:Y:S01]  /*8a80*/  IMAD R19, R2.reuse, R11, R19 ;  /* 0x0000000b02137224 */ /* 0x040fe200078e0213 */
[----:B------:R0:W-:Y:S01]  /*8a90*/  STL [R1+0x47c], R21 ;  /* 0x00047c1501007387 */ /* 0x0001e20000100800 */
[----:B------:R-:W-:Y:S01]  /*8aa0*/  @!P6 IMAD.IADD R13, R13, 0x1, -R2 ;  /* 0x000000010d0de824 */ /* 0x000fe200078e0a02 */
[C---:B------:R-:W-:Y:S01]  /*8ab0*/  ISETP.GT.U32.AND P6, PT, R2.reuse, R9, PT ;  /* 0x000000090200720c */ /* 0x040fe20003fc4070 */
[----:B------:R-:W-:Y:S01]  /*8ac0*/  @!P2 IMAD.MOV R8, RZ, RZ, -R8 ;  /* 0x000000ffff08a224 */ /* 0x000fe200078e0a08 */
[----:B------:R-:W-:-:S02]  /*8ad0*/  ISETP.GT.U32.AND P2, PT, R2, R19, PT ;  /* 0x000000130200720c */ /* 0x000fc40003f44070 */
[----:B------:R-:W-:Y:S01]  /*8ae0*/  ISETP.GE.AND P3, PT, R69, RZ, PT ;  /* 0x000000ff4500720c */ /* 0x000fe20003f66270 */
[----:B0-----:R-:W-:Y:S02]  /*8af0*/  IMAD.MOV.U32 R21, RZ, RZ, R14 ;  /* 0x000000ffff157224 */ /* 0x001fe400078e000e */
[----:B------:R-:W-:Y:S01]  /*8b00*/  IMAD.HI.U32 R14, R4, R18, RZ ;  /* 0x00000012040e7227 */ /* 0x000fe200078e00ff */
[----:B------:R-:W-:-:S03]  /*8b10*/  ISETP.GE.AND P5, PT, R70, RZ, PT ;  /* 0x000000ff4600720c */ /* 0x000fc60003fa6270 */
[----:B------:R-:W-:Y:S01]  /*8b20*/  IMAD.MOV R14, RZ, RZ, -R14 ;  /* 0x000000ffff0e7224 */ /* 0x000fe200078e0a0e */
[----:B------:R-:W-:-:S03]  /*8b30*/  ISETP.GT.U32.AND P4, PT, R2, R15, PT ;  /* 0x0000000f0200720c */ /* 0x000fc60003f84070 */
[C---:B------:R-:W-:Y:S01]  /*8b40*/  IMAD R14, R2.reuse, R14, R18 ;  /* 0x0000000e020e7224 */ /* 0x040fe200078e0212 */
[----:B------:R-:W-:Y:S01]  /*8b50*/  IABS R16, R77 ;  /* 0x0000004d00107213 */ /* 0x000fe20000000000 */
[--C-:B------:R-:W-:Y:S02]  /*8b60*/  @!P6 IMAD.IADD R9, R9, 0x1, -R2.reuse ;  /* 0x000000010909e824 */ /* 0x100fe400078e0a02 */
[----:B------:R-:W-:Y:S01]  /*8b70*/  @!P2 IMAD.IADD R19, R19, 0x1, -R2 ;  /* 0x000000011313a824 */ /* 0x000fe200078e0a02 */
[C---:B------:R-:W-:Y:S01]  /*8b80*/  ISETP.GT.U32.AND P6, PT, R2.reuse, R14, PT ;  /* 0x0000000e0200720c */ /* 0x040fe20003fc4070 */
[----:B------:R0:W-:Y:S01]  /*8b90*/  STL [R1+0x480], R20 ;  /* 0x0004801401007387 */ /* 0x0001e20000100800 */
[----:B------:R-:W-:Y:S01]  /*8ba0*/  @!P3 IMAD.MOV R17, RZ, RZ, -R17 ;  /* 0x000000ffff11b224 */ /* 0x000fe200078e0a11 */
[----:B------:R-:W-:Y:S01]  /*8bb0*/  ISETP.GE.AND P3, PT, R73, RZ, PT ;  /* 0x000000ff4900720c */ /* 0x000fe20003f66270 */
[----:B------:R-:W-:Y:S01]  /*8bc0*/  @!P5 IMAD.MOV R21, RZ, RZ, -R21 ;  /* 0x000000ffff15d224 */ /* 0x000fe200078e0a15 */
[----:B------:R-:W-:-:S02]  /*8bd0*/  ISETP.GT.U32.AND P5, PT, R2, R13, PT ;  /* 0x0000000d0200720c */ /* 0x000fc40003fa4070 */
[----:B------:R-:W-:Y:S01]  /*8be0*/  ISETP.GT.U32.AND P2, PT, R2, R19, PT ;  /* 0x000000130200720c */ /* 0x000fe20003f44070 */
[----:B0-----:R-:W-:Y:S01]  /*8bf0*/  IMAD.HI.U32 R20, R4, R16, RZ ;  /* 0x0000001004147227 */ /* 0x001fe200078e00ff */
[----:B------:R0:W-:Y:S03]  /*8c00*/  STL [R1+0x484], R17 ;  /* 0x0004841101007387 */ /* 0x0001e60000100800 */
[----:B------:R-:W-:Y:S02]  /*8c10*/  IMAD.MOV R20, RZ, RZ, -R20 ;  /* 0x000000ffff147224 */ /* 0x000fe400078e0a14 */
[----:B------:R-:W-:Y:S01]  /*8c20*/  @!P4 IMAD.IADD R15, R15, 0x1, -R2 ;  /* 0x000000010f0fc824 */ /* 0x000fe200078e0a02 */
[----:B------:R1:W-:Y:S01]  /*8c30*/  STL [R1+0x488], R21 ;  /* 0x0004881501007387 */ /* 0x0003e20000100800 */
[----:B------:R-:W-:Y:S01]  /*8c40*/  IMAD R16, R2, R20, R16 ;  /* 0x0000001402107224 */ /* 0x000fe200078e0210 */
[----:B0-----:R-:W-:Y:S01]  /*8c50*/  IABS R17, R79 ;  /* 0x0000004f00117213 */ /* 0x001fe20000000000 */
[----:B------:R-:W-:Y:S01]  /*8c60*/  @!P6 IMAD.IADD R14, R14, 0x1, -R2 ;  /* 0x000000010e0ee824 */ /* 0x000fe200078e0a02 */
[----:B------:R-:W-:Y:S01]  /*8c70*/  ISETP.GE.AND P4, PT, R75, RZ, PT ;  /* 0x000000ff4b00720c */ /* 0x000fe20003f86270 */
[----:B------:R-:W-:-:S02]  /*8c80*/  IMAD.MOV.U32 R20, RZ, RZ, R9 ;  /* 0x000000ffff147224 */ /* 0x000fc400078e0009 */
[----:B------:R-:W-:-:S04]  /*8c90*/  IMAD.HI.U32 R18, R4, R17, RZ ;  /* 0x0000001104127227 */ /* 0x000fc800078e00ff */
[----:B-1----:R-:W-:Y:S01]  /*8ca0*/  IMAD.MOV.U32 R21, RZ, RZ, R15 ;  /* 0x000000ffff157224 */ /* 0x002fe200078e000f */
[----:B------:R-:W-:Y:S01]  /*8cb0*/  IABS R15, R80 ;  /* 0x00000050000f7213 */ /* 0x000fe20000000000 */
[----:B------:R-:W-:Y:S01]  /*8cc0*/  @!P3 IMAD.MOV R20, RZ, RZ, -R20 ;  /* 0x000000ffff14b224 */ /* 0x000fe200078e0a14 */
[----:B------:R-:W-:Y:S01]  /*8cd0*/  IABS R11, R78 ;  /* 0x0000004e000b7213 */ /* 0x000fe20000000000 */
[----:B------:R-:W-:Y:S01]  /*8ce0*/  IMAD.MOV R18, RZ, RZ, -R18 ;  /* 0x000000ffff127224 */ /* 0x000fe200078e0a12 */
[C---:B------:R-:W-:Y:S01]  /*8cf0*/  ISETP.GT.U32.AND P3, PT, R2.reuse, R14, PT ;  /* 0x0000000e0200720c */ /* 0x040fe20003f64070 */
[----:B------:R-:W-:Y:S01]  /*8d00*/  @!P5 IMAD.IADD R13, R13, 0x1, -R2 ;  /* 0x000000010d0dd824 */ /* 0x000fe200078e0a02 */
[----:B------:R-:W-:Y:S01]  /*8d10*/  ISETP.GT.U32.AND P5, PT, R2, R16, PT ;  /* 0x000000100200720c */ /* 0x000fe20003fa4070 */
[----:B------:R-:W-:Y:S01]  /*8d20*/  IMAD.HI.U32 R9, R4, R15, RZ ;  /* 0x0000000f04097227 */ /* 0x000fe200078e00ff */
[----:B------:R-:W-:-:S03]  /*8d30*/  ISETP.GE.AND P0, PT, R72, RZ, PT ;  /* 0x000000ff4800720c */ /* 0x000fc60003f06270 */
[----:B------:R-:W-:Y:S01]  /*8d40*/  @!P2 IMAD.IADD R19, R19, 0x1, -R2 ;  /* 0x000000011313a824 */ /* 0x000fe200078e0a02 */
[----:B------:R0:W-:Y:S01]  /*8d50*/  STL [R1+0x48c], R8 ;  /* 0x00048c0801007387 */ /* 0x0001e20000100800 */
[----:B------:R-:W-:Y:S01]  /*8d60*/  IMAD R17, R2, R18, R17 ;  /* 0x0000001202117224 */ /* 0x000fe200078e0211 */
[----:B------:R-:W-:Y:S01]  /*8d70*/  ISETP.GE.AND P1, PT, R74, RZ, PT ;  /* 0x000000ff4a00720c */ /* 0x000fe20003f26270 */
[----:B------:R-:W-:Y:S02]  /*8d80*/  IMAD.MOV R9, RZ, RZ, -R9 ;  /* 0x000000ffff097224 */ /* 0x000fe400078e0a09 */
[----:B------:R-:W-:Y:S02]  /*8d90*/  IMAD.MOV.U32 R18, RZ, RZ, R19 ;  /* 0x000000ffff127224 */ /* 0x000fe400078e0013 */
[----:B0-----:R-:W-:-:S04]  /*8da0*/  IMAD.HI.U32 R8, R4, R11, RZ ;  /* 0x0000000b04087227 */ /* 0x001fc800078e00ff */
[----:B------:R-:W-:Y:S02]  /*8db0*/  IMAD.MOV R8, RZ, RZ, -R8 ;  /* 0x000000ffff087224 */ /* 0x000fe400078e0a08 */
[C---:B------:R-:W-:Y:S02]  /*8dc0*/  IMAD R9, R2.reuse, R9, R15 ;  /* 0x0000000902097224 */ /* 0x040fe400078e020f */
[----:B------:R-:W-:Y:S01]  /*8dd0*/  @!P4 IMAD.MOV R18, RZ, RZ, -R18 ;  /* 0x000000ffff12c224 */ /* 0x000fe200078e0a12 */
[C---:B------:R-:W-:Y:S01]  /*8de0*/  ISETP.GT.U32.AND P4, PT, R2.reuse, R17, PT ;  /* 0x000000110200720c */ /* 0x040fe20003f84070 */
[----:B------:R-:W-:Y:S02]  /*8df0*/  IMAD R8, R2, R8, R11 ;  /* 0x0000000802087224 */ /* 0x000fe400078e020b */
[----:B------:R-:W-:Y:S01]  /*8e00*/  @!P3 IMAD.IADD R14, R14, 0x1, -R2 ;  /* 0x000000010e0eb824 */ /* 0x000fe200078e0a02 */
[----:B------:R-:W-:Y:S01]  /*8e10*/  ISETP.GT.U32.AND P3, PT, R2, R9, PT ;  /* 0x000000090200720c */ /* 0x000fe20003f64070 */
[----:B------:R-:W-:-:S02]  /*8e20*/  IMAD.MOV.U32 R11, RZ, RZ, R13 ;  /* 0x000000ffff0b7224 */ /* 0x000fc400078e000d */
[--C-:B------:R-:W-:Y:S02]  /*8e30*/  @!P5 IMAD.IADD R16, R16, 0x1, -R2.reuse ;  /* 0x000000011010d824 */ /* 0x100fe400078e0a02 */
[----:B------:R-:W-:Y:S02]  /*8e40*/  @!P0 IMAD.MOV R21, RZ, RZ, -R21 ;  /* 0x000000ffff158224 */ /* 0x000fe400078e0a15 */
[----:B------:R-:W-:Y:S01]  /*8e50*/  @!P1 IMAD.MOV R11, RZ, RZ, -R11 ;  /* 0x000000ffff0b9224 */ /* 0x000fe200078e0a0b */
[C---:B------:R-:W-:Y:S02]  /*8e60*/  ISETP.GT.U32.AND P5, PT, R2.reuse, R16, PT ;  /* 0x000000100200720c */ /* 0x040fe40003fa4070 */
[----:B------:R-:W-:Y:S01]  /*8e70*/  ISETP.GT.U32.AND P2, PT, R2, R8, PT ;  /* 0x000000080200720c */ /* 0x000fe20003f44070 */
[----:B------:R-:W-:Y:S01]  /*8e80*/  STL [R1+0x490], R21 ;  /* 0x0004901501007387 */ /* 0x000fe20000100800 */
[----:B------:R-:W-:-:S03]  /*8e90*/  @!P4 IMAD.IADD R17, R17, 0x1, -R2 ;  /* 0x000000011111c824 */ /* 0x000fc600078e0a02 */
[----:B------:R-:W-:Y:S04]  /*8ea0*/  STL [R1+0x494], R20 ;  /* 0x0004941401007387 */ /* 0x000fe80000100800 */
[----:B------:R0:W-:Y:S01]  /*8eb0*/  STL [R1+0x498], R11 ;  /* 0x0004980b01007387 */ /* 0x0001e20000100800 */
[----:B------:R-:W-:Y:S01]  /*8ec0*/  ISETP.GE.AND P0, PT, R76, RZ, PT ;  /* 0x000000ff4c00720c */ /* 0x000fe20003f06270 */
[--C-:B------:R-:W-:Y:S01]  /*8ed0*/  @!P3 IMAD.IADD R9, R9, 0x1, -R2.reuse ;  /* 0x000000010909b824 */ /* 0x100fe200078e0a02 */
[----:B------:R-:W-:Y:S01]  /*8ee0*/  ISETP.GE.AND P6, PT, R77, RZ, PT ;  /* 0x000000ff4d00720c */ /* 0x000fe20003fc6270 */
[----:B------:R1:W-:Y:S01]  /*8ef0*/  STL [R1+0x49c], R18 ;  /* 0x00049c1201007387 */ /* 0x0003e20000100800 */
[----:B------:R-:W-:Y:S02]  /*8f00*/  ISETP.GT.U32.AND P3, PT, R2, R17, PT ;  /* 0x000000110200720c */ /* 0x000fe40003f64070 */
[----:B0-----:R-:W-:Y:S01]  /*8f10*/  IABS R11, R81 ;  /* 0x00000051000b7213 */ /* 0x001fe20000000000 */
[----:B------:R-:W-:-:S04]  /*8f20*/  @!P5 IMAD.IADD R16, R16, 0x1, -R2 ;  /* 0x000000011010d824 */ /* 0x000fc800078e0a02 */
[----:B-1----:R-:W-:-:S04]  /*8f30*/  IMAD.HI.U32 R18, R4, R11, RZ ;  /* 0x0000000b04127227 */ /* 0x002fc800078e00ff */
[----:B------:R-:W-:Y:S02]  /*8f40*/  @!P2 IMAD.IADD R8, R8, 0x1, -R2 ;  /* 0x000000010808a824 */ /* 0x000fe400078e0a02 */
[----:B------:R-:W-:Y:S02]  /*8f50*/  IMAD.MOV R18, RZ, RZ, -R18 ;  /* 0x000000ffff127224 */ /* 0x000fe400078e0a12 */
[----:B------:R-:W-:Y:S01]  /*8f60*/  IMAD.MOV.U32 R19, RZ, RZ, R14 ;  /* 0x000000ffff137224 */ /* 0x000fe200078e000e */
[C---:B------:R-:W-:Y:S01]  /*8f70*/  ISETP.GT.U32.AND P4, PT, R2.reuse, R8, PT ;  /* 0x000000080200720c */ /* 0x040fe20003f84070 */
[----:B------:R-:W-:Y:S02]  /*8f80*/  IMAD.MOV.U32 R14, RZ, RZ, R16 ;  /* 0x000000ffff0e7224 */ /* 0x000fe400078e0010 */
[----:B------:R-:W-:Y:S02]  /*8f90*/  IMAD R11, R2, R18, R11 ;  /* 0x00000012020b7224 */ /* 0x000fe400078e020b */
[----:B------:R-:W-:Y:S01]  /*8fa0*/  @!P0 IMAD.MOV R19, RZ, RZ, -R19 ;  /* 0x000000ffff138224 */ /* 0x000fe200078e0a13 */
[----:B------:R-:W-:Y:S01]  /*8fb0*/  IABS R13, R82 ;  /* 0x00000052000d7213 */ /* 0x000fe20000000000 */
[----:B------:R-:W-:-:S02]  /*8fc0*/  @!P6 IMAD.MOV R14, RZ, RZ, -R14 ;  /* 0x000000ffff0ee224 */ /* 0x000fc400078e0a0e */
[----:B------:R-:W-:Y:S01]  /*8fd0*/  @!P3 IMAD.IADD R17, R17, 0x1, -R2 ;  /* 0x000000011111b824 */ /* 0x000fe200078e0a02 */
[----:B------:R-:W-:Y:S01]  /*8fe0*/  ISETP.GT.U32.AND P3, PT, R2, R11, PT ;  /* 0x0000000b0200720c */ /* 0x000fe20003f64070 */
[----:B------:R-:W-:Y:S01]  /*8ff0*/  STL [R1+0x4a0], R19 ;  /* 0x0004a01301007387 */ /* 0x000fe20000100800 */
[----:B------:R-:W-:-:S03]  /*9000*/  ISETP.GE.AND P1, PT, R78, RZ, PT ;  /* 0x000000ff4e00720c */ /* 0x000fc60003f26270 */
[----:B------:R0:W-:Y:S01]  /*9010*/  STL [R1+0x4a8], R14 ;  /* 0x0004a80e01007387 */ /* 0x0001e20000100800 */
[----:B------:R-:W-:Y:S02]  /*9020*/  @!P4 IMAD.IADD R8, R8, 0x1, -R2 ;  /* 0x000000010808c824 */ /* 0x000fe400078e0a02 */
[----:B0-----:R-:W-:-:S04]  /*9030*/  IMAD.HI.U32 R14, R4, R13, RZ ;  /* 0x0000000d040e7227 */ /* 0x001fc800078e00ff */
[----:B------:R-:W-:Y:S01]  /*9040*/  IMAD.MOV R14, RZ, RZ, -R14 ;  /* 0x000000ffff0e7224 */ /* 0x000fe200078e0a0e */
[----:B------:R-:W-:Y:S01]  /*9050*/  IABS R15, R83 ;  /* 0x00000053000f7213 */ /* 0x000fe20000000000 */
[----:B------:R-:W-:Y:S02]  /*9060*/  IMAD.MOV.U32 R21, RZ, RZ, R8 ;  /* 0x000000ffff157224 */ /* 0x000fe400078e0008 */
[C---:B------:R-:W-:Y:S02]  /*9070*/  IMAD R13, R2.reuse, R14, R13 ;  /* 0x0000000e020d7224 */ /* 0x040fe400078e020d */
[----:B------:R-:W-:Y:S01]  /*9080*/  @!P3 IMAD.IADD R11, R11, 0x1, -R2 ;  /* 0x000000010b0bb824 */ /* 0x000fe200078e0a02 */
[----:B------:R-:W-:Y:S01]  /*9090*/  ISETP.GE.AND P5, PT, R79, RZ, PT ;  /* 0x000000ff4f00720c */ /* 0x000fe20003fa6270 */
[----:B------:R-:W-:Y:S01]  /*90a0*/  @!P1 IMAD.MOV R21, RZ, RZ, -R21 ;  /* 0x000000ffff159224 */ /* 0x000fe200078e0a15 */
[----:B------:R-:W-:Y:S01]  /*90b0*/  ISETP.GT.U32.AND P1, PT, R2, R13, PT ;  /* 0x0000000d0200720c */ /* 0x000fe20003f24070 */
[----:B------:R-:W-:Y:S01]  /*90c0*/  IMAD.HI.U32 R16, R4, R15, RZ ;  /* 0x0000000f04107227 */ /* 0x000fe200078e00ff */
[----:B------:R-:W-:-:S02]  /*90d0*/  ISETP.GT.U32.AND P3, PT, R2, R11, PT ;  /* 0x0000000b0200720c */ /* 0x000fc40003f64070 */
[----:B------:R-:W-:Y:S01]  /*90e0*/  IABS R18, R85 ;  /* 0x0000005500127213 */ /* 0x000fe20000000000 */
[----:B------:R-:W-:Y:S01]  /*90f0*/  IMAD.MOV R16, RZ, RZ, -R16 ;  /* 0x000000ffff107224 */ /* 0x000fe200078e0a10 */
[----:B------:R-:W-:Y:S02]  /*9100*/  ISETP.GE.AND P6, PT, R81, RZ, PT ;  /* 0x000000ff5100720c */ /* 0x000fe40003fc6270 */
[----:B------:R-:W-:Y:S01]  /*9110*/  IABS R19, R84 ;  /* 0x0000005400137213 */ /* 0x000fe20000000000 */
[C---:B------:R-:W-:Y:S01]  /*9120*/  IMAD R15, R2.reuse, R16, R15 ;  /* 0x00000010020f7224 */ /* 0x040fe200078e020f */
[----:B------:R-:W-:Y:S01]  /*9130*/  ISETP.GT.U32.AND P0, PT, R2, R9, PT ;  /* 0x000000090200720c */ /* 0x000fe20003f04070 */
[----:B------:R-:W-:Y:S01]  /*9140*/  IMAD.HI.U32 R20, R4, R18, RZ ;  /* 0x0000001204147227 */ /* 0x000fe200078e00ff */
[----:B------:R-:W-:-:S03]  /*9150*/  ISETP.GE.AND P2, PT, R80, RZ, PT ;  /* 0x000000ff5000720c */ /* 0x000fc60003f46270 */
[----:B------:R-:W-:Y:S01]  /*9160*/  IMAD.HI.U32 R8, R4, R19, RZ ;  /* 0x0000001304087227 */ /* 0x000fe200078e00ff */
[----:B------:R0:W-:Y:S03]  /*9170*/  STL [R1+0x4b0], R21 ;  /* 0x0004b01501007387 */ /* 0x0001e60000100800 */
[----:B------:R-:W-:Y:S01]  /*9180*/  @!P5 IMAD.MOV R17, RZ, RZ, -R17 ;  /* 0x000000ffff11d224 */ /* 0x000fe200078e0a11 */
[----:B------:R-:W-:Y:S01]  /*9190*/  ISETP.GT.U32.AND P5, PT, R2, R15, PT ;  /* 0x0000000f0200720c */ /* 0x000fe20003fa4070 */
[----:B------:R-:W-:Y:S02]  /*91a0*/  IMAD.MOV R20, RZ, RZ, -R20 ;  /* 0x000000ffff147224 */ /* 0x000fe400078e0a14 */
[--C-:B------:R-:W-:Y:S02]  /*91b0*/  @!P3 IMAD.IADD R11, R11, 0x1, -R2.reuse ;  /* 0x000000010b0bb824 */ /* 0x100fe400078e0a02 */
[----:B------:R-:W-:-:S02]  /*91c0*/  @!P1 IMAD.IADD R13, R13, 0x1, -R2 ;  /* 0x000000010d0d9824 */ /* 0x000fc400078e0a02 */
[----:B------:R-:W-:Y:S02]  /*91d0*/  IMAD.MOV R8, RZ, RZ, -R8 ;  /* 0x000000ffff087224 */ /* 0x000fe400078e0a08 */
[C---:B------:R-:W-:Y:S01]  /*91e0*/  IMAD R18, R2.reuse, R20, R18 ;  /* 0x0000001402127224 */ /* 0x040fe200078e0212 */
[C---:B------:R-:W-:Y:S01]  /*91f0*/  ISETP.GT.U32.AND P1, PT, R2.reuse, R13, PT ;  /* 0x0000000d0200720c */ /* 0x040fe20003f24070 */
[----:B0-----:R-:W-:Y:S02]  /*9200*/  IMAD.MOV.U32 R21, RZ, RZ, R11 ;  /* 0x000000ffff157224 */ /* 0x001fe400078e000b */
[C---:B------:R-:W-:Y:S02]  /*9210*/  IMAD R8, R2.reuse, R8, R19 ;  /* 0x0000000802087224 */ /* 0x040fe400078e0213 */
[----:B------:R-:W-:Y:S01]  /*9220*/  @!P6 IMAD.MOV R21, RZ, RZ, -R21 ;  /* 0x000000ffff15e224 */ /* 0x000fe200078e0a15 */
[----:B------:R-:W-:Y:S01]  /*9230*/  ISETP.GT.U32.AND P6, PT, R2, R18, PT ;  /* 0x000000120200720c */ /* 0x000fe20003fc4070 */
[--C-:B------:R-:W-:Y:S01]  /*9240*/  @!P0 IMAD.IADD R9, R9, 0x1, -R2.reuse ;  /* 0x0000000109098824 */ /* 0x100fe200078e0a02 */
[----:B------:R-:W-:Y:S01]  /*9250*/  ISETP.GE.AND P4, PT, R82, RZ, PT ;  /* 0x000000ff5200720c */ /* 0x000fe20003f86270 */
[----:B------:R-:W-:Y:S01]  /*9260*/  @!P5 IMAD.IADD R15, R15, 0x1, -R2 ;  /* 0x000000010f0fd824 */ /* 0x000fe200078e0a02 */
[----:B------:R-:W-:Y:S01]  /*9270*/  ISETP.GT.U32.AND P3, PT, R2, R8, PT ;  /* 0x000000080200720c */ /* 0x000fe20003f64070 */
[----:B------:R-:W-:Y:S01]  /*9280*/  @!P2 IMAD.MOV R9, RZ, RZ, -R9 ;  /* 0x000000ffff09a224 */ /* 0x000fe200078e0a09 */
[----:B------:R-:W-:-:S02]  /*9290*/  IABS R14, R86 ;  /* 0x00000056000e7213 */ /* 0x000fc40000000000 */
[----:B------:R-:W-:Y:S01]  /*92a0*/  IABS R16, R87 ;  /* 0x0000005700107213 */ /* 0x000fe20000000000 */
[----:B------:R0:W-:Y:S01]  /*92b0*/  STL [R1+0x4b4], R17 ;  /* 0x0004b41101007387 */ /* 0x0001e20000100800 */
[--C-:B------:R-:W-:Y:S01]  /*92c0*/  @!P1 IMAD.IADD R13, R13, 0x1, -R2.reuse ;  /* 0x000000010d0d9824 */ /* 0x100fe200078e0a02 */
[----:B------:R-:W-:Y:S02]  /*92d0*/  ISETP.GT.U32.AND P5, PT, R2, R15, PT ;  /* 0x0000000f0200720c */ /* 0x000fe40003fa4070 */
[----:B------:R1:W-:Y:S01]  /*92e0*/  STL [R1+0x4bc], R9 ;  /* 0x0004bc0901007387 */ /* 0x0003e20000100800 */
[----:B------:R-:W-:Y:S02]  /*92f0*/  IMAD.MOV.U32 R19, RZ, RZ, R13 ;  /* 0x000000ffff137224 */ /* 0x000fe400078e000d */
[----:B------:R-:W-:Y:S02]  /*9300*/  @!P6 IMAD.IADD R18, R18, 0x1, -R2 ;  /* 0x000000011212e824 */ /* 0x000fe400078e0a02 */
[----:B0-----:R-:W-:-:S04]  /*9310*/  IMAD.HI.U32 R17, R4, R16, RZ ;  /* 0x0000001004117227 */ /* 0x001fc800078e00ff */
[----:B-1----:R-:W-:Y:S01]  /*9320*/  IMAD.HI.U32 R9, R4, R14, RZ ;  /* 0x0000000e04097227 */ /* 0x002fe200078e00ff */
[----:B------:R-:W-:-:S03]  /*9330*/  ISETP.GE.AND P0, PT, R83, RZ, PT ;  /* 0x000000ff5300720c */ /* 0x000fc60003f06270 */
[----:B------:R-:W-:Y:S02]  /*9340*/  IMAD.MOV R9, RZ, RZ, -R9 ;  /* 0x000000ffff097224 */ /* 0x000fe400078e0a09 */
[----:B------:R-:W-:Y:S01]  /*9350*/  IMAD.MOV R17, RZ, RZ, -R17 ;  /* 0x000000ffff117224 */ /* 0x000fe200078e0a11 */
[----:B------:R-:W-:Y:S01]  /*9360*/  IABS R11, R88 ;  /* 0x00000058000b7213 */ /* 0x000fe20000000000 */
[----:B------:R-:W-:Y:S02]  /*9370*/  @!P3 IMAD.IADD R8, R8, 0x1, -R2 ;  /* 0x000000010808b824 */ /* 0x000fe400078e0a02 */
[----:B------:R-:W-:Y:S01]  /*9380*/  @!P4 IMAD.MOV R19, RZ, RZ, -R19 ;  /* 0x000000ffff13c224 */ /* 0x000fe200078e0a13 */
[C---:B------:R-:W-:Y:S01]  /*9390*/  ISETP.GT.U32.AND P4, PT, R2.reuse, R18, PT ;  /* 0x000000120200720c */ /* 0x040fe20003f84070 */
[C---:B------:R-:W-:Y:S02]  /*93a0*/  IMAD R9, R2.reuse, R9, R14 ;  /* 0x0000000902097224 */ /* 0x040fe400078e020e */
[C---:B------:R-:W-:Y:S01]  /*93b0*/  IMAD R16, R2.reuse, R17, R16 ;  /* 0x0000001102107224 */ /* 0x040fe200078e0210 */
[----:B------:R-:W-:Y:S01]  /*93c0*/  IABS R14, R89 ;  /* 0x00000059000e7213 */ /* 0x000fe20000000000 */
[----:B------:R-:W-:Y:S01]  /*93d0*/  @!P5 IMAD.IADD R15, R15, 0x1, -R2 ;  /* 0x000000010f0fd824 */ /* 0x000fe200078e0a02 */
[----:B------:R-:W-:Y:S01]  /*93e0*/  ISETP.GT.U32.AND P3, PT, R2, R8, PT ;  /* 0x000000080200720c */ /* 0x000fe20003f64070 */
[----:B------:R-:W-:Y:S01]  /*93f0*/  IMAD.HI.U32 R13, R4, R11, RZ ;  /* 0x0000000b040d7227 */ /* 0x000fe200078e00ff */
[----:B------:R-:W-:-:S02]  /*9400*/  ISETP.GT.U32.AND P1, PT, R2, R9, PT ;  /* 0x000000090200720c */ /* 0x000fc40003f24070 */
[----:B------:R-:W-:Y:S01]  /*9410*/  ISETP.GT.U32.AND P5, PT, R2, R16, PT ;  /* 0x000000100200720c */ /* 0x000fe20003fa4070 */
[----:B------:R-:W-:Y:S01]  /*9420*/  IMAD.HI.U32 R17, R4, R14, RZ ;  /* 0x0000000e04117227 */ /* 0x000fe200078e00ff */
[----:B------:R-:W-:-:S03]  /*9430*/  ISETP.GE.AND P6, PT, R85, RZ, PT ;  /* 0x000000ff5500720c */ /* 0x000fc60003fc6270 */
[----:B------:R-:W-:Y:S01]  /*9440*/  IMAD.MOV R13, RZ, RZ, -R13 ;  /* 0x000000ffff0d7224 */ /* 0x000fe200078e0a0d */
[----:B------:R-:W-:Y:S01]  /*9450*/  ISETP.GE.AND P2, PT, R84, RZ, PT ;  /* 0x000000ff5400720c */ /* 0x000fe20003f46270 */
[----:B------:R-:W-:Y:S01]  /*9460*/  @!P0 IMAD.MOV R15, RZ, RZ, -R15 ;  /* 0x000000ffff0f8224 */ /* 0x000fe200078e0a0f */
[----:B------:R-:W-:Y:S01]  /*9470*/  STL [R1+0x4c0], R21 ;  /* 0x0004c01501007387 */ /* 0x000fe20000100800 */
[----:B------:R-:W-:Y:S02]  /*9480*/  IMAD.MOV R17, RZ, RZ, -R17 ;  /* 0x000000ffff117224 */ /* 0x000fe400078e0a11 */
[----:B------:R-:W-:Y:S02]  /*9490*/  IMAD R11, R2, R13, R11 ;  /* 0x0000000d020b7224 */ /* 0x000fe400078e020b */
[--C-:B------:R-:W-:Y:S01]  /*94a0*/  @!P4 IMAD.IADD R18, R18, 0x1, -R2.reuse ;  /* 0x000000011212c824 */ /* 0x100fe200078e0a02 */
[----:B------:R-:W-:Y:S01]  /*94b0*/  STL [R1+0x4c8], R19 ;  /* 0x0004c81301007387 */ /* 0x000fe20000100800 */
[----:B------:R-:W-:Y:S01]  /*94c0*/  @!P3 IMAD.IADD R8, R8, 0x1, -R2 ;  /* 0x000000010808b824 */ /* 0x000fe200078e0a02 */
[C---:B------:R-:W-:Y:S01]  /*94d0*/  ISETP.GT.U32.AND P4, PT, R2.reuse, R11, PT ;  /* 0x0000000b0200720c */ /* 0x040fe20003f84070 */
[----:B------:R-:W-:Y:S01]  /*94e0*/  IMAD R14, R2, R17, R14 ;  /* 0x00000011020e7224 */ /* 0x000fe200078e020e */
[----:B------:R0:W-:Y:S01]  /*94f0*/  STL [R1+0x4d0], R15 ;  /* 0x0004d00f01007387 */ /* 0x0001e20000100800 */
[----:B------:R-:W-:-:S02]  /*9500*/  @!P1 IMAD.IADD R9, R9, 0x1, -R2 ;  /* 0x0000000109099824 */ /* 0x000fc400078e0a02 */
[----:B------:R-:W-:Y:S02]  /*9510*/  @!P5 IMAD.IADD R16, R16, 0x1, -R2 ;  /* 0x000000011010d824 */ /* 0x000fe400078e0a02 */
[----:B------:R-:W-:Y:S02]  /*9520*/  IMAD.MOV.U32 R13, RZ, RZ, R8 ;  /* 0x000000ffff0d7224 */ /* 0x000fe400078e0008 */
[----:B0-----:R-:W-:Y:S01]  /*9530*/  IMAD.MOV.U32 R15, RZ, RZ, R18 ;  /* 0x000000ffff0f7224 */ /* 0x001fe200078e0012 */
[----:B------:R-:W-:-:S03]  /*9540*/  ISETP.GT.U32.AND P0, PT, R2, R9, PT ;  /* 0x000000090200720c */ /* 0x000fc60003f04070 */
[----:B------:R-:W-:Y:S01]  /*9550*/  @!P6 IMAD.MOV R15, RZ, RZ, -R15 ;  /* 0x000000ffff0fe224 */ /* 0x000fe200078e0a0f */
[C---:B------:R-:W-:Y:S01]  /*9560*/  ISETP.GT.U32.AND P6, PT, R2.reuse, R14, PT ;  /* 0x0000000e0200720c */ /* 0x040fe20003fc4070 */
[----:B------:R-:W-:Y:S01]  /*9570*/  @!P2 IMAD.MOV R13, RZ, RZ, -R13 ;  /* 0x000000ffff0da224 */ /* 0x000fe200078e0a0d */
[----:B------:R-:W-:Y:S01]  /*9580*/  ISETP.GT.U32.AND P5, PT, R2, R16, PT ;  /* 0x000000100200720c */ /* 0x000fe20003fa4070 */
[--C-:B------:R-:W-:Y:S01]  /*9590*/  @!P4 IMAD.IADD R11, R11, 0x1, -R2.reuse ;  /* 0x000000010b0bc824 */ /* 0x100fe200078e0a02 */
[----:B------:R-:W-:Y:S02]  /*95a0*/  ISETP.GE.AND P3, PT, R86, RZ, PT ;  /* 0x000000ff5600720c */ /* 0x000fe40003f66270 */
[----:B------:R0:W-:Y:S01]  /*95b0*/  STL [R1+0x4d4], R13 ;  /* 0x0004d40d01007387 */ /* 0x0001e20000100800 */
[----:B------:R-:W-:Y:S02]  /*95c0*/  ISETP.GE.AND P1, PT, R87, RZ, PT ;  /* 0x000000ff5700720c */ /* 0x000fe40003f26270 */
[----:B------:R-:W-:Y:S01]  /*95d0*/  IABS R8, R90 ;  /* 0x0000005a00087213 */ /* 0x000fe20000000000 */
[----:B------:R1:W-:Y:S01]  /*95e0*/  STL [R1+0x4dc], R15 ;  /* 0x0004dc0f01007387 */ /* 0x0003e20000100800 */
[--C-:B------:R-:W-:Y:S01]  /*95f0*/  @!P0 IMAD.IADD R9, R9, 0x1, -R2.reuse ;  /* 0x0000000109098824 */ /* 0x100fe200078e0a02 */
[----:B0-----:R-:W-:Y:S01]  /*9600*/  IABS R13, R91 ;  /* 0x0000005b000d7213 */ /* 0x001fe20000000000 */
[--C-:B------:R-:W-:Y:S01]  /*9610*/  @!P6 IMAD.IADD R14, R14, 0x1, -R2.reuse ;  /* 0x000000010e0ee824 */ /* 0x100fe200078e0a02 */
[----:B------:R-:W-:Y:S01]  /*9620*/  ISETP.GT.U32.AND P6, PT, R2, R11, PT ;  /* 0x0000000b0200720c */ /* 0x000fe20003fc4070 */
[----:B------:R-:W-:-:S02]  /*9630*/  @!P5 IMAD.IADD R16, R16, 0x1, -R2 ;  /* 0x000000011010d824 */ /* 0x000fc400078e0a02 */
[----:B-1----:R-:W-:Y:S02]  /*9640*/  IMAD.MOV.U32 R15, RZ, RZ, R13 ;  /* 0x000000ffff0f7224 */ /* 0x002fe400078e000d */
[----:B------:R-:W-:Y:S01]  /*9650*/  IMAD.HI.U32 R13, R4, R8, RZ ;  /* 0x00000008040d7227 */ /* 0x000fe200078e00ff */
[----:B------:R-:W-:-:S03]  /*9660*/  IABS R17, R92 ;  /* 0x0000005c00117213 */ /* 0x000fc60000000000 */
[----:B------:R-:W-:Y:S02]  /*9670*/  IMAD.MOV.U32 R20, RZ, RZ, R9 ;  /* 0x000000ffff147224 */ /* 0x000fe400078e0009 */
[----:B------:R-:W-:Y:S02]  /*9680*/  IMAD.MOV R13, RZ, RZ, -R13 ;  /* 0x000000ffff0d7224 */ /* 0x000fe400078e0a0d */
[----:B------:R-:W-:Y:S02]  /*9690*/  IMAD.MOV.U32 R19, RZ, RZ, R16 ;  /* 0x000000ffff137224 */ /* 0x000fe400078e0010 */
[----:B------:R-:W-:Y:S02]  /*96a0*/  @!P3 IMAD.MOV R20, RZ, RZ, -R20 ;  /* 0x000000ffff14b224 */ /* 0x000fe400078e0a14 */
[----:B------:R-:W-:Y:S02]  /*96b0*/  @!P1 IMAD.MOV R19, RZ, RZ, -R19 ;  /* 0x000000ffff139224 */ /* 0x000fe400078e0a13 */
[----:B------:R-:W-:-:S02]  /*96c0*/  IMAD R8, R2, R13, R8 ;  /* 0x0000000d02087224 */ /* 0x000fc400078e0208 */
[----:B------:R-:W-:Y:S01]  /*96d0*/  IMAD.MOV.U32 R13, RZ, RZ, R17 ;  /* 0x000000ffff0d7224 */ /* 0x000fe200078e0011 */
[----:B------:R-:W-:Y:S01]  /*96e0*/  STL [R1+0x4e0], R20 ;  /* 0x0004e01401007387 */ /* 0x000fe20000100800 */
[----:B------:R-:W-:Y:S01]  /*96f0*/  @!P6 IMAD.IADD R11, R11, 0x1, -R2 ;  /* 0x000000010b0be824 */ /* 0x000fe200078e0a02 */
[C---:B------:R-:W-:Y:S02]  /*9700*/  ISETP.GT.U32.AND P6, PT, R2.reuse, R8, PT ;  /* 0x000000080200720c */ /* 0x040fe40003fc4070 */
[----:B------:R0:W-:Y:S01]  /*9710*/  STL [R1+0x4e8], R19 ;  /* 0x0004e81301007387 */ /* 0x0001e20000100800 */
[----:B------:R-:W-:Y:S01]  /*9720*/  ISETP.GT.U32.AND P3, PT, R2, R14, PT ;  /* 0x0000000e0200720c */ /* 0x000fe20003f64070 */
[----:B------:R-:W-:Y:S01]  /*9730*/  IMAD.HI.U32 R18, R4, R15, RZ ;  /* 0x0000000f04127227 */ /* 0x000fe200078e00ff */
[----:B------:R-:W-:-:S03]  /*9740*/  ISETP.GE.AND P2, PT, R88, RZ, PT ;  /* 0x000000ff5800720c */ /* 0x000fc60003f46270 */
[----:B0-----:R-:W-:-:S04]  /*9750*/  IMAD.HI.U32 R19, R4, R13, RZ ;  /* 0x0000000d04137227 */ /* 0x001fc800078e00ff */
[----:B------:R-:W-:Y:S02]  /*9760*/  IMAD.MOV R19, RZ, RZ, -R19 ;  /* 0x000000ffff137224 */ /* 0x000fe400078e0a13 */
[----:B------:R-:W-:Y:S02]  /*9770*/  IMAD.MOV R18, RZ, RZ, -R18 ;  /* 0x000000ffff127224 */ /* 0x000fe400078e0a12 */
[----:B------:R-:W-:Y:S02]  /*9780*/  IMAD R13, R2, R19, R13 ;  /* 0x00000013020d7224 */ /* 0x000fe400078e020d */
[--C-:B------:R-:W-:Y:S02]  /*9790*/  @!P6 IMAD.IADD R8, R8, 0x1, -R2.reuse ;  /* 0x000000010808e824 */ /* 0x100fe400078e0a02 */
[C---:B------:R-:W-:Y:S01]  /*97a0*/  IMAD R9, R2.reuse, R18, R15 ;  /* 0x0000001202097224 */ /* 0x040fe200078e020f */
[----:B------:R-:W-:Y:S01]  /*97b0*/  ISETP.GT.U32.AND P6, PT, R2, R13, PT ;  /* 0x0000000d0200720c */ /* 0x000fe20003fc4070 */
[----:B------:R-:W-:Y:S01]  /*97c0*/  IMAD.MOV.U32 R48, RZ, RZ, R11 ;  /* 0x000000ffff307224 */ /* 0x000fe200078e000b */
[----:B------:R-:W-:Y:S01]  /*97d0*/  ISETP.GE.AND P0, PT, R89, RZ, PT ;  /* 0x000000ff5900720c */ /* 0x000fe20003f06270 */
[----:B------:R-:W-:Y:S01]  /*97e0*/  @!P3 IMAD.IADD R14, R14, 0x1, -R2 ;  /* 0x000000010e0eb824 */ /* 0x000fe200078e0a02 */
[C---:B------:R-:W-:Y:S01]  /*97f0*/  ISETP.GT.U32.AND P3, PT, R2.reuse, R9, PT ;  /* 0x000000090200720c */ /* 0x040fe20003f64070 */
[----:B------:R-:W-:Y:S01]  /*9800*/  @!P2 IMAD.MOV R48, RZ, RZ, -R48 ;  /* 0x000000ffff30a224 */ /* 0x000fe200078e0a30 */
[----:B------:R-:W-:-:S02]  /*9810*/  ISETP.GT.U32.AND P2, PT, R2, R8, PT ;  /* 0x000000080200720c */ /* 0x000fc40003f44070 */
[----:B------:R-:W-:Y:S01]  /*9820*/  IABS R17, R95 ;  /* 0x0000005f00117213 */ /* 0x000fe20000000000 */
[----:B------:R-:W-:Y:S01]  /*9830*/  IMAD.MOV.U32 R46, RZ, RZ, R45 ;  /* 0x000000ffff2e7224 */ /* 0x000fe200078e002d */
[----:B------:R-:W-:Y:S01]  /*9840*/  ISETP.GE.AND P5, PT, R90, RZ, PT ;  /* 0x000000ff5a00720c */ /* 0x000fe20003fa6270 */
[----:B------:R-:W-:Y:S01]  /*9850*/  IMAD.MOV.U32 R47, RZ, RZ, R14 ;  /* 0x000000ffff2f7224 */ /* 0x000fe200078e000e */
[----:B------:R-:W-:Y:S01]  /*9860*/  IABS R18, R96 ;  /* 0x0000006000127213 */ /* 0x000fe20000000000 */
[----:B------:R-:W-:Y:S02]  /*9870*/  @!P6 IMAD.IADD R13, R13, 0x1, -R2 ;  /* 0x000000010d0de824 */ /* 0x000fe400078e0a02 */
[----:B------:R-:W-:Y:S02]  /*9880*/  IMAD.MOV.U32 R45, RZ, RZ, R42 ;  /* 0x000000ffff2d7224 */ /* 0x000fe400078e002a */
[----:B------:R-:W-:Y:S02]  /*9890*/  IMAD.MOV.U32 R42, RZ, RZ, R38 ;  /* 0x000000ffff2a7224 */ /* 0x000fe400078e0026 */
[----:B------:R-:W-:Y:S01]  /*98a0*/  IMAD.HI.U32 R21, R4, R17, RZ ;  /* 0x0000001104157227 */ /* 0x000fe200078e00ff */
[----:B------:R-:W-:-:S03]  /*98b0*/  ISETP.GT.U32.AND P6, PT, R2, R13, PT ;  /* 0x0000000d0200720c */ /* 0x000fc60003fc4070 */
[----:B------:R-:W-:Y:S02]  /*98c0*/  IMAD.MOV.U32 R38, RZ, RZ, R37 ;  /* 0x000000ffff267224 */ /* 0x000fe400078e0025 */
[----:B------:R-:W-:Y:S02]  /*98d0*/  IMAD.MOV.U32 R37, RZ, RZ, R28 ;  /* 0x000000ffff257224 */ /* 0x000fe400078e001c */
[----:B------:R-:W-:Y:S01]  /*98e0*/  @!P0 IMAD.MOV R47, RZ, RZ, -R47 ;  /* 0x000000ffff2f8224 */ /* 0x000fe200078e0a2f */
[----:B------:R-:W-:Y:S01]  /*98f0*/  IABS R16, R94 ;  /* 0x0000005e00107213 */ /* 0x000fe20000000000 */
[----:B------:R-:W-:Y:S02]  /*9900*/  IMAD.MOV.U32 R28, RZ, RZ, R22 ;  /* 0x000000ffff1c7224 */ /* 0x000fe400078e0016 */
[----:B------:R-:W-:Y:S02]  /*9910*/  @!P3 IMAD.IADD R9, R9, 0x1, -R2 ;  /* 0x000000010909b824 */ /* 0x000fe400078e0a02 */
[----:B------:R-:W-:Y:S01]  /*9920*/  IMAD.HI.U32 R22, R4, R18, RZ ;  /* 0x0000001204167227 */ /* 0x000fe200078e00ff */
[----:B------:R-:W-:Y:S03]  /*9930*/  STL [R1+0x4ec], R48 ;  /* 0x0004ec3001007387 */ /* 0x000fe60000100800 */
[----:B------:R-:W-:-:S02]  /*9940*/  IMAD.MOV R21, RZ, RZ, -R21 ;  /* 0x000000ffff157224 */ /* 0x000fc400078e0a15 */
[----:B------:R-:W-:Y:S01]  /*9950*/  @!P2 IMAD.IADD R8, R8, 0x1, -R2 ;  /* 0x000000010808a824 */ /* 0x000fe200078e0a02 */
[----:B------:R0:W-:Y:S01]  /*9960*/  STL [R1+0x4f0], R47 ;  /* 0x0004f02f01007387 */ /* 0x0001e20000100800 */
[C---:B------:R-:W-:Y:S01]  /*9970*/  ISETP.GT.U32.AND P3, PT, R2.reuse, R9, PT ;  /* 0x000000090200720c */ /* 0x040fe20003f64070 */
[----:B------:R-:W-:Y:S02]  /*9980*/  IMAD.MOV R22, RZ, RZ, -R22 ;  /* 0x000000ffff167224 */ /* 0x000fe400078e0a16 */
[----:B------:R-:W-:Y:S02]  /*9990*/  IMAD R17, R2, R21, R17 ;  /* 0x0000001502117224 */ /* 0x000fe400078e0211 */
[----:B------:R-:W-:-:S04]  /*99a0*/  IMAD.HI.U32 R20, R4, R16, RZ ;  /* 0x0000001004147227 */ /* 0x000fc800078e00ff */
[----:B0-----:R-:W-:Y:S02]  /*99b0*/  IMAD.MOV.U32 R47, RZ, RZ, R8 ;  /* 0x000000ffff2f7224 */ /* 0x001fe400078e0008 */
[C---:B------:R-:W-:Y:S02]  /*99c0*/  IMAD R18, R2.reuse, R22, R18 ;  /* 0x0000001602127224 */ /* 0x040fe400078e0212 */
[----:B------:R-:W-:Y:S01]  /*99d0*/  @!P5 IMAD.MOV R47, RZ, RZ, -R47 ;  /* 0x000000ffff2fd224 */ /* 0x000fe200078e0a2f */
[C---:B------:R-:W-:Y:S01]  /*99e0*/  ISETP.GT.U32.AND P5, PT, R2.reuse, R17, PT ;  /* 0x000000110200720c */ /* 0x040fe20003fa4070 */
[----:B------:R-:W-:Y:S01]  /*99f0*/  IMAD.MOV R20, RZ, RZ, -R20 ;  /* 0x000000ffff147224 */ /* 0x000fe200078e0a14 */
[----:B------:R-:W-:Y:S01]  /*9a00*/  IABS R15, R93 ;  /* 0x0000005d000f7213 */ /* 0x000fe20000000000 */
[----:B------:R-:W-:Y:S01]  /*9a10*/  @!P6 IMAD.IADD R13, R13, 0x1, -R2 ;  /* 0x000000010d0de824 */ /* 0x000fe200078e0a02 */
[C---:B------:R-:W-:Y:S01]  /*9a20*/  ISETP.GT.U32.AND P6, PT, R2.reuse, R18, PT ;  /* 0x000000120200720c */ /* 0x040fe20003fc4070 */
[----:B------:R-:W-:Y:S01]  /*9a30*/  IMAD R16, R2, R20, R16 ;  /* 0x0000001402107224 */ /* 0x000fe200078e0210 */
[----:B------:R-:W-:Y:S01]  /*9a40*/  IABS R11, R97 ;  /* 0x00000061000b7213 */ /* 0x000fe20000000000 */
[----:B------:R-:W-:-:S04]  /*9a50*/  IMAD.HI.U32 R19, R4, R15, RZ ;  /* 0x0000000f04137227 */ /* 0x000fc800078e00ff */
[----:B------:R-:W-:Y:S01]  /*9a60*/  @!P3 IMAD.IADD R9, R9, 0x1, -R2 ;  /* 0x000000010909b824 */ /* 0x000fe200078e0a02 */
[----:B------:R-:W-:Y:S01]  /*9a70*/  ISETP.GT.U32.AND P3, PT, R2, R16, PT ;  /* 0x000000100200720c */ /* 0x000fe20003f64070 */
[----:B------:R-:W-:Y:S02]  /*9a80*/  IMAD.MOV R19, RZ, RZ, -R19 ;  /* 0x000000ffff137224 */ /* 0x000fe400078e0a13 */
[----:B------:R-:W-:Y:S01]  /*9a90*/  IMAD.HI.U32 R8, R4, R11, RZ ;  /* 0x0000000b04087227 */ /* 0x000fe200078e00ff */
[----:B------:R-:W-:-:S03]  /*9aa0*/  ISETP.GE.AND P4, PT, R91, RZ, PT ;  /* 0x000000ff5b00720c */ /* 0x000fc60003f86270 */
[----:B------:R-:W-:Y:S01]  /*9ab0*/  IMAD.MOV.U32 R14, RZ, RZ, R9 ;  /* 0x000000ffff0e7224 */ /* 0x000fe200078e0009 */
[----:B------:R-:W-:Y:S01]  /*9ac0*/  IABS R9, R98 ;  /* 0x0000006200097213 */ /* 0x000fe20000000000 */
[----:B------:R-:W-:Y:S02]  /*9ad0*/  @!P5 IMAD.IADD R17, R17, 0x1, -R2 ;  /* 0x000000011111d824 */ /* 0x000fe400078e0a02 */
[----:B------:R-:W-:Y:S02]  /*9ae0*/  IMAD R15, R2, R19, R15 ;  /* 0x00000013020f7224 */ /* 0x000fe400078e020f */
[----:B------:R-:W-:Y:S02]  /*9af0*/  IMAD.MOV R8, RZ, RZ, -R8 ;  /* 0x000000ffff087224 */ /* 0x000fe400078e0a08 */
[----:B------:R-:W-:Y:S01]  /*9b00*/  @!P6 IMAD.IADD R18, R18, 0x1, -R2 ;  /* 0x000000011212e824 */ /* 0x000fe200078e0a02 */
[C---:B------:R-:W-:Y:S01]  /*9b10*/  ISETP.GT.U32.AND P6, PT, R2.reuse, R17, PT ;  /* 0x000000110200720c */ /* 0x040fe20003fc4070 */
[C---:B------:R-:W-:Y:S01]  /*9b20*/  IMAD R8, R2.reuse, R8, R11 ;  /* 0x0000000802087224 */ /* 0x040fe200078e020b */
[----:B------:R-:W-:Y:S01]  /*9b30*/  ISETP.GT.U32.AND P2, PT, R2, R15, PT ;  /* 0x0000000f0200720c */ /* 0x000fe20003f44070 */
[----:B------:R-:W-:Y:S01]  /*9b40*/  IMAD.HI.U32 R11, R4, R9, RZ ;  /* 0x00000009040b7227 */ /* 0x000fe200078e00ff */
[----:B------:R-:W-:-:S03]  /*9b50*/  ISETP.GE.AND P1, PT, R92, RZ, PT ;  /* 0x000000ff5c00720c */ /* 0x000fc60003f26270 */
[----:B------:R-:W-:Y:S02]  /*9b60*/  @!P3 IMAD.IADD R16, R16, 0x1, -R2 ;  /* 0x000000011010b824 */ /* 0x000fe400078e0a02 */
[----:B------:R-:W-:Y:S02]  /*9b70*/  IMAD.MOV R11, RZ, RZ, -R11 ;  /* 0x000000ffff0b7224 */ /* 0x000fe400078e0a0b */
[----:B------:R-:W-:Y:S01]  /*9b80*/  @!P4 IMAD.MOV R14, RZ, RZ, -R14 ;  /* 0x000000ffff0ec224 */ /* 0x000fe200078e0a0e */
[C---:B------:R-:W-:Y:S01]  /*9b90*/  ISETP.GT.U32.AND P5, PT, R2.reuse, R16, PT ;  /* 0x000000100200720c */ /* 0x040fe20003fa4070 */
[C---:B------:R-:W-:Y:S01]  /*9ba0*/  IMAD R9, R2.reuse, R11, R9 ;  /* 0x0000000b02097224 */ /* 0x040fe200078e0209 */
[----:B------:R-:W-:Y:S01]  /*9bb0*/  STL [R1+0x4e4], R47 ;  /* 0x0004e42f01007387 */ /* 0x000fe20000100800 */
[--C-:B------:R-:W-:Y:S02]  /*9bc0*/  @!P6 IMAD.IADD R17, R17, 0x1, -R2.reuse ;  /* 0x000000011111e824 */ /* 0x100fe400078e0a02 */
[----:B------:R-:W-:Y:S01]  /*9bd0*/  @!P2 IMAD.IADD R15, R15, 0x1, -R2 ;  /* 0x000000010f0fa824 */ /* 0x000fe200078e0a02 */
[----:B------:R0:W-:Y:S01]  /*9be0*/  STL [R1+0x4d8], R14 ;  /* 0x0004d80e01007387 */ /* 0x0001e20000100800 */
[----:B------:R-:W-:-:S03]  /*9bf0*/  ISETP.GT.U32.AND P6, PT, R2, R9, PT ;  /* 0x000000090200720c */ /* 0x000fc60003fc4070 */
[----:B------:R-:W-:Y:S01]  /*9c00*/  ISETP.GT.U32.AND P3, PT, R2, R15, PT ;  /* 0x0000000f0200720c */ /* 0x000fe20003f64070 */
[----:B0-----:R-:W-:-:S04]  /*9c10*/  IMAD.MOV.U32 R14, RZ, RZ, R13 ;  /* 0x000000ffff0e7224 */ /* 0x001fc800078e000d */
[----:B------:R-:W-:Y:S02]  /*9c20*/  @!P1 IMAD.MOV R14, RZ, RZ, -R14 ;  /* 0x000000ffff0e9224 */ /* 0x000fe400078e0a0e */
[--C-:B------:R-:W-:Y:S01]  /*9c30*/  @!P5 IMAD.IADD R16, R16, 0x1, -R2.reuse ;  /* 0x000000011010d824 */ /* 0x100fe200078e0a02 */
[----:B------:R-:W-:Y:S02]  /*9c40*/  ISETP.GT.U32.AND P5, PT, R2, R8, PT ;  /* 0x000000080200720c */ /* 0x000fe40003fa4070 */
[----:B------:R0:W-:Y:S01]  /*9c50*/  STL [R1+0x4cc], R14 ;  /* 0x0004cc0e01007387 */ /* 0x0001e20000100800 */
[----:B------:R-:W-:Y:S01]  /*9c60*/  ISETP.GE.AND P0, PT, R93, RZ, PT ;  /* 0x000000ff5d00720c */ /* 0x000fe20003f06270 */
[----:B------:R-:W-:Y:S01]  /*9c70*/  @!P6 IMAD.IADD R9, R9, 0x1, -R2 ;  /* 0x000000010909e824 */ /* 0x000fe200078e0a02 */
[----:B------:R-:W-:Y:S02]  /*9c80*/  ISETP.GE.AND P4, PT, R94, RZ, PT ;  /* 0x000000ff5e00720c */ /* 0x000fe40003f86270 */
[----:B------:R-:W-:-:S02]  /*9c90*/  IABS R13, R100 ;  /* 0x00000064000d7213 */ /* 0x000fc40000000000 */
[----:B0-----:R-:W-:Y:S01]  /*9ca0*/  IABS R14, R99 ;  /* 0x00000063000e7213 */ /* 0x001fe20000000000 */
[----:B------:R-:W-:Y:S01]  /*9cb0*/  @!P3 IMAD.IADD R15, R15, 0x1, -R2 ;  /* 0x000000010f0fb824 */ /* 0x000fe200078e0a02 */
[----:B------:R-:W-:-:S03]  /*9cc0*/  ISETP.GT.U32.AND P6, PT, R2, R9, PT ;  /* 0x000000090200720c */ /* 0x000fc60003fc4070 */
[----:B------:R-:W-:-:S04]  /*9cd0*/  IMAD.HI.U32 R19, R4, R14, RZ ;  /* 0x0000000e04137227 */ /* 0x000fc800078e00ff */
[----:B------:R-:W-:Y:S02]  /*9ce0*/  IMAD.MOV R19, RZ, RZ, -R19 ;  /* 0x000000ffff137224 */ /* 0x000fe400078e0a13 */
[----:B------:R-:W-:Y:S01]  /*9cf0*/  IMAD.HI.U32 R20, R4, R13, RZ ;  /* 0x0000000d04147227 */ /* 0x000fe200078e00ff */
[----:B------:R-:W-:-:S03]  /*9d00*/  ISETP.GE.AND P2, PT, R95, RZ, PT ;  /* 0x000000ff5f00720c */ /* 0x000fc60003f46270 */
[----:B------:R-:W-:Y:S02]  /*9d10*/  @!P5 IMAD.IADD R8, R8, 0x1, -R2 ;  /* 0x000000010808d824 */ /* 0x000fe400078e0a02 */
[----:B------:R-:W-:Y:S02]  /*9d20*/  IMAD.MOV.U32 R21, RZ, RZ, R15 ;  /* 0x000000ffff157224 */ /* 0x000fe400078e000f */
[C---:B------:R-:W-:Y:S02]  /*9d30*/  IMAD R14, R2.reuse, R19, R14 ;  /* 0x00000013020e7224 */ /* 0x040fe400078e020e */
[----:B------:R-:W-:Y:S02]  /*9d40*/  IMAD.MOV R20, RZ, RZ, -R20 ;  /* 0x000000ffff147224 */ /* 0x000fe400078e0a14 */
[----:B------:R-:W-:Y:S01]  /*9d50*/  @!P0 IMAD.MOV R21, RZ, RZ, -R21 ;  /* 0x000000ffff158224 */ /* 0x000fe200078e0a15 */
[C---:B------:R-:W-:Y:S01]  /*9d60*/  ISETP.GT.U32.AND P0, PT, R2.reuse, R8, PT ;  /* 0x000000080200720c */ /* 0x040fe20003f04070 */
[----:B------:R-:W-:Y:S01]  /*9d70*/  @!P4 IMAD.MOV R16, RZ, RZ, -R16 ;  /* 0x000000ffff10c224 */ /* 0x000fe200078e0a10 */
[C---:B------:R-:W-:Y:S01]  /*9d80*/  ISETP.GT.U32.AND P4, PT, R2.reuse, R14, PT ;  /* 0x0000000e0200720c */ /* 0x040fe20003f84070 */
[----:B------:R-:W-:Y:S01]  /*9d90*/  IMAD R13, R2, R20, R13 ;  /* 0x00000014020d7224 */ /* 0x000fe200078e020d */
[----:B------:R-:W-:Y:S01]  /*9da0*/  IABS R11, R101 ;  /* 0x00000065000b7213 */ /* 0x000fe20000000000 */
[----:B------:R-:W-:-:S03]  /*9db0*/  @!P6 IMAD.IADD R9, R9, 0x1, -R2 ;  /* 0x000000010909e824 */ /* 0x000fc600078e0a02 */
[----:B------:R-:W-:Y:S01]  /*9dc0*/  ISETP.GT.U32.AND P6, PT, R2, R13, PT ;  /* 0x0000000d0200720c */ /* 0x000fe20003fc4070 */
[----:B------:R-:W-:Y:S01]  /*9dd0*/  IMAD.HI.U32 R15, R4, R11, RZ ;  /* 0x0000000b040f7227 */ /* 0x000fe200078e00ff */
[----:B------:R-:W-:Y:S03]  /*9de0*/  STL [R1+0x4c4], R21 ;  /* 0x0004c41501007387 */ /* 0x000fe60000100800 */
[----:B------:R-:W-:Y:S02]  /*9df0*/  @!P2 IMAD.MOV R17, RZ, RZ, -R17 ;  /* 0x000000ffff11a224 */ /* 0x000fe400078e0a11 */
[--C-:B------:R-:W-:Y:S01]  /*9e00*/  @!P0 IMAD.IADD R8, R8, 0x1, -R2.reuse ;  /* 0x0000000108088824 */ /* 0x100fe200078e0a02 */
[----:B------:R-:W-:Y:S01]  /*9e10*/  STL [R1+0x4b8], R16 ;  /* 0x0004b81001007387 */ /* 0x000fe20000100800 */
[----:B------:R-:W-:Y:S02]  /*9e20*/  IMAD.MOV R15, RZ, RZ, -R15 ;  /* 0x000000ffff0f7224 */ /* 0x000fe400078e0a0f */
[--C-:B------:R-:W-:Y:S01]  /*9e30*/  @!P4 IMAD.IADD R14, R14, 0x1, -R2.reuse ;  /* 0x000000010e0ec824 */ /* 0x100fe200078e0a02 */
[----:B------:R0:W-:Y:S01]  /*9e40*/  STL [R1+0x4ac], R17 ;  /* 0x0004ac1101007387 */ /* 0x0001e20000100800 */
[----:B------:R-:W-:Y:S01]  /*9e50*/  @!P6 IMAD.IADD R13, R13, 0x1, -R2 ;  /* 0x000000010d0de824 */ /* 0x000fe200078e0a02 */
[----:B------:R-:W-:-:S02]  /*9e60*/  ISETP.GT.U32.AND P1, PT, R2, R18, PT ;  /* 0x000000120200720c */ /* 0x000fc40003f24070 */
[C---:B------:R-:W-:Y:S01]  /*9e70*/  ISETP.GT.U32.AND P4, PT, R2.reuse, R14, PT ;  /* 0x0000000e0200720c */ /* 0x040fe20003f84070 */
[----:B0-----:R-:W-:Y:S02]  /*9e80*/  IMAD.MOV.U32 R17, RZ, RZ, R8 ;  /* 0x000000ffff117224 */ /* 0x001fe400078e0008 */
[----:B------:R-:W-:Y:S01]  /*9e90*/  IMAD R8, R2, R15, R11 ;  /* 0x0000000f02087224 */ /* 0x000fe200078e020b */
[----:B------:R-:W-:Y:S01]  /*9ea0*/  IABS R15, R102 ;  /* 0x00000066000f7213 */ /* 0x000fe20000000000 */
[----:B------:R-:W-:Y:S01]  /*9eb0*/  IMAD.MOV.U32 R16, RZ, RZ, R9 ;  /* 0x000000ffff107224 */ /* 0x000fe200078e0009 */
[----:B------:R-:W-:Y:S02]  /*9ec0*/  ISETP.GE.AND P3, PT, R96, RZ, PT ;  /* 0x000000ff6000720c */ /* 0x000fe40003f66270 */
[----:B------:R-:W-:Y:S01]  /*9ed0*/  ISETP.GT.U32.AND P6, PT, R2, R13, PT ;  /* 0x0000000d0200720c */ /* 0x000fe20003fc4070 */
[----:B------:R-:W-:-:S04]  /*9ee0*/  IMAD.HI.U32 R9, R4, R15, RZ ;  /* 0x0000000f04097227 */ /* 0x000fc800078e00ff */
[----:B------:R-:W-:Y:S02]  /*9ef0*/  IMAD.MOV R9, RZ, RZ, -R9 ;  /* 0x000000ffff097224 */ /* 0x000fe400078e0a09 */
[--C-:B------:R-:W-:Y:S02]  /*9f00*/  @!P1 IMAD.IADD R18, R18, 0x1, -R2.reuse ;  /* 0x0000000112129824 */ /* 0x100fe400078e0a02 */
[----:B------:R-:W-:Y:S01]  /*9f10*/  @!P4 IMAD.IADD R14, R14, 0x1, -R2 ;  /* 0x000000010e0ec824 */ /* 0x000fe200078e0a02 */
[C---:B------:R-:W-:Y:S01]  /*9f20*/  ISETP.GT.U32.AND P4, PT, R2.reuse, R8, PT ;  /* 0x000000080200720c */ /* 0x040fe20003f84070 */
[C---:B------:R-:W-:Y:S01]  /*9f30*/  IMAD R15, R2.reuse, R9, R15 ;  /* 0x00000009020f7224 */ /* 0x040fe200078e020f */
[----:B------:R-:W-:Y:S01]  /*9f40*/  ISETP.GE.AND P1, PT, R97, RZ, PT ;  /* 0x000000ff6100720c */ /* 0x000fe20003f26270 */
[----:B------:R-:W-:Y:S02]  /*9f50*/  @!P3 IMAD.MOV R18, RZ, RZ, -R18 ;  /* 0x000000ffff12b224 */ /* 0x000fe400078e0a12 */
[----:B------:R-:W-:Y:S01]  /*9f60*/  @!P6 IMAD.IADD R13, R13, 0x1, -R2 ;  /* 0x000000010d0de824 */ /* 0x000fe200078e0a02 */
[----:B------:R-:W-:-:S02]  /*9f70*/  ISETP.GT.U32.AND P6, PT, R2, R15, PT ;  /* 0x0000000f0200720c */ /* 0x000fc40003fc4070 */
[----:B------:R-:W-:Y:S01]  /*9f80*/  ISETP.GE.AND P5, PT, R98, RZ, PT ;  /* 0x000000ff6200720c */ /* 0x000fe20003fa6270 */
[----:B------:R0:W-:Y:S01]  /*9f90*/  STL [R1+0x4a4], R18 ;  /* 0x0004a41201007387 */ /* 0x0001e20000100800 */
[----:B------:R-:W-:Y:S02]  /*9fa0*/  IABS R19, R103 ;  /* 0x0000006700137213 */ /* 0x000fe40000000000 */
[----:B------:R-:W-:Y:S01]  /*9fb0*/  ISETP.GE.AND P2, PT, R99, RZ, PT ;  /* 0x000000ff6300720c */ /* 0x000fe20003f46270 */
[----:B------:R-:W-:Y:S01]  /*9fc0*/  @!P4 IMAD.IADD R8, R8, 0x1, -R2 ;  /* 0x000000010808c824 */ /* 0x000fe200078e0a02 */
[----:B------:R-:W-:Y:S02]  /*9fd0*/  ISETP.GE.AND P3, PT, R100, RZ, PT ;  /* 0x000000ff6400720c */ /* 0x000fe40003f66270 */
[----:B0-----:R-:W-:Y:S01]  /*9fe0*/  IABS R18, R104 ;  /* 0x0000006800127213 */ /* 0x001fe20000000000 */
[----:B------:R-:W-:-:S04]  /*9ff0*/  IMAD.HI.U32 R21, R4, R19, RZ ;  /* 0x0000001304157227 */ /* 0x000fc800078e00ff */
[----:B------:R-:W-:-:S04]  /*a000*/  IMAD.HI.U32 R20, R4, R18, RZ ;  /* 0x0000001204147227 */ /* 0x000fc800078e00ff */
[----:B------:R-:W-:Y:S02]  /*a010*/  @!P1 IMAD.MOV R17, RZ, RZ, -R17 ;  /* 0x000000ffff119224 */ /* 0x000fe400078e0a11 */
[----:B------:R-:W-:Y:S01]  /*a020*/  @!P6 IMAD.IADD R15, R15, 0x1, -R2 ;  /* 0x000000010f0fe824 */ /* 0x000fe200078e0a02 */
[C---:B------:R-:W-:Y:S01]  /*a030*/  ISETP.GT.U32.AND P6, PT, R2.reuse, R8, PT ;  /* 0x000000080200720c */ /* 0x040fe20003fc4070 */
[----:B------:R-:W-:Y:S02]  /*a040*/  @!P5 IMAD.MOV R16, RZ, RZ, -R16 ;  /* 0x000000ffff10d224 */ /* 0x000fe400078e0a10 */
[----:B------:R-:W-:Y:S02]  /*a050*/  IMAD.MOV R20, RZ, RZ, -R20 ;  /* 0x000000ffff147224 */ /* 0x000fe400078e0a14 */
[----:B------:R-:W-:Y:S01]  /*a060*/  IMAD.MOV R21, RZ, RZ, -R21 ;  /* 0x000000ffff157224 */ /* 0x000fe200078e0a15 */
[----:B------:R0:W-:Y:S01]  /*a070*/  STL [R1+0x410], R17 ;  /* 0x0004101101007387 */ /* 0x0001e20000100800 */
[----:B------:R-:W-:-:S02]  /*a080*/  IMAD R18, R2, R20, R18 ;  /* 0x0000001402127224 */ /* 0x000fc400078e0212 */
[----:B------:R-:W-:Y:S01]  /*a090*/  IMAD.MOV.U32 R22, RZ, RZ, R14 ;  /* 0x000000ffff167224 */ /* 0x000fe200078e000e */
[----:B------:R1:W-:Y:S01]  /*a0a0*/  STL [R1+0x3fc], R16 ;  /* 0x0003fc1001007387 */ /* 0x0003e20000100800 */
[----:B------:R-:W-:Y:S02]  /*a0b0*/  IMAD R19, R2, R21, R19 ;  /* 0x0000001502137224 */ /* 0x000fe400078e0213 */
[----:B------:R-:W-:Y:S01]  /*a0c0*/  IMAD.MOV.U32 R20, RZ, RZ, R13 ;  /* 0x000000ffff147224 */ /* 0x000fe200078e000d */
[----:B0-----:R-:W-:Y:S01]  /*a0d0*/  IABS R17, R106 ;  /* 0x0000006a00117213 */ /* 0x001fe20000000000 */
[----:B------:R-:W-:Y:S01]  /*a0e0*/  @!P2 IMAD.MOV R22, RZ, RZ, -R22 ;  /* 0x000000ffff16a224 */ /* 0x000fe200078e0a16 */
[----:B-1----:R-:W-:Y:S01]  /*a0f0*/  IABS R16, R105 ;  /* 0x0000006900107213 */ /* 0x002fe20000000000 */
[----:B------:R-:W-:Y:S01]  /*a100*/  @!P3 IMAD.MOV R20, RZ, RZ, -R20 ;  /* 0x000000ffff14b224 */ /* 0x000fe200078e0a14 */
[----:B------:R-:W-:Y:S01]  /*a110*/  IABS R14, R107 ;  /* 0x0000006b000e7213 */ /* 0x000fe20000000000 */
[----:B------:R-:W-:Y:S01]  /*a120*/  IMAD.HI.U32 R9, R4, R17, RZ ;  /* 0x0000001104097227 */ /* 0x000fe200078e00ff */
[----:B------:R-:W-:-:S02]  /*a130*/  ISETP.GT.U32.AND P2, PT, R2, R15, PT ;  /* 0x0000000f0200720c */ /* 0x000fc40003f44070 */
[----:B------:R-:W-:Y:S01]  /*a140*/  ISETP.GT.U32.AND P3, PT, R2, R19, PT ;  /* 0x000000130200720c */ /* 0x000fe20003f64070 */
[----:B------:R-:W-:Y:S01]  /*a150*/  IMAD.HI.U32 R11, R4, R16, RZ ;  /* 0x00000010040b7227 */ /* 0x000fe200078e00ff */
[----:B------:R-:W-:Y:S03]  /*a160*/  STL [R1+0x3d0], R22 ;  /* 0x0003d01601007387 */ /* 0x000fe60000100800 */
[----:B------:R-:W-:Y:S01]  /*a170*/  @!P6 IMAD.IADD R8, R8, 0x1, -R2 ;  /* 0x000000010808e824 */ /* 0x000fe200078e0a02 */
[----:B------:R0:W-:Y:S01]  /*a180*/  STL [R1+0x3cc], R20 ;  /* 0x0003cc1401007387 */ /* 0x0001e20000100800 */
[----:B------:R-:W-:Y:S01]  /*a190*/  ISETP.GT.U32.AND P6, PT, R2, R18, PT ;  /* 0x000000120200720c */ /* 0x000fe20003fc4070 */
[----:B------:R-:W-:Y:S02]  /*a1a0*/  IMAD.MOV R11, RZ, RZ, -R11 ;  /* 0x000000ffff0b7224 */ /* 0x000fe400078e0a0b */
[----:B------:R-:W-:-:S02]  /*a1b0*/  IMAD.MOV R9, RZ, RZ, -R9 ;  /* 0x000000ffff097224 */ /* 0x000fc400078e0a09 */
[----:B------:R-:W-:Y:S02]  /*a1c0*/  IMAD R16, R2, R11, R16 ;  /* 0x0000000b02107224 */ /* 0x000fe400078e0210 */
[----:B0-----:R-:W-:-:S04]  /*a1d0*/  IMAD.HI.U32 R20, R4, R14, RZ ;  /* 0x0000000e04147227 */ /* 0x001fc800078e00ff */
[C---:B------:R-:W-:Y:S02]  /*a1e0*/  IMAD R17, R2.reuse, R9, R17 ;  /* 0x0000000902117224 */ /* 0x040fe400078e0211 */
[----:B------:R-:W-:Y:S02]  /*a1f0*/  IMAD.MOV R20, RZ, RZ, -R20 ;  /* 0x000000ffff147224 */ /* 0x000fe400078e0a14 */
[--C-:B------:R-:W-:Y:S01]  /*a200*/  @!P2 IMAD.IADD R15, R15, 0x1, -R2.reuse ;  /* 0x000000010f0fa824 */ /* 0x100fe200078e0a02 */
[C---:B------:R-:W-:Y:S01]  /*a210*/  ISETP.GT.U32.AND P2, PT, R2.reuse, R16, PT ;  /* 0x000000100200720c */ /* 0x040fe20003f44070 */
[----:B------:R-:W-:Y:S01]  /*a220*/  @!P3 IMAD.IADD R19, R19, 0x1, -R2 ;  /* 0x000000011313b824 */ /* 0x000fe200078e0a02 */
[C---:B------:R-:W-:Y:S01]  /*a230*/  ISETP.GT.U32.AND P3, PT, R2.reuse, R17, PT ;  /* 0x000000110200720c */ /* 0x040fe20003f64070 */
[----:B------:R-:W-:Y:S01]  /*a240*/  IMAD R14, R2, R20, R14 ;  /* 0x00000014020e7224 */ /* 0x000fe200078e020e */
[----:B------:R-:W-:Y:S01]  /*a250*/  ISETP.GE.AND P0, PT, R101, RZ, PT ;  /* 0x000000ff6500720c */ /* 0x000fe20003f06270 */
[----:B------:R-:W-:-:S03]  /*a260*/  @!P6 IMAD.IADD R18, R18, 0x1, -R2 ;  /* 0x000000011212e824 */ /* 0x000fc600078e0a02 */
[----:B------:R-:W-:Y:S02]  /*a270*/  ISETP.GT.U32.AND P6, PT, R2, R14, PT ;  /* 0x0000000e0200720c */ /* 0x000fe40003fc4070 */
[----:B------:R-:W-:Y:S01]  /*a280*/  IABS R13, R110 ;  /* 0x0000006e000d7213 */ /* 0x000fe20000000000 */
[----:B------:R-:W-:Y:S01]  /*a290*/  IMAD.MOV.U32 R47, RZ, RZ, R8 ;  /* 0x000000ffff2f7224 */ /* 0x000fe200078e0008 */
[----:B------:R-:W-:Y:S02]  /*a2a0*/  IABS R11, R108 ;  /* 0x0000006c000b7213 */ /* 0x000fe40000000000 */
[----:B------:R-:W-:Y:S01]  /*a2b0*/  IABS R9, R109 ;  /* 0x0000006d00097213 */ /* 0x000fe20000000000 */
[----:B------:R-:W-:Y:S01]  /*a2c0*/  IMAD.HI.U32 R20, R4, R13, RZ ;  /* 0x0000000d04147227 */ /* 0x000fe200078e00ff */
[----:B------:R-:W-:-:S03]  /*a2d0*/  ISETP.GE.AND P1, PT, R102, RZ, PT ;  /* 0x000000ff6600720c */ /* 0x000fc60003f26270 */
[--C-:B------:R-:W-:Y:S01]  /*a2e0*/  @!P2 IMAD.IADD R16, R16, 0x1, -R2.reuse ;  /* 0x000000011010a824 */ /* 0x100fe200078e0a02 */
[C---:B------:R-:W-:Y:S01]  /*a2f0*/  ISETP.GT.U32.AND P2, PT, R2.reuse, R19, PT ;  /* 0x000000130200720c */ /* 0x040fe20003f44070 */
[----:B------:R-:W-:Y:S02]  /*a300*/  @!P3 IMAD.IADD R17, R17, 0x1, -R2 ;  /* 0x000000011111b824 */ /* 0x000fe400078e0a02 */
[----:B------:R-:W-:Y:S01]  /*a310*/  @!P0 IMAD.MOV R47, RZ, RZ, -R47 ;  /* 0x000000ffff2f8224 */ /* 0x000fe200078e0a2f */
[----:B------:R-:W-:Y:S01]  /*a320*/  ISETP.GT.U32.AND P0, PT, R2, R18, PT ;  /* 0x000000120200720c */ /* 0x000fe20003f04070 */
[----:B------:R-:W-:-:S04]  /*a330*/  IMAD.HI.U32 R22, R4, R11, RZ ;  /* 0x0000000b04167227 */ /* 0x000fc800078e00ff */
[----:B------:R-:W-:-:S04]  /*a340*/  IMAD.HI.U32 R21, R4, R9, RZ ;  /* 0x0000000904157227 */ /* 0x000fc800078e00ff */
[----:B------:R-:W-:Y:S02]  /*a350*/  IMAD.MOV R20, RZ, RZ, -R20 ;  /* 0x000000ffff147224 */ /* 0x000fe400078e0a14 */
[----:B------:R-:W-:Y:S01]  /*a360*/  @!P6 IMAD.IADD R14, R14, 0x1, -R2 ;  /* 0x000000010e0ee824 */ /* 0x000fe200078e0a02 */
[C---:B------:R-:W-:Y:S01]  /*a370*/  ISETP.GT.U32.AND P6, PT, R2.reuse, R17, PT ;  /* 0x000000110200720c */ /* 0x040fe20003fc4070 */
[----:B------:R-:W-:Y:S01]  /*a380*/  IMAD.MOV R22, RZ, RZ, -R22 ;  /* 0x000000ffff167224 */ /* 0x000fe200078e0a16 */
[C---:B------:R-:W-:Y:S01]  /*a390*/  ISETP.GT.U32.AND P3, PT, R2.reuse, R16, PT ;  /* 0x000000100200720c */ /* 0x040fe20003f64070 */
[----:B------:R-:W-:Y:S02]  /*a3a0*/  IMAD.MOV R21, RZ, RZ, -R21 ;  /* 0x000000ffff157224 */ /* 0x000fe400078e0a15 */
[----:B------:R-:W-:Y:S02]  /*a3b0*/  IMAD R8, R2, R20, R13 ;  /* 0x0000001402087224 */ /* 0x000fe400078e020d */
[----:B------:R-:W-:-:S02]  /*a3c0*/  IMAD.MOV.U32 R13, RZ, RZ, R15 ;  /* 0x000000ffff0d7224 */ /* 0x000fc400078e000f */
[C---:B------:R-:W-:Y:S02]  /*a3d0*/  IMAD R11, R2.reuse, R22, R11 ;  /* 0x00000016020b7224 */ /* 0x040fe400078e020b */
[C---:B------:R-:W-:Y:S02]  /*a3e0*/  IMAD R9, R2.reuse, R21, R9 ;  /* 0x0000001502097224 */ /* 0x040fe400078e0209 */
[----:B------:R-:W-:Y:S01]  /*a3f0*/  @!P1 IMAD.MOV R13, RZ, RZ, -R13 ;  /* 0x000000ffff0d9224 */ /* 0x000fe200078e0a0d */
[C---:B------:R-:W-:Y:S01]  /*a400*/  ISETP.GT.U32.AND P1, PT, R2.reuse, R14, PT ;  /* 0x0000000e0200720c */ /* 0x040fe20003f24070 */
[--C-:B------:R-:W-:Y:S01]  /*a410*/  @!P2 IMAD.IADD R19, R19, 0x1, -R2.reuse ;  /* 0x000000011313a824 */ /* 0x100fe200078e0a02 */
[----:B------:R-:W-:Y:S01]  /*a420*/  ISETP.GT.U32.AND P2, PT, R2, R11, PT ;  /* 0x0000000b0200720c */ /* 0x000fe20003f44070 */
[--C-:B------:R-:W-:Y:S01]  /*a430*/  @!P0 IMAD.IADD R18, R18, 0x1, -R2.reuse ;  /* 0x0000000112128824 */ /* 0x100fe200078e0a02 */
[C---:B------:R-:W-:Y:S01]  /*a440*/  ISETP.GT.U32.AND P0, PT, R2.reuse, R9, PT ;  /* 0x000000090200720c */ /* 0x040fe20003f04070 */
[--C-:B------:R-:W-:Y:S01]  /*a450*/  @!P6 IMAD.IADD R17, R17, 0x1, -R2.reuse ;  /* 0x000000011111e824 */ /* 0x100fe200078e0a02 */
[----:B------:R-:W-:Y:S01]  /*a460*/  ISETP.GT.U32.AND P6, PT, R2, R8, PT ;  /* 0x000000080200720c */ /* 0x000fe20003fc4070 */
[----:B------:R-:W-:Y:S01]  /*a470*/  @!P3 IMAD.IADD R16, R16, 0x1, -R2 ;  /* 0x000000011010b824 */ /* 0x000fe200078e0a02 */
[----:B------:R-:W-:-:S02]  /*a480*/  ISETP.GE.AND P5, PT, R103, RZ, PT ;  /* 0x000000ff6700720c */ /* 0x000fc40003fa6270 */
[----:B------:R-:W-:Y:S02]  /*a490*/  ISETP.GE.AND P4, PT, R104, RZ, PT ;  /* 0x000000ff6800720c */ /* 0x000fe40003f86270 */
[----:B------:R-:W-:Y:S02]  /*a4a0*/  IABS R15, R111 ;  /* 0x0000006f000f7213 */ /* 0x000fe40000000000 */
[----:B------:R-:W-:Y:S01]  /*a4b0*/  ISETP.GE.AND P3, PT, R105, RZ, PT ;  /* 0x000000ff6900720c */ /* 0x000fe20003f66270 */
[--C-:B------:R-:W-:Y:S01]  /*a4c0*/  @!P1 IMAD.IADD R14, R14, 0x1, -R2.reuse ;  /* 0x000000010e0e9824 */ /* 0x100fe200078e0a02 */
[----:B------:R-:W-:Y:S01]  /*a4d0*/  ISETP.GE.AND P1, PT, R106, RZ, PT ;  /* 0x000000ff6a00720c */ /* 0x000fe20003f26270 */
[----:B------:R-:W-:Y:S01]  /*a4e0*/  IMAD.HI.U32 R21, R4, R15, RZ ;  /* 0x0000000f04157227 */ /* 0x000fe200078e00ff */
[----:B------:R0:W-:Y:S03]  /*a4f0*/  STL [R1+0x3c8], R47 ;  /* 0x0003c82f01007387 */ /* 0x0001e60000100800 */
[----:B------:R-:W-:-:S02]  /*a500*/  @!P2 IMAD.IADD R11, R11, 0x1, -R2 ;  /* 0x000000010b0ba824 */ /* 0x000fc400078e0a02 */
[----:B------:R-:W-:Y:S02]  /*a510*/  @!P0 IMAD.IADD R9, R9, 0x1, -R2 ;  /* 0x0000000109098824 */ /* 0x000fe400078e0a02 */
[----:B------:R-:W-:Y:S01]  /*a520*/  IMAD.MOV.U32 R48, RZ, RZ, R19 ;  /* 0x000000ffff307224 */ /* 0x000fe200078e0013 */
[----:B------:R1:W-:Y:S01]  /*a530*/  STL [R1+0x3c4], R13 ;  /* 0x0003c40d01007387 */ /* 0x0003e20000100800 */
[----:B------:R-:W-:Y:S02]  /*a540*/  IMAD.MOV R21, RZ, RZ, -R21 ;  /* 0x000000ffff157224 */ /* 0x000fe400078e0a15 */
[----:B0-----:R-:W-:Y:S01]  /*a550*/  IMAD.MOV.U32 R47, RZ, RZ, R18 ;  /* 0x000000ffff2f7224 */ /* 0x001fe200078e0012 */
[----:B------:R-:W-:Y:S01]  /*a560*/  ISETP.GE.AND P2, PT, R107, RZ, PT ;  /* 0x000000ff6b00720c */ /* 0x000fe20003f46270 */
[----:B------:R-:W-:Y:S01]  /*a570*/  @!P6 IMAD.IADD R8, R8, 0x1, -R2 ;  /* 0x000000010808e824 */ /* 0x000fe200078e0a02 */
[C---:B------:R-:W-:Y:S01]  /*a580*/  ISETP.GT.U32.AND P6, PT, R2.reuse, R11, PT ;  /* 0x0000000b0200720c */ /* 0x040fe20003fc4070 */
[----:B------:R-:W-:Y:S01]  /*a590*/  @!P5 IMAD.MOV R48, RZ, RZ, -R48 ;  /* 0x000000ffff30d224 */ /* 0x000fe200078e0a30 */
[----:B------:R-:W-:-:S02]  /*a5a0*/  ISETP.GT.U32.AND P5, PT, R2, R9, PT ;  /* 0x000000090200720c */ /* 0x000fc40003fa4070 */
[----:B-1----:R-:W-:Y:S01]  /*a5b0*/  IABS R13, R112 ;  /* 0x00000070000d7213 */ /* 0x002fe20000000000 */
[----:B------:R-:W-:Y:S02]  /*a5c0*/  @!P4 IMAD.MOV R47, RZ, RZ, -R47 ;  /* 0x000000ffff2fc224 */ /* 0x000fe400078e0a2f */
[----:B------:R-:W-:Y:S02]  /*a5d0*/  IMAD R15, R2, R21, R15 ;  /* 0x00000015020f7224 */ /* 0x000fe400078e020f */
[----:B------:R-:W-:Y:S01]  /*a5e0*/  @!P3 IMAD.MOV R16, RZ, RZ, -R16 ;  /* 0x000000ffff10b224 */ /* 0x000fe200078e0a10 */
[----:B------:R-:W-:Y:S01]  /*a5f0*/  STL [R1+0x3c0], R48 ;  /* 0x0003c03001007387 */ /* 0x000fe20000100800 */
[----:B------:R-:W-:Y:S01]  /*a600*/  IMAD.HI.U32 R20, R4, R13, RZ ;  /* 0x0000000d04147227 */ /* 0x000fe200078e00ff */
[----:B------:R-:W-:Y:S02]  /*a610*/  ISETP.GT.U32.AND P3, PT, R2, R15, PT ;  /* 0x0000000f0200720c */ /* 0x000fe40003f64070 */
[----:B------:R-:W-:Y:S01]  /*a620*/  STL [R1+0x3bc], R47 ;  /* 0x0003bc2f01007387 */ /* 0x000fe20000100800 */
[----:B------:R-:W-:Y:S01]  /*a630*/  IMAD.MOV R22, RZ, RZ, -R20 ;  /* 0x000000ffff167224 */ /* 0x000fe200078e0a14 */
[----:B------:R-:W-:Y:S01]  /*a640*/  ISETP.GE.AND P0, PT, R108, RZ, PT ;  /* 0x000000ff6c00720c */ /* 0x000fe20003f06270 */
[----:B------:R-:W-:Y:S01]  /*a650*/  @!P1 IMAD.MOV R17, RZ, RZ, -R17 ;  /* 0x000000ffff119224 */ /* 0x000fe200078e0a11 */
[----:B------:R0:W-:Y:S01]  /*a660*/  STL [R1+0x3b8], R16 ;  /* 0x0003b81001007387 */ /* 0x0001e20000100800 */
[----:B------:R-:W-:Y:S01]  /*a670*/  ISETP.GE.AND P1, PT, R109, RZ, PT ;  /* 0x000000ff6d00720c */ /* 0x000fe20003f26270 */
[----:B------:R-:W-:Y:S01]  /*a680*/  IMAD R13, R2, R22, R13 ;  /* 0x00000016020d7224 */ /* 0x000fe200078e020d */
[----:B------:R-:W-:-:S02]  /*a690*/  IABS R20, R113 ;  /* 0x0000007100147213 */ /* 0x000fc40000000000 */
[C---:B------:R-:W-:Y:S01]  /*a6a0*/  ISETP.GT.U32.AND P4, PT, R2.reuse, R8, PT ;  /* 0x000000080200720c */ /* 0x040fe20003f84070 */
[----:B0-----:R-:W-:Y:S02]  /*a6b0*/  IMAD.MOV.U32 R16, RZ, RZ, R14 ;  /* 0x000000ffff107224 */ /* 0x001fe400078e000e */
[----:B------:R-:W-:Y:S02]  /*a6c0*/  @!P6 IMAD.IADD R11, R11, 0x1, -R2 ;  /* 0x000000010b0be824 */ /* 0x000fe400078e0a02 */
[----:B------:R-:W-:Y:S02]  /*a6d0*/  @!P2 IMAD.MOV R16, RZ, RZ, -R16 ;  /* 0x000000ffff10a224 */ /* 0x000fe400078e0a10 */
[----:B------:R-:W-:Y:S01]  /*a6e0*/  @!P5 IMAD.IADD R9, R9, 0x1, -R2 ;  /* 0x000000010909d824 */ /* 0x000fe200078e0a02 */
[----:B------:R0:W-:Y:S01]  /*a6f0*/  STL [R1+0x3b4], R17 ;  /* 0x0003b41101007387 */ /* 0x0001e20000100800 */
[----:B------:R-:W-:Y:S01]  /*a700*/  IMAD.MOV.U32 R19, RZ, RZ, R20 ;  /* 0x000000ffff137224 */ /* 0x000fe200078e0014 */
[----:B------:R-:W-:-:S02]  /*a710*/  ISETP.GT.U32.AND P2, PT, R2, R13, PT ;  /* 0x0000000d0200720c */ /* 0x000fc40003f44070 */
[----:B------:R1:W-:Y:S01]  /*a720*/  STL [R1+0x3b0], R16 ;  /* 0x0003b01001007387 */ /* 0x0003e20000100800 */
[----:B------:R-:W-:Y:S01]  /*a730*/  ISETP.GE.AND P6, PT, R110, RZ, PT ;  /* 0x000000ff6e00720c */ /* 0x000fe20003fc6270 */
[----:B------:R-:W-:-:S04]  /*a740*/  IMAD.HI.U32 R14, R4, R19, RZ ;  /* 0x00000013040e7227 */ /* 0x000fc800078e00ff */
[----:B0-----:R-:W-:Y:S02]  /*a750*/  IMAD.MOV.U32 R17, RZ, RZ, R11 ;  /* 0x000000ffff117224 */ /* 0x001fe400078e000b */
[----:B------:R-:W-:Y:S02]  /*a760*/  @!P3 IMAD.IADD R15, R15, 0x1, -R2 ;  /* 0x000000010f0fb824 */ /* 0x000fe400078e0a02 */
[----:B-1----:R-:W-:Y:S02]  /*a770*/  IMAD.MOV.U32 R16, RZ, RZ, R9 ;  /* 0x000000ffff107224 */ /* 0x002fe400078e0009 */
[----:B------:R-:W-:Y:S02]  /*a780*/  @!P0 IMAD.MOV R17, RZ, RZ, -R17 ;  /* 0x000000ffff118224 */ /* 0x000fe400078e0a11 */
[----:B------:R-:W-:Y:S01]  /*a790*/  @!P1 IMAD.MOV R16, RZ, RZ, -R16 ;  /* 0x000000ffff109224 */ /* 0x000fe200078e0a10 */
[----:B------:R-:W-:Y:S01]  /*a7a0*/  ISETP.GT.U32.AND P0, PT, R2, R15, PT ;  /* 0x0000000f0200720c */ /* 0x000fe20003f04070 */
[----:B------:R-:W-:-:S02]  /*a7b0*/  IMAD.MOV R14, RZ, RZ, -R14 ;  /* 0x000000ffff0e7224 */ /* 0x000fc400078e0a0e */
[--C-:B------:R-:W-:Y:S01]  /*a7c0*/  @!P4 IMAD.IADD R8, R8, 0x1, -R2.reuse ;  /* 0x000000010808c824 */ /* 0x100fe200078e0a02 */
[----:B------:R-:W-:Y:S01]  /*a7d0*/  STL [R1+0x3ac], R17 ;  /* 0x0003ac1101007387 */ /* 0x000fe20000100800 */
[----:B------:R-:W-:Y:S01]  /*a7e0*/  IMAD R14, R2, R14, R19 ;  /* 0x0000000e020e7224 */ /* 0x000fe200078e0213 */
[----:B------:R-:W-:Y:S02]  /*a7f0*/  IABS R9, R115 ;  /* 0x0000007300097213 */ /* 0x000fe40000000000 */
[----:B------:R0:W-:Y:S01]  /*a800*/  STL [R1+0x3a8], R16 ;  /* 0x0003a81001007387 */ /* 0x0001e20000100800 */
[----:B------:R-:W-:Y:S01]  /*a810*/  IABS R19, R114 ;  /* 0x0000007200137213 */ /* 0x000fe20000000000 */
[----:B------:R-:W-:Y:S01]  /*a820*/  @!P2 IMAD.IADD R13, R13, 0x1, -R2 ;  /* 0x000000010d0da824 */ /* 0x000fe200078e0a02 */
[----:B------:R-:W-:Y:S01]  /*a830*/  ISETP.GE.AND P5, PT, R111, RZ, PT ;  /* 0x000000ff6f00720c */ /* 0x000fe20003fa6270 */
[----:B0-----:R-:W-:Y:S01]  /*a840*/  IMAD.MOV.U32 R16, RZ, RZ, R8 ;  /* 0x000000ffff107224 */ /* 0x001fe200078e0008 */
[----:B------:R-:W-:Y:S01]  /*a850*/  IABS R11, R116 ;  /* 0x00000074000b7213 */ /* 0x000fe20000000000 */
[----:B------:R-:W-:-:S02]  /*a860*/  IMAD.MOV.U32 R8, RZ, RZ, R9 ;  /* 0x000000ffff087224 */ /* 0x000fc400078e0009 */
[----:B------:R-:W-:Y:S01]  /*a870*/  @!P6 IMAD.MOV R16, RZ, RZ, -R16 ;  /* 0x000000ffff10e224 */ /* 0x000fe200078e0a10 */
[----:B------:R-:W-:Y:S01]  /*a880*/  ISETP.GT.U32.AND P6, PT, R2, R14, PT ;  /* 0x0000000e0200720c */ /* 0x000fe20003fc4070 */
[----:B------:R-:W-:Y:S01]  /*a890*/  IMAD.HI.U32 R9, R4, R19, RZ ;  /* 0x0000001304097227 */ /* 0x000fe200078e00ff */
[----:B------:R-:W-:-:S03]  /*a8a0*/  ISETP.GT.U32.AND P2, PT, R2, R13, PT ;  /* 0x0000000d0200720c */ /* 0x000fc60003f44070 */
[----:B------:R-:W-:Y:S02]  /*a8b0*/  @!P0 IMAD.IADD R15, R15, 0x1, -R2 ;  /* 0x000000010f0f8824 */ /* 0x000fe400078e0a02 */
[----:B------:R-:W-:Y:S02]  /*a8c0*/  IMAD.MOV R9, RZ, RZ, -R9 ;  /* 0x000000ffff097224 */ /* 0x000fe400078e0a09 */
[----:B------:R-:W-:Y:S01]  /*a8d0*/  IMAD.HI.U32 R18, R4, R11, RZ ;  /* 0x0000000b04127227 */ /* 0x000fe200078e00ff */
[----:B------:R0:W-:Y:S01]  /*a8e0*/  STL [R1+0x3a4], R16 ;  /* 0x0003a41001007387 */ /* 0x0001e20000100800 */
[----:B------:R-:W-:Y:S02]  /*a8f0*/  ISETP.GE.AND P4, PT, R112, RZ, PT ;  /* 0x000000ff7000720c */ /* 0x000fe40003f86270 */
[----:B------:R-:W-:Y:S02]  /*a900*/  IMAD R19, R2, R9, R19 ;  /* 0x0000000902137224 */ /* 0x000fe400078e0213 */
[----:B------:R-:W-:-:S02]  /*a910*/  IMAD.MOV.U32 R21, RZ, RZ, R15 ;  /* 0x000000ffff157224 */ /* 0x000fc400078e000f */
[----:B------:R-:W-:Y:S02]  /*a920*/  IMAD.MOV R9, RZ, RZ, -R18 ;  /* 0x000000ffff097224 */ /* 0x000fe400078e0a12 */
[----:B------:R-:W-:Y:S01]  /*a930*/  IMAD.HI.U32 R17, R4, R8, RZ ;  /* 0x0000000804117227 */ /* 0x000fe200078e00ff */
[----:B0-----:R-:W-:-:S03]  /*a940*/  IABS R16, R117 ;  /* 0x0000007500107213 */ /* 0x001fc60000000000 */
[--C-:B------:R-:W-:Y:S02]  /*a950*/  @!P6 IMAD.IADD R14, R14, 0x1, -R2.reuse ;  /* 0x000000010e0ee824 */ /* 0x100fe400078e0a02 */
[----:B------:R-:W-:Y:S01]  /*a960*/  @!P5 IMAD.MOV R21, RZ, RZ, -R21 ;  /* 0x000000ffff15d224 */ /* 0x000fe200078e0a15 */
[C---:B------:R-:W-:Y:S01]  /*a970*/  ISETP.GT.U32.AND P5, PT, R2.reuse, R19, PT ;  /* 0x000000130200720c */ /* 0x040fe20003fa4070 */
[----:B------:R-:W-:Y:S02]  /*a980*/  IMAD R11, R2, R9, R11 ;  /* 0x00000009020b7224 */ /* 0x000fe400078e020b */
[----:B------:R-:W-:Y:S02]  /*a990*/  @!P2 IMAD.IADD R13, R13, 0x1, -R2 ;  /* 0x000000010d0da824 */ /* 0x000fe400078e0a02 */
[----:B------:R-:W-:Y:S02]  /*a9a0*/  IMAD.MOV R17, RZ, RZ, -R17 ;  /* 0x000000ffff117224 */ /* 0x000fe400078e0a11 */
[----:B------:R-:W-:Y:S01]  /*a9b0*/  IMAD.HI.U32 R9, R4, R16, RZ ;  /* 0x0000001004097227 */ /* 0x000fe200078e00ff */
[----:B------:R-:W-:-:S03]  /*a9c0*/  ISETP.GT.U32.AND P6, PT, R2, R14, PT ;  /* 0x0000000e0200720c */ /* 0x000fc60003fc4070 */
[C---:B------:R-:W-:Y:S02]  /*a9d0*/  IMAD R8, R2.reuse, R17, R8 ;  /* 0x0000001102087224 */ /* 0x040fe400078e0208 */
[----:B------:R-:W-:Y:S02]  /*a9e0*/  IMAD.MOV.U32 R20, RZ, RZ, R13 ;  /* 0x000000ffff147224 */ /* 0x000fe400078e000d */
[----:B------:R-:W-:Y:S02]  /*a9f0*/  IMAD.MOV R9, RZ, RZ, -R9 ;  /* 0x000000ffff097224 */ /* 0x000fe400078e0a09 */
[----:B------:R-:W-:Y:S01]  /*aa00*/  @!P4 IMAD.MOV R20, RZ, RZ, -R20 ;  /* 0x000000ffff14c224 */ /* 0x000fe200078e0a14 */
[C---:B------:R-:W-:Y:S01]  /*aa10*/  ISETP.GT.U32.AND P4, PT, R2.reuse, R8, PT ;  /* 0x000000080200720c */ /* 0x040fe20003f84070 */
[----:B------:R-:W-:Y:S01]  /*aa20*/  IMAD R16, R2, R9, R16 ;  /* 0x0000000902107224 */ /* 0x000fe200078e0210 */
[----:B------:R-:W-:Y:S01]  /*aa30*/  ISETP.GE.AND P3, PT, R113, RZ, PT ;  /* 0x000000ff7100720c */ /* 0x000fe20003f66270 */
[----:B------:R-:W-:-:S03]  /*aa40*/  @!P5 IMAD.IADD R19, R19, 0x1, -R2 ;  /* 0x000000011313d824 */ /* 0x000fc600078e0a02 */
[----:B------:R-:W-:Y:S01]  /*aa50*/  ISETP.GT.U32.AND P5, PT, R2, R16, PT ;  /* 0x000000100200720c */ /* 0x000fe20003fa4070 */
[--C-:B------:R-:W-:Y:S01]  /*aa60*/  @!P6 IMAD.IADD R14, R14, 0x1, -R2.reuse ;  /* 0x000000010e0ee824 */ /* 0x100fe200078e0a02 */
[----:B------:R-:W-:Y:S02]  /*aa70*/  ISETP.GT.U32.AND P6, PT, R2, R11, PT ;  /* 0x0000000b0200720c */ /* 0x000fe40003fc4070 */
[----:B------:R-:W-:Y:S01]  /*aa80*/  IABS R15, R118 ;  /* 0x00000076000f7213 */ /* 0x000fe20000000000 */
[----:B------:R-:W-:Y:S01]  /*aa90*/  STL [R1+0x3a0], R21 ;  /* 0x0003a01501007387 */ /* 0x000fe20000100800 */
[----:B------:R-:W-:Y:S01]  /*aaa0*/  IABS R13, R119 ;  /* 0x00000077000d7213 */ /* 0x000fe20000000000 */
[----:B------:R-:W-:Y:S02]  /*aab0*/  @!P4 IMAD.IADD R8, R8, 0x1, -R2 ;  /* 0x000000010808c824 */ /* 0x000fe400078e0a02 */
[----:B------:R0:W-:Y:S01]  /*aac0*/  STL [R1+0x39c], R20 ;  /* 0x00039c1401007387 */ /* 0x0001e20000100800 */
[----:B------:R-:W-:Y:S01]  /*aad0*/  IMAD.HI.U32 R17, R4, R15, RZ ;  /* 0x0000000f04117227 */ /* 0x000fe200078e00ff */
[----:B------:R-:W-:-:S03]  /*aae0*/  IABS R9, R120 ;  /* 0x0000007800097213 */ /* 0x000fc60000000000 */
[----:B------:R-:W-:Y:S02]  /*aaf0*/  @!P5 IMAD.IADD R16, R16, 0x1, -R2 ;  /* 0x000000011010d824 */ /* 0x000fe400078e0a02 */
[----:B0-----:R-:W-:Y:S02]  /*ab00*/  IMAD.MOV.U32 R20, RZ, RZ, R14 ;  /* 0x000000ffff147224 */ /* 0x001fe400078e000e */
[----:B------:R-:W-:Y:S02]  /*ab10*/  IMAD.MOV R17, RZ, RZ, -R17 ;  /* 0x000000ffff117224 */ /* 0x000fe400078e0a11 */
[----:B------:R-:W-:Y:S01]  /*ab20*/  @!P3 IMAD.MOV R20, RZ, RZ, -R20 ;  /* 0x000000ffff14b224 */ /* 0x000fe200078e0a14 */
[----:B------:R-:W-:Y:S01]  /*ab30*/  ISETP.GT.U32.AND P3, PT, R2, R8, PT ;  /* 0x000000080200720c */ /* 0x000fe20003f64070 */
[----:B------:R-:W-:Y:S01]  /*ab40*/  IMAD.HI.U32 R18, R4, R13, RZ ;  /* 0x0000000d04127227 */ /* 0x000fe200078e00ff */
[----:B------:R-:W-:-:S03]  /*ab50*/  ISETP.GT.U32.AND P5, PT, R2, R16, PT ;  /* 0x000000100200720c */ /* 0x000fc60003fa4070 */
[----:B------:R-:W-:Y:S02]  /*ab60*/  @!P6 IMAD.IADD R11, R11, 0x1, -R2 ;  /* 0x000000010b0be824 */ /* 0x000fe400078e0a02 */
[----:B------:R-:W-:Y:S02]  /*ab70*/  IMAD R15, R2, R17, R15 ;  /* 0x00000011020f7224 */ /* 0x000fe400078e020f */
[----:B------:R-:W-:Y:S02]  /*ab80*/  IMAD.MOV R14, RZ, RZ, -R18 ;  /* 0x000000ffff0e7224 */ /* 0x000fe400078e0a12 */
[----:B------:R-:W-:Y:S01]  /*ab90*/  IMAD.HI.U32 R17, R4, R9, RZ ;  /* 0x0000000904117227 */ /* 0x000fe200078e00ff */
[----:B------:R-:W-:-:S03]  /*aba0*/  ISETP.GT.U32.AND P6, PT, R2, R11, PT ;  /* 0x0000000b0200720c */ /* 0x000fc60003fc4070 */
[C---:B------:R-:W-:Y:S02]  /*abb0*/  IMAD R13, R2.reuse, R14, R13 ;  /* 0x0000000e020d7224 */ /* 0x040fe400078e020d */
[----:B------:R-:W-:Y:S01]  /*abc0*/  IMAD.MOV R17, RZ, RZ, -R17 ;  /* 0x000000ffff117224 */ /* 0x000fe200078e0a11 */
[----:B------:R-:W-:Y:S01]  /*abd0*/  ISETP.GT.U32.AND P4, PT, R2, R19, PT ;  /* 0x000000130200720c */ /* 0x000fe20003f84070 */
[--C-:B------:R-:W-:Y:S01]  /*abe0*/  @!P3 IMAD.IADD R8, R8, 0x1, -R2.reuse ;  /* 0x000000010808b824 */ /* 0x100fe200078e0a02 */
[C---:B------:R-:W-:Y:S01]  /*abf0*/  ISETP.GT.U32.AND P3, PT, R2.reuse, R13, PT ;  /* 0x0000000d0200720c */ /* 0x040fe20003f64070 */
[----:B------:R-:W-:Y:S01]  /*ac00*/  IMAD R9, R2, R17, R9 ;  /* 0x0000001102097224 */ /* 0x000fe200078e0209 */
[----:B------:R-:W-:Y:S01]  /*ac10*/  IABS R14, R121 ;  /* 0x00000079000e7213 */ /* 0x000fe20000000000 */
[--C-:B------:R-:W-:Y:S01]  /*ac20*/  @!P5 IMAD.IADD R16, R16, 0x1, -R2.reuse ;  /* 0x000000011010d824 */ /* 0x100fe200078e0a02 */
[----:B------:R-:W-:Y:S02]  /*ac30*/  ISETP.GE.AND P1, PT, R114, RZ, PT ;  /* 0x000000ff7200720c */ /* 0x000fe40003f26270 */
[----:B------:R-:W-:Y:S01]  /*ac40*/  ISETP.GT.U32.AND P5, PT, R2, R9, PT ;  /* 0x000000090200720c */ /* 0x000fe20003fa4070 */
[----:B------:R-:W-:Y:S01]  /*ac50*/  @!P6 IMAD.IADD R11, R11, 0x1, -R2 ;  /* 0x000000010b0be824 */ /* 0x000fe200078e0a02 */
[----:B------:R-:W-:Y:S01]  /*ac60*/  ISETP.GE.AND P0, PT, R115, RZ, PT ;  /* 0x000000ff7300720c */ /* 0x000fe20003f06270 */
[----:B------:R0:W-:Y:S01]  /*ac70*/  STL [R1+0x398], R20 ;  /* 0x0003981401007387 */ /* 0x0001e20000100800 */
[----:B------:R-:W-:-:S02]  /*ac80*/  ISETP.GE.AND P2, PT, R116, RZ, PT ;  /* 0x000000ff7400720c */ /* 0x000fc40003f46270 */
[----:B------:R-:W-:Y:S01]  /*ac90*/  ISETP.GE.AND P6, PT, R117, RZ, PT ;  /* 0x000000ff7500720c */ /* 0x000fe20003fc6270 */
[--C-:B------:R-:W-:Y:S01]  /*aca0*/  @!P4 IMAD.IADD R19, R19, 0x1, -R2.reuse ;  /* 0x000000011313c824 */ /* 0x100fe200078e0a02 */
[----:B------:R-:W-:Y:S01]  /*acb0*/  ISETP.GT.U32.AND P4, PT, R2, R15, PT ;  /* 0x0000000f0200720c */ /* 0x000fe20003f84070 */
[----:B------:R-:W-:Y:S02]  /*acc0*/  @!P3 IMAD.IADD R13, R13, 0x1, -R2 ;  /* 0x000000010d0db824 */ /* 0x000fe400078e0a02 */
[----:B0-----:R-:W-:Y:S01]  /*acd0*/  IMAD.HI.U32 R20, R4, R14, RZ ;  /* 0x0000000e04147227 */ /* 0x001fe200078e00ff */
[----:B------:R-:W-:-:S03]  /*ace0*/  IABS R18, R122 ;  /* 0x0000007a00127213 */ /* 0x000fc60000000000 */
[----:B------:R-:W-:Y:S02]  /*acf0*/  IMAD.MOV R20, RZ, RZ, -R20 ;  /* 0x000000ffff147224 */ /* 0x000fe400078e0a14 */
[----:B------:R-:W-:Y:S02]  /*ad00*/  IMAD.MOV.U32 R22, RZ, RZ, R19 ;  /* 0x000000ffff167224 */ /* 0x000fe400078e0013 */
[----:B------:R-:W-:Y:S01]  /*ad10*/  IMAD.MOV.U32 R21, RZ, RZ, R8 ;  /* 0x000000ffff157224 */ /* 0x000fe200078e0008 */
[----:B------:R-:W-:Y:S01]  /*ad20*/  IABS R17, R123 ;  /* 0x0000007b00117213 */ /* 0x000fe20000000000 */
[C---:B------:R-:W-:Y:S02]  /*ad30*/  IMAD R14, R2.reuse, R20, R14 ;  /* 0x00000014020e7224 */ /* 0x040fe400078e020e */
[----:B------:R-:W-:Y:S01]  /*ad40*/  @!P5 IMAD.IADD R9, R9, 0x1, -R2 ;  /* 0x000000010909d824 */ /* 0x000fe200078e0a02 */
[----:B------:R-:W-:Y:S01]  /*ad50*/  ISETP.GT.U32.AND P5, PT, R2, R13, PT ;  /* 0x0000000d0200720c */ /* 0x000fe20003fa4070 */
[----:B------:R-:W-:-:S02]  /*ad60*/  IMAD.MOV.U32 R8, RZ, RZ, R16 ;  /* 0x000000ffff087224 */ /* 0x000fc400078e0010 */
[----:B------:R-:W-:-:S04]  /*ad70*/  IMAD.HI.U32 R20, R4, R18, RZ ;  /* 0x0000001204147227 */ /* 0x000fc800078e00ff */
[----:B------:R-:W-:Y:S02]  /*ad80*/  @!P1 IMAD.MOV R22, RZ, RZ, -R22 ;  /* 0x000000ffff169224 */ /* 0x000fe400078e0a16 */
[----:B------:R-:W-:Y:S02]  /*ad90*/  @!P0 IMAD.MOV R21, RZ, RZ, -R21 ;  /* 0x000000ffff158224 */ /* 0x000fe400078e0a15 */
[----:B------:R-:W-:Y:S02]  /*ada0*/  @!P2 IMAD.MOV R11, RZ, RZ, -R11 ;  /* 0x000000ffff0ba224 */ /* 0x000fe400078e0a0b */
[----:B------:R-:W-:Y:S01]  /*adb0*/  @!P6 IMAD.MOV R8, RZ, RZ, -R8 ;  /* 0x000000ffff08e224 */ /* 0x000fe200078e0a08 */
[----:B------:R-:W-:Y:S01]  /*adc0*/  ISETP.GT.U32.AND P6, PT, R2, R14, PT ;  /* 0x0000000e0200720c */ /* 0x000fe20003fc4070 */
[----:B------:R-:W-:Y:S01]  /*add0*/  IMAD.HI.U32 R19, R4, R17, RZ ;  /* 0x0000001104137227 */ /* 0x000fe200078e00ff */
[----:B------:R-:W-:Y:S03]  /*ade0*/  STL [R1+0x394], R22 ;  /* 0x0003941601007387 */ /* 0x000fe60000100800 */
[----:B------:R-:W-:Y:S01]  /*adf0*/  IMAD.MOV R20, RZ, RZ, -R20 ;  /* 0x000000ffff147224 */ /* 0x000fe200078e0a14 */
[----:B------:R-:W-:Y:S01]  /*ae00*/  STL [R1+0x390], R21 ;  /* 0x0003901501007387 */ /* 0x000fe20000100800 */
[----:B------:R-:W-:-:S02]  /*ae10*/  @!P4 IMAD.IADD R15, R15, 0x1, -R2 ;  /* 0x000000010f0fc824 */ /* 0x000fc400078e0a02 */
[----:B------:R-:W-:Y:S01]  /*ae20*/  IMAD.MOV R19, RZ, RZ, -R19 ;  /* 0x000000ffff137224 */ /* 0x000fe200078e0a13 */
[----:B------:R0:W-:Y:S01]  /*ae30*/  STL [R1+0x38c], R11 ;  /* 0x00038c0b01007387 */ /* 0x0001e20000100800 */
[----:B------:R-:W-:Y:S01]  /*ae40*/  @!P5 IMAD.IADD R13, R13, 0x1, -R2 ;  /* 0x000000010d0dd824 */ /* 0x000fe200078e0a02 */
[C---:B------:R-:W-:Y:S02]  /*ae50*/  ISETP.GT.U32.AND P1, PT, R2.reuse, R15, PT ;  /* 0x0000000f0200720c */ /* 0x040fe40003f24070 */
[----:B------:R1:W-:Y:S01]  /*ae60*/  STL [R1+0x388], R8 ;  /* 0x0003880801007387 */ /* 0x0003e20000100800 */
[C---:B0-----:R-:W-:Y:S02]  /*ae70*/  IMAD R11, R2.reuse, R20, R18 ;  /* 0x00000014020b7224 */ /* 0x041fe400078e0212 */
[----:B-1----:R-:W-:-:S03]  /*ae80*/  IMAD R8, R2, R19, R17 ;  /* 0x0000001302087224 */ /* 0x002fc600078e0211 */
[----:B------:R-:W-:Y:S01]  /*ae90*/  ISETP.GT.U32.AND P5, PT, R2, R11, PT ;  /* 0x0000000b0200720c */ /* 0x000fe20003fa4070 */
[--C-:B------:R-:W-:Y:S01]  /*aea0*/  @!P6 IMAD.IADD R14, R14, 0x1, -R2.reuse ;  /* 0x000000010e0ee824 */ /* 0x100fe200078e0a02 */
[----:B------:R-:W-:Y:S02]  /*aeb0*/  ISETP.GT.U32.AND P6, PT, R2, R8, PT ;  /* 0x000000080200720c */ /* 0x000fe40003fc4070 */
[----:B------:R-:W-:Y:S02]  /*aec0*/  ISETP.GE.AND P4, PT, R118, RZ, PT ;  /* 0x000000ff7600720c */ /* 0x000fe40003f86270 */
[----:B------:R-:W-:Y:S01]  /*aed0*/  ISETP.GE.AND P3, PT, R119, RZ, PT ;  /* 0x000000ff7700720c */ /* 0x000fe20003f66270 */
[----:B------:R-:W-:Y:S01]  /*aee0*/  @!P1 IMAD.IADD R15, R15, 0x1, -R2 ;  /* 0x000000010f0f9824 */ /* 0x000fe200078e0a02 */
[----:B------:R-:W-:-:S05]  /*aef0*/  IABS R17, R131 ;  /* 0x0000008300117213 */ /* 0x000fca0000000000 */
[--C-:B------:R-:W-:Y:S02]  /*af00*/  @!P5 IMAD.IADD R11, R11, 0x1, -R2.reuse ;  /* 0x000000010b0bd824 */ /* 0x100fe400078e0a02 */
[----:B------:R-:W-:Y:S02]  /*af10*/  IMAD.MOV.U32 R22, RZ, RZ, R15 ;  /* 0x000000ffff167224 */ /* 0x000fe400078e000f */
[----:B------:R-:W-:Y:S01]  /*af20*/  @!P6 IMAD.IADD R8, R8, 0x1, -R2 ;  /* 0x000000010808e824 */ /* 0x000fe200078e0a02 */
[----:B------:R-:W-:Y:S01]  /*af30*/  ISETP.GT.U32.AND P6, PT, R2, R11, PT ;  /* 0x0000000b0200720c */ /* 0x000fe20003fc4070 */
[----:B------:R-:W-:-:S04]  /*af40*/  IMAD.HI.U32 R18, R4, R17, RZ ;  /* 0x0000001104127227 */ /* 0x000fc800078e00ff */
[----:B------:R-:W-:Y:S02]  /*af50*/  @!P4 IMAD.MOV R22, RZ, RZ, -R22 ;  /* 0x000000ffff16c224 */ /* 0x000fe400078e0a16 */
[----:B------:R-:W-:Y:S02]  /*af60*/  @!P3 IMAD.MOV R13, RZ, RZ, -R13 ;  /* 0x000000ffff0db224 */ /* 0x000fe400078e0a0d */
[----:B------:R-:W-:Y:S01]  /*af70*/  IMAD.MOV R18, RZ, RZ, -R18 ;  /* 0x000000ffff127224 */ /* 0x000fe200078e0a12 */
[----:B------:R-:W-:Y:S01]  /*af80*/  IABS R21, R130 ;  /* 0x0000008200157213 */ /* 0x000fe20000000000 */
[----:B------:R-:W-:Y:S01]  /*af90*/  STL [R1+0x384], R22 ;  /* 0x0003841601007387 */ /* 0x000fe20000100800 */
[----:B------:R-:W-:-:S03]  /*afa0*/  ISETP.GT.U32.AND P0, PT, R2, R9, PT ;  /* 0x000000090200720c */ /* 0x000fc60003f04070 */
[----:B------:R0:W-:Y:S01]  /*afb0*/  STL [R1+0x380], R13 ;  /* 0x0003800d01007387 */ /* 0x0001e20000100800 */
[----:B------:R-:W-:Y:S01]  /*afc0*/  IMAD.HI.U32 R15, R4, R21, RZ ;  /* 0x00000015040f7227 */ /* 0x000fe200078e00ff */
[----:B------:R-:W-:-:S03]  /*afd0*/  ISETP.GE.AND P2, PT, R120, RZ, PT ;  /* 0x000000ff7800720c */ /* 0x000fc60003f46270 */
[----:B------:R-:W-:Y:S02]  /*afe0*/  @!P6 IMAD.IADD R11, R11, 0x1, -R2 ;  /* 0x000000010b0be824 */ /* 0x000fe400078e0a02 */
[C---:B0-----:R-:W-:Y:S01]  /*aff0*/  IMAD R13, R2.reuse, R18, R17 ;  /* 0x00000012020d7224 */ /* 0x041fe200078e0211 */
[C---:B------:R-:W-:Y:S01]  /*b000*/  ISETP.GT.U32.AND P5, PT, R2.reuse, R14, PT ;  /* 0x0000000e0200720c */ /* 0x040fe20003fa4070 */
[----:B------:R-:W-:Y:S01]  /*b010*/  IMAD.MOV R15, RZ, RZ, -R15 ;  /* 0x000000ffff0f7224 */ /* 0x000fe200078e0a0f */
[----:B------:R-:W-:Y:S02]  /*b020*/  IABS R16, R132 ;  /* 0x0000008400107213 */ /* 0x000fe40000000000 */
[C---:B------:R-:W-:Y:S01]  /*b030*/  ISETP.GT.U32.AND P6, PT, R2.reuse, R13, PT ;  /* 0x0000000d0200720c */ /* 0x040fe20003fc4070 */
[C---:B------:R-:W-:Y:S01]  /*b040*/  IMAD R21, R2.reuse, R15, R21 ;  /* 0x0000000f02157224 */ /* 0x040fe200078e0215 */
[----:B------:R-:W-:Y:S01]  /*b050*/  ISETP.GT.U32.AND P3, PT, R2, R8, PT ;  /* 0x000000080200720c */ /* 0x000fe20003f64070 */
[----:B------:R-:W-:Y:S01]  /*b060*/  IMAD.HI.U32 R15, R4, R16, RZ ;  /* 0x00000010040f7227 */ /* 0x000fe200078e00ff */
[----:B------:R-:W-:-:S03]  /*b070*/  ISETP.GE.AND P1, PT, R121, RZ, PT ;  /* 0x000000ff7900720c */ /* 0x000fc60003f26270 */
[--C-:B------:R-:W-:Y:S02]  /*b080*/  @!P0 IMAD.IADD R9, R9, 0x1, -R2.reuse ;  /* 0x0000000109098824 */ /* 0x100fe400078e0a02 */
[----:B------:R-:W-:Y:S02]  /*b090*/  IMAD.MOV R15, RZ, RZ, -R15 ;  /* 0x000000ffff0f7224 */ /* 0x000fe400078e0a0f */
[----:B------:R-:W-:Y:S01]  /*b0a0*/  @!P2 IMAD.MOV R9, RZ, RZ, -R9 ;  /* 0x000000ffff09a224 */ /* 0x000fe200078e0a09 */
[----:B------:R-:W-:Y:S01]  /*b0b0*/  ISETP.GE.AND P0, PT, R122, RZ, PT ;  /* 0x000000ff7a00720c */ /* 0x000fe20003f06270 */
[--C-:B------:R-:W-:Y:S01]  /*b0c0*/  @!P6 IMAD.IADD R13, R13, 0x1, -R2.reuse ;  /* 0x000000010d0de824 */ /* 0x100fe200078e0a02 */
[----:B------:R-:W-:Y:S01]  /*b0d0*/  IABS R20, R133 ;  /* 0x0000008500147213 */ /* 0x000fe20000000000 */
[----:B------:R-:W-:Y:S02]  /*b0e0*/  @!P5 IMAD.IADD R14, R14, 0x1, -R2 ;  /* 0x000000010e0ed824 */ /* 0x000fe400078e0a02 */
[C---:B------:R-:W-:Y:S01]  /*b0f0*/  IMAD R16, R2.reuse, R15, R16 ;  /* 0x0000000f02107224 */ /* 0x040fe200078e0210 */
[----:B------:R0:W-:Y:S01]  /*b100*/  STL [R1+0x37c], R9 ;  /* 0x00037c0901007387 */ /* 0x0001e20000100800 */
[----:B------:R-:W-:Y:S01]  /*b110*/  IMAD.MOV.U32 R19, RZ, RZ, R14 ;  /* 0x000000ffff137224 */ /* 0x000fe200078e000e */
[----:B------:R-:W-:Y:S01]  /*b120*/  ISETP.GT.U32.AND P6, PT, R2, R13, PT ;  /* 0x0000000d0200720c */ /* 0x000fe20003fc4070 */
[----:B------:R-:W-:Y:S01]  /*b130*/  @!P3 IMAD.IADD R8, R8, 0x1, -R2 ;  /* 0x000000010808b824 */ /* 0x000fe200078e0a02 */
[----:B------:R-:W-:Y:S01]  /*b140*/  ISETP.GT.U32.AND P3, PT, R2, R16, PT ;  /* 0x000000100200720c */ /* 0x000fe20003f64070 */
[----:B------:R-:W-:-:S02]  /*b150*/  @!P1 IMAD.MOV R19, RZ, RZ, -R19 ;  /* 0x000000ffff139224 */ /* 0x000fc400078e0a13 */
[----:B0-----:R-:W-:Y:S02]  /*b160*/  IMAD.MOV.U32 R9, RZ, RZ, R11 ;  /* 0x000000ffff097224 */ /* 0x001fe400078e000b */
[----:B------:R-:W-:-:S04]  /*b170*/  IMAD.HI.U32 R11, R4, R20, RZ ;  /* 0x00000014040b7227 */ /* 0x000fc800078e00ff */
[----:B------:R-:W-:Y:S01]  /*b180*/  IMAD.MOV R11, RZ, RZ, -R11 ;  /* 0x000000ffff0b7224 */ /* 0x000fe200078e0a0b */
[----:B------:R0:W-:Y:S01]  /*b190*/  STL [R1+0x378], R19 ;  /* 0x0003781301007387 */ /* 0x0001e20000100800 */
[----:B------:R-:W-:Y:S01]  /*b1a0*/  @!P0 IMAD.MOV R9, RZ, RZ, -R9 ;  /* 0x000000ffff098224 */ /* 0x000fe200078e0a09 */
[----:B------:R-:W-:Y:S01]  /*b1b0*/  IABS R18, R135 ;  /* 0x0000008700127213 */ /* 0x000fe20000000000 */
[----:B------:R-:W-:Y:S02]  /*b1c0*/  IMAD R20, R2, R11, R20 ;  /* 0x0000000b02147224 */ /* 0x000fe400078e0214 */
[--C-:B------:R-:W-:Y:S01]  /*b1d0*/  @!P6 IMAD.IADD R13, R13, 0x1, -R2.reuse ;  /* 0x000000010d0de824 */ /* 0x100fe200078e0a02 */
[----:B------:R1:W-:Y:S01]  /*b1e0*/  STL [R1+0x374], R9 ;  /* 0x0003740901007387 */ /* 0x0003e20000100800 */
[----:B0-----:R-:W-:Y:S01]  /*b1f0*/  IABS R19, R134 ;  /* 0x0000008600137213 */ /* 0x001fe20000000000 */
[----:B------:R-:W-:Y:S01]  /*b200*/  @!P3 IMAD.IADD R16, R16, 0x1, -R2 ;  /* 0x000000011010b824 */ /* 0x000fe200078e0a02 */
[----:B------:R-:W-:Y:S01]  /*b210*/  ISETP.GT.U32.AND P6, PT, R2, R20, PT ;  /* 0x000000140200720c */ /* 0x000fe20003fc4070 */
[----:B------:R-:W-:-:S04]  /*b220*/  IMAD.HI.U32 R11, R4, R18, RZ ;  /* 0x00000012040b7227 */ /* 0x000fc800078e00ff */
[----:B-1----:R-:W-:Y:S01]  /*b230*/  IMAD.HI.U32 R9, R4, R19, RZ ;  /* 0x0000001304097227 */ /* 0x002fe200078e00ff */
[----:B------:R-:W-:-:S03]  /*b240*/  ISETP.GT.U32.AND P3, PT, R2, R16, PT ;  /* 0x000000100200720c */ /* 0x000fc60003f64070 */
[----:B------:R-:W-:Y:S02]  /*b250*/  IMAD.MOV R14, RZ, RZ, -R9 ;  /* 0x000000ffff0e7224 */ /* 0x000fe400078e0a09 */
[----:B------:R-:W-:Y:S01]  /*b260*/  IMAD.MOV R11, RZ, RZ, -R11 ;  /* 0x000000ffff0b7224 */ /* 0x000fe200078e0a0b */
[C---:B------:R-:W-:Y:S01]  /*b270*/  ISETP.GT.U32.AND P5, PT, R2.reuse, R21, PT ;  /* 0x000000150200720c */ /* 0x040fe20003fa4070 */
[C---:B------:R-:W-:Y:S01]  /*b280*/  IMAD R19, R2.reuse, R14, R19 ;  /* 0x0000000e02137224 */ /* 0x040fe200078e0213 */
[----:B------:R-:W-:Y:S01]  /*b290*/  IABS R14, R137 ;  /* 0x00000089000e7213 */ /* 0x000fe20000000000 */
[----:B------:R-:W-:Y:S02]  /*b2a0*/  IMAD R18, R2, R11, R18 ;  /* 0x0000000b02127224 */ /* 0x000fe400078e0212 */
[----:B------:R-:W-:Y:S01]  /*b2b0*/  @!P6 IMAD.IADD R20, R20, 0x1, -R2 ;  /* 0x000000011414e824 */ /* 0x000fe200078e0a02 */
[----:B------:R-:W-:Y:S01]  /*b2c0*/  IABS R17, R136 ;  /* 0x0000008800117213 */ /* 0x000fe20000000000 */
[----:B------:R-:W-:Y:S01]  /*b2d0*/  IMAD.HI.U32 R22, R4, R14, RZ ;  /* 0x0000000e04167227 */ /* 0x000fe200078e00ff */
[----:B------:R-:W-:-:S03]  /*b2e0*/  ISETP.GT.U32.AND P6, PT, R2, R18, PT ;  /* 0x000000120200720c */ /* 0x000fc60003fc4070 */
[----:B------:R-:W-:Y:S01]  /*b2f0*/  @!P3 IMAD.IADD R16, R16, 0x1, -R2 ;  /* 0x000000011010b824 */ /* 0x000fe200078e0a02 */
[----:B------:R-:W-:Y:S01]  /*b300*/  ISETP.GT.U32.AND P3, PT, R2, R19, PT ;  /* 0x000000130200720c */ /* 0x000fe20003f64070 */
[----:B------:R-:W-:Y:S02]  /*b310*/  IMAD.MOV R22, RZ, RZ, -R22 ;  /* 0x000000ffff167224 */ /* 0x000fe400078e0a16 */
[----:B------:R-:W-:Y:S01]  /*b320*/  @!P5 IMAD.IADD R21, R21, 0x1, -R2 ;  /* 0x000000011515d824 */ /* 0x000fe200078e0a02 */
[----:B------:R-:W-:Y:S01]  /*b330*/  ISETP.GE.AND P4, PT, R123, RZ, PT ;  /* 0x000000ff7b00720c */ /* 0x000fe20003f86270 */
[----:B------:R-:W-:-:S04]  /*b340*/  IMAD.HI.U32 R9, R4, R17, RZ ;  /* 0x0000001104097227 */ /* 0x000fc800078e00ff */
[C---:B------:R-:W-:Y:S01]  /*b350*/  IMAD R14, R2.reuse, R22, R14 ;  /* 0x00000016020e7224 */ /* 0x040fe200078e020e */
[----:B------:R-:W-:Y:S01]  /*b360*/  ISETP.GT.U32.AND P5, PT, R2, R21, PT ;  /* 0x000000150200720c */ /* 0x000fe20003fa4070 */
[----:B------:R-:W-:Y:S02]  /*b370*/  IMAD.MOV R9, RZ, RZ, -R9 ;  /* 0x000000ffff097224 */ /* 0x000fe400078e0a09 */
[--C-:B------:R-:W-:Y:S01]  /*b380*/  @!P6 IMAD.IADD R18, R18, 0x1, -R2.reuse ;  /* 0x000000011212e824 */ /* 0x100fe200078e0a02 */
[C---:B------:R-:W-:Y:S01]  /*b390*/  ISETP.GT.U32.AND P6, PT, R2.reuse, R14, PT ;  /* 0x0000000e0200720c */ /* 0x040fe20003fc4070 */
[----:B------:R-:W-:Y:S01]  /*b3a0*/  IMAD R17, R2, R9, R17 ;  /* 0x0000000902117224 */ /* 0x000fe200078e0211 */
[----:B------:R-:W-:Y:S01]  /*b3b0*/  IABS R15, R138 ;  /* 0x0000008a000f7213 */ /* 0x000fe20000000000 */
[----:B------:R-:W-:Y:S01]  /*b3c0*/  @!P3 IMAD.IADD R19, R19, 0x1, -R2 ;  /* 0x000000011313b824 */ /* 0x000fe200078e0a02 */
[----:B------:R-:W-:Y:S01]  /*b3d0*/  ISETP.GE.AND P2, PT, R130, RZ, PT ;  /* 0x000000ff8200720c */ /* 0x000fe20003f46270 */
[----:B------:R-:W-:Y:S01]  /*b3e0*/  @!P4 IMAD.MOV R8, RZ, RZ, -R8 ;  /* 0x000000ffff08c224 */ /* 0x000fe200078e0a08 */
[----:B------:R-:W-:-:S02]  /*b3f0*/  ISETP.GE.AND P1, PT, R131, RZ, PT ;  /* 0x000000ff8300720c */ /* 0x000fc40003f26270 */
[----:B------:R-:W-:Y:S01]  /*b400*/  ISETP.GT.U32.AND P3, PT, R2, R17, PT ;  /* 0x000000110200720c */ /* 0x000fe20003f64070 */
[----:B------:R-:W-:Y:S01]  /*b410*/  IMAD.MOV.U32 R50, RZ, RZ, R26 ;  /* 0x000000ffff327224 */ /* 0x000fe200078e001a */
[----:B------:R-:W-:Y:S01]  /*b420*/  ISETP.GE.AND P0, PT, R132, RZ, PT ;  /* 0x000000ff8400720c */ /* 0x000fe20003f06270 */
[----:B------:R-:W-:Y:S01]  /*b430*/  IMAD.HI.U32 R26, R4, R15, RZ ;  /* 0x0000000f041a7227 */ /* 0x000fe200078e00ff */
[----:B------:R-:W-:-:S03]  /*b440*/  ISETP.GT.U32.AND P4, PT, R2, R20, PT ;  /* 0x000000140200720c */ /* 0x000fc60003f84070 */
[----:B------:R-:W-:Y:S01]  /*b450*/  @!P5 IMAD.IADD R21, R21, 0x1, -R2 ;  /* 0x000000011515d824 */ /* 0x000fe200078e0a02 */
[----:B------:R-:W-:Y:S01]  /*b460*/  IABS R22, R141 ;  /* 0x0000008d00167213 */ /* 0x000fe20000000000 */
[----:B------:R-:W-:Y:S02]  /*b470*/  IMAD.MOV R26, RZ, RZ, -R26 ;  /* 0x000000ffff1a7224 */ /* 0x000fe400078e0a1a */
[----:B------:R-:W-:Y:S01]  /*b480*/  @!P6 IMAD.IADD R14, R14, 0x1, -R2 ;  /* 0x000000010e0ee824 */ /* 0x000fe200078e0a02 */
[----:B------:R-:W-:Y:S01]  /*b490*/  IABS R11, R139 ;  /* 0x0000008b000b7213 */ /* 0x000fe20000000000 */
[----:B------:R-:W-:Y:S02]  /*b4a0*/  IMAD.MOV.U32 R49, RZ, RZ, R45 ;  /* 0x000000ffff317224 */ /* 0x000fe400078e002d */
[----:B------:R-:W-:Y:S01]  /*b4b0*/  IMAD.MOV.U32 R51, RZ, RZ, R21 ;  /* 0x000000ffff337224 */ /* 0x000fe200078e0015 */
[----:B------:R-:W-:Y:S01]  /*b4c0*/  IABS R9, R140 ;  /* 0x0000008c00097213 */ /* 0x000fe20000000000 */
[----:B------:R-:W-:Y:S01]  /*b4d0*/  IMAD.MOV.U32 R45, RZ, RZ, R44 ;  /* 0x000000ffff2d7224 */ /* 0x000fe200078e002c */
[----:B------:R0:W-:Y:S01]  /*b4e0*/  STL [R1+0x370], R8 ;  /* 0x0003700801007387 */ /* 0x0001e20000100800 */
[----:B------:R-:W-:Y:S01]  /*b4f0*/  IMAD.MOV.U32 R44, RZ, RZ, R42 ;  /* 0x000000ffff2c7224 */ /* 0x000fe200078e002a */
[----:B------:R-:W-:Y:S01]  /*b500*/  ISETP.GT.U32.AND P6, PT, R2, R14, PT ;  /* 0x0000000e0200720c */ /* 0x000fe20003fc4070 */
[----:B------:R-:W-:-:S02]  /*b510*/  IMAD.MOV.U32 R42, RZ, RZ, R37 ;  /* 0x000000ffff2a7224 */ /* 0x000fc400078e0025 */
[C---:B------:R-:W-:Y:S02]  /*b520*/  IMAD R15, R2.reuse, R26, R15 ;  /* 0x0000001a020f7224 */ /* 0x040fe400078e020f */
[----:B------:R-:W-:Y:S02]  /*b530*/  IMAD.MOV.U32 R47, RZ, RZ, R46 ;  /* 0x000000ffff2f7224 */ /* 0x000fe400078e002e */
[----:B------:R-:W-:Y:S02]  /*b540*/  IMAD.MOV.U32 R37, RZ, RZ, R23 ;  /* 0x000000ffff257224 */ /* 0x000fe400078e0017 */
[----:B0-----:R-:W-:Y:S02]  /*b550*/  IMAD.MOV.U32 R8, RZ, RZ, R16 ;  /* 0x000000ffff087224 */ /* 0x001fe400078e0010 */
[----:B------:R-:W-:Y:S01]  /*b560*/  @!P2 IMAD.MOV R51, RZ, RZ, -R51 ;  /* 0x000000ffff33a224 */ /* 0x000fe200078e0a33 */
[----:B------:R-:W-:Y:S01]  /*b570*/  ISETP.GT.U32.AND P2, PT, R2, R19, PT ;  /* 0x000000130200720c */ /* 0x000fe20003f44070 */
[----:B------:R-:W-:-:S02]  /*b580*/  IMAD.MOV.U32 R48, RZ, RZ, R30 ;  /* 0x000000ffff307224 */ /* 0x000fc400078e001e */
[----:B------:R-:W-:Y:S02]  /*b590*/  IMAD.MOV.U32 R46, RZ, RZ, R25 ;  /* 0x000000ffff2e7224 */ /* 0x000fe400078e0019 */
[----:B------:R-:W-:Y:S02]  /*b5a0*/  @!P3 IMAD.IADD R17, R17, 0x1, -R2 ;  /* 0x000000011111b824 */ /* 0x000fe400078e0a02 */
[----:B------:R-:W-:-:S04]  /*b5b0*/  IMAD.HI.U32 R23, R4, R22, RZ ;  /* 0x0000001604177227 */ /* 0x000fc800078e00ff */
[----:B------:R-:W-:Y:S01]  /*b5c0*/  @!P1 IMAD.MOV R13, RZ, RZ, -R13 ;  /* 0x000000ffff0d9224 */ /* 0x000fe200078e0a0d */
[----:B------:R-:W-:Y:S01]  /*b5d0*/  ISETP.GT.U32.AND P1, PT, R2, R18, PT ;  /* 0x000000120200720c */ /* 0x000fe20003f24070 */
[----:B------:R-:W-:Y:S02]  /*b5e0*/  IMAD.MOV.U32 R30, RZ, RZ, R24 ;  /* 0x000000ffff1e7224 */ /* 0x000fe400078e0018 */
[C---:B------:R-:W-:Y:S01]  /*b5f0*/  IMAD.HI.U32 R25, R4.reuse, R11, RZ ;  /* 0x0000000b04197227 */ /* 0x040fe200078e00ff */
[----:B------:R-:W-:Y:S03]  /*b600*/  STL [R1+0x36c], R51 ;  /* 0x00036c3301007387 */ /* 0x000fe60000100800 */
[----:B------:R-:W-:-:S04]  /*b610*/  IMAD.HI.U32 R24, R4, R9, RZ ;  /* 0x0000000904187227 */ /* 0x000fc800078e00ff */
[----:B------:R-:W-:Y:S02]  /*b620*/  @!P0 IMAD.MOV R8, RZ, RZ, -R8 ;  /* 0x000000ffff088224 */ /* 0x000fe400078e0a08 */
[----:B------:R-:W-:Y:S01]  /*b630*/  @!P4 IMAD.IADD R20, R20, 0x1, -R2 ;  /* 0x000000011414c824 */ /* 0x000fe200078e0a02 */
[C---:B------:R-:W-:Y:S01]  /*b640*/  ISETP.GT.U32.AND P4, PT, R2.reuse, R15, PT ;  /* 0x0000000f0200720c */ /* 0x040fe20003f84070 */
[----:B------:R-:W-:Y:S01]  /*b650*/  IMAD.MOV R23, RZ, RZ, -R23 ;  /* 0x000000ffff177224 */ /* 0x000fe200078e0a17 */
[----:B------:R-:W-:Y:S01]  /*b660*/  ISETP.GT.U32.AND P0, PT, R2, R17, PT ;  /* 0x000000110200720c */ /* 0x000fe20003f04070 */
[----:B------:R-:W-:Y:S01]  /*b670*/  IMAD.MOV R25, RZ, RZ, -R25 ;  /* 0x000000ffff197224 */ /* 0x000fe200078e0a19 */
[----:B------:R-:W-:Y:S01]  /*b680*/  STL [R1+0x368], R13 ;  /* 0x0003680d01007387 */ /* 0x000fe20000100800 */
[----:B------:R-:W-:-:S03]  /*b690*/  IMAD.MOV R24, RZ, RZ, -R24 ;  /* 0x000000ffff187224 */ /* 0x000fc600078e0a18 */
[----:B------:R0:W-:Y:S01]  /*b6a0*/  STL [R1+0x364], R8 ;  /* 0x0003640801007387 */ /* 0x0001e20000100800 */
[C---:B------:R-:W-:Y:S02]  /*b6b0*/  IMAD R11, R2.reuse, R25, R11 ;  /* 0x00000019020b7224 */ /* 0x040fe400078e020b */
[----:B------:R-:W-:Y:S01]  /*b6c0*/  IMAD R9, R2, R24, R9 ;  /* 0x0000001802097224 */ /* 0x000fe200078e0209 */
[----:B------:R-:W-:Y:S01]  /*b6d0*/  IABS R16, R142 ;  /* 0x0000008e00107213 */ /* 0x000fe20000000000 */
[----:B------:R-:W-:Y:S02]  /*b6e0*/  @!P6 IMAD.IADD R14, R14, 0x1, -R2 ;  /* 0x000000010e0ee824 */ /* 0x000fe400078e0a02 */
[C---:B0-----:R-:W-:Y:S02]  /*b6f0*/  IMAD R8, R2.reuse, R23, R22 ;  /* 0x0000001702087224 */ /* 0x041fe400078e0216 */
[--C-:B------:R-:W-:Y:S01]  /*b700*/  @!P2 IMAD.IADD R19, R19, 0x1, -R2.reuse ;  /* 0x000000011313a824 */ /* 0x100fe200078e0a02 */
[----:B------:R-:W-:Y:S01]  /*b710*/  ISETP.GT.U32.AND P2, PT, R2, R11, PT ;  /* 0x0000000b0200720c */ /* 0x000fe20003f44070 */
[--C-:B------:R-:W-:Y:S01]  /*b720*/  @!P1 IMAD.IADD R18, R18, 0x1, -R2.reuse ;  /* 0x0000000112129824 */ /* 0x100fe200078e0a02 */
[C---:B------:R-:W-:Y:S01]  /*b730*/  ISETP.GT.U32.AND P6, PT, R2.reuse, R8, PT ;  /* 0x000000080200720c */ /* 0x040fe20003fc4070 */
[--C-:B------:R-:W-:Y:S01]  /*b740*/  @!P4 IMAD.IADD R15, R15, 0x1, -R2.reuse ;  /* 0x000000010f0fc824 */ /* 0x100fe200078e0a02 */
[----:B------:R-:W-:Y:S01]  /*b750*/  ISETP.GT.U32.AND P1, PT, R2, R9, PT ;  /* 0x000000090200720c */ /* 0x000fe20003f24070 */
[----:B------:R-:W-:Y:S01]  /*b760*/  @!P0 IMAD.IADD R17, R17, 0x1, -R2 ;  /* 0x0000000111118824 */ /* 0x000fe200078e0a02 */
[----:B------:R-:W-:Y:S01]  /*b770*/  ISETP.GE.AND P4, PT, R136, RZ, PT ;  /* 0x000000ff8800720c */ /* 0x000fe20003f86270 */
[----:B------:R-:W-:Y:S01]  /*b780*/  IMAD.HI.U32 R22, R4, R16, RZ ;  /* 0x0000001004167227 */ /* 0x000fe200078e00ff */
[----:B------:R-:W-:-:S02]  /*b790*/  ISETP.GE.AND P3, PT, R134, RZ, PT ;  /* 0x000000ff8600720c */ /* 0x000fc40003f66270 */
[----:B------:R-:W-:Y:S01]  /*b7a0*/  ISETP.GE.AND P0, PT, R135, RZ, PT ;  /* 0x000000ff8700720c */ /* 0x000fe20003f06270 */
[----:B------:R-:W-:Y:S01]  /*b7b0*/  IMAD.MOV R22, RZ, RZ, -R22 ;  /* 0x000000ffff167224 */ /* 0x000fe200078e0a16 */
[----:B------:R-:W-:Y:S01]  /*b7c0*/  ISETP.GE.AND P5, PT, R133, RZ, PT ;  /* 0x000000ff8500720c */ /* 0x000fe20003fa6270 */
[----:B------:R-:W-:Y:S02]  /*b7d0*/  @!P2 IMAD.IADD R11, R11, 0x1, -R2 ;  /* 0x000000010b0ba824 */ /* 0x000fe400078e0a02 */
[----:B------:R-:W-:Y:S02]  /*b7e0*/  IMAD R16, R2, R22, R16 ;  /* 0x0000001602107224 */ /* 0x000fe400078e0210 */
[--C-:B------:R-:W-:Y:S01]  /*b7f0*/  @!P6 IMAD.IADD R8, R8, 0x1, -R2.reuse ;  /* 0x000000010808e824 */ /* 0x100fe200078e0a02 */
[----:B------:R-:W-:Y:S01]  /*b800*/  ISETP.GT.U32.AND P6, PT, R2, R15, PT ;  /* 0x0000000f0200720c */ /* 0x000fe20003fc4070 */
[----:B------:R-:W-:Y:S02]  /*b810*/  IMAD.MOV.U32 R25, RZ, RZ, R19 ;  /* 0x000000ffff197224 */ /* 0x000fe400078e0013 */
[----:B------:R-:W-:-:S02]  /*b820*/  @!P1 IMAD.IADD R9, R9, 0x1, -R2 ;  /* 0x0000000109099824 */ /* 0x000fc400078e0a02 */
[----:B------:R-:W-:Y:S01]  /*b830*/  IMAD.MOV.U32 R24, RZ, RZ, R18 ;  /* 0x000000ffff187224 */ /* 0x000fe200078e0012 */
[----:B------:R-:W-:Y:S01]  /*b840*/  IABS R13, R143 ;  /* 0x0000008f000d7213 */ /* 0x000fe20000000000 */
[----:B------:R-:W-:Y:S01]  /*b850*/  @!P4 IMAD.MOV R17, RZ, RZ, -R17 ;  /* 0x000000ffff11c224 */ /* 0x000fe200078e0a11 */
[----:B------:R-:W-:Y:S01]  /*b860*/  ISETP.GE.AND P2, PT, R137, RZ, PT ;  /* 0x000000ff8900720c */ /* 0x000fe20003f46270 */
[----:B------:R-:W-:Y:S01]  /*b870*/  @!P3 IMAD.MOV R25, RZ, RZ, -R25 ;  /* 0x000000ffff19b224 */ /* 0x000fe200078e0a19 */
[C---:B------:R-:W-:Y:S01]  /*b880*/  ISETP.GT.U32.AND P4, PT, R2.reuse, R16, PT ;  /* 0x000000100200720c */ /* 0x040fe20003f84070 */
[----:B------:R-:W-:Y:S01]  /*b890*/  @!P0 IMAD.MOV R24, RZ, RZ, -R24 ;  /* 0x000000ffff188224 */ /* 0x000fe200078e0a18 */
[C---:B------:R-:W-:Y:S02]  /*b8a0*/  ISETP.GT.U32.AND P3, PT, R2.reuse, R11, PT ;  /* 0x0000000b0200720c */ /* 0x040fe40003f64070 */
[----:B------:R-:W-:Y:S01]  /*b8b0*/  ISETP.GT.U32.AND P0, PT, R2, R9, PT ;  /* 0x000000090200720c */ /* 0x000fe20003f04070 */
[----:B------:R-:W-:Y:S01]  /*b8c0*/  IMAD.HI.U32 R21, R4, R13, RZ ;  /* 0x0000000d04157227 */ /* 0x000fe200078e00ff */
[----:B------:R-:W-:-:S03]  /*b8d0*/  ISETP.GE.AND P1, PT, R138, RZ, PT ;  /* 0x000000ff8a00720c */ /* 0x000fc60003f26270 */
[----:B------:R-:W-:Y:S02]  /*b8e0*/  IMAD.MOV.U32 R26, RZ, RZ, R20 ;  /* 0x000000ffff1a7224 */ /* 0x000fe400078e0014 */
[----:B------:R-:W-:Y:S02]  /*b8f0*/  IMAD.MOV R21, RZ, RZ, -R21 ;  /* 0x000000ffff157224 */ /* 0x000fe400078e0a15 */
[----:B------:R-:W-:Y:S02]  /*b900*/  @!P5 IMAD.MOV R26, RZ, RZ, -R26 ;  /* 0x000000ffff1ad224 */ /* 0x000fe400078e0a1a */
[----:B------:R-:W-:Y:S01]  /*b910*/  @!P6 IMAD.IADD R15, R15, 0x1, -R2 ;  /* 0x000000010f0fe824 */ /* 0x000fe200078e0a02 */
[C---:B------:R-:W-:Y:S01]  /*b920*/  ISETP.GT.U32.AND P5, PT, R2.reuse, R8, PT ;  /* 0x000000080200720c */ /* 0x040fe20003fa4070 */
[----:B------:R-:W-:Y:S01]  /*b930*/  IMAD R13, R2, R21, R13 ;  /* 0x00000015020d7224 */ /* 0x000fe200078e020d */
[----:B------:R-:W-:Y:S01]  /*b940*/  IABS R21, R144 ;  /* 0x0000009000157213 */ /* 0x000fe20000000000 */
[----:B------:R-:W-:Y:S01]  /*b950*/  @!P2 IMAD.MOV R14, RZ, RZ, -R14 ;  /* 0x000000ffff0ea224 */ /* 0x000fe200078e0a0e */
[----:B------:R-:W-:Y:S01]  /*b960*/  STL [R1+0x360], R26 ;  /* 0x0003601a01007387 */ /* 0x000fe20000100800 */
[--C-:B------:R-:W-:Y:S01]  /*b970*/  @!P4 IMAD.IADD R16, R16, 0x1, -R2.reuse ;  /* 0x000000011010c824 */ /* 0x100fe200078e0a02 */
[----:B------:R-:W-:Y:S01]  /*b980*/  ISETP.GE.AND P2, PT, R139, RZ, PT ;  /* 0x000000ff8b00720c */ /* 0x000fe20003f46270 */
[----:B------:R-:W-:Y:S01]  /*b990*/  IMAD.MOV.U32 R19, RZ, RZ, R15 ;  /* 0x000000ffff137224 */ /* 0x000fe200078e000f */
[----:B------:R-:W-:Y:S01]  /*b9a0*/  STL [R1+0x35c], R25 ;  /* 0x00035c1901007387 */ /* 0x000fe20000100800 */
[--C-:B------:R-:W-:Y:S01]  /*b9b0*/  @!P3 IMAD.IADD R11, R11, 0x1, -R2.reuse ;  /* 0x000000010b0bb824 */ /* 0x100fe200078e0a02 */
[----:B------:R-:W-:Y:S01]  /*b9c0*/  ISETP.GE.AND P3, PT, R140, RZ, PT ;  /* 0x000000ff8c00720c */ /* 0x000fe20003f66270 */
[----:B------:R-:W-:Y:S01]  /*b9d0*/  @!P0 IMAD.IADD R9, R9, 0x1, -R2 ;  /* 0x0000000109098824 */ /* 0x000fe200078e0a02 */
[----:B------:R-:W-:Y:S01]  /*b9e0*/  STL [R1+0x358], R24 ;  /* 0x0003581801007387 */ /* 0x000fe20000100800 */
[----:B------:R-:W-:Y:S01]  /*b9f0*/  ISETP.GE.AND P0, PT, R141, RZ, PT ;  /* 0x000000ff8d00720c */ /* 0x000fe20003f06270 */
[----:B------:R-:W-:Y:S01]  /*ba00*/  @!P1 IMAD.MOV R19, RZ, RZ, -R19 ;  /* 0x000000ffff139224 */ /* 0x000fe200078e0a13 */
[C---:B------:R-:W-:Y:S01]  /*ba10*/  ISETP.GT.U32.AND P6, PT, R2.reuse, R13, PT ;  /* 0x0000000d0200720c */ /* 0x040fe20003fc4070 */
[----:B------:R0:W-:Y:S01]  /*ba20*/  STL [R1+0x354], R17 ;  /* 0x0003541101007387 */ /* 0x0001e20000100800 */
[----:B------:R-:W-:-:S03]  /*ba30*/  ISETP.GT.U32.AND P1, PT, R2, R16, PT ;  /* 0x000000100200720c */ /* 0x000fc60003f24070 */
[----:B------:R1:W-:Y:S01]  /*ba40*/  STL [R1+0x350], R14 ;  /* 0x0003500e01007387 */ /* 0x0003e20000100800 */
[----:B------:R-:W-:Y:S02]  /*ba50*/  IMAD.MOV.U32 R18, RZ, RZ, R11 ;  /* 0x000000ffff127224 */ /* 0x000fe400078e000b */
[----:B------:R-:W-:Y:S01]  /*ba60*/  @!P5 IMAD.IADD R8, R8, 0x1, -R2 ;  /* 0x000000010808d824 */ /* 0x000fe200078e0a02 */
[----:B0-----:R-:W-:Y:S01]  /*ba70*/  IABS R17, R145 ;  /* 0x0000009100117213 */ /* 0x001fe20000000000 */
[----:B-1----:R-:W-:Y:S01]  /*ba80*/  IMAD.HI.U32 R14, R4, R21, RZ ;  /* 0x00000015040e7227 */ /* 0x002fe200078e00ff */
[----:B------:R-:W-:-:S03]  /*ba90*/  ISETP.GE.AND P5, PT, R142, RZ, PT ;  /* 0x000000ff8e00720c */ /* 0x000fc60003fa6270 */
[----:B------:R-:W-:Y:S02]  /*baa0*/  IMAD.MOV R14, RZ, RZ, -R14 ;  /* 0x000000ffff0e7224 */ /* 0x000fe400078e0a0e */
[----:B------:R-:W-:-:S04]  /*bab0*/  IMAD.HI.U32 R11, R4, R17, RZ ;  /* 0x00000011040b7227 */ /* 0x000fc800078e00ff */
[C---:B------:R-:W-:Y:S02]  /*bac0*/  IMAD R14, R2.reuse, R14, R21 ;  /* 0x0000000e020e7224 */ /* 0x040fe400078e0215 */
[----:B------:R-:W-:Y:S02]  /*bad0*/  @!P2 IMAD.MOV R18, RZ, RZ, -R18 ;  /* 0x000000ffff12a224 */ /* 0x000fe400078e0a12 */
[----:B------:R-:W-:Y:S02]  /*bae0*/  @!P3 IMAD.MOV R9, RZ, RZ, -R9 ;  /* 0x000000ffff09b224 */ /* 0x000fe400078e0a09 */
[----:B------:R-:W-:Y:S01]  /*baf0*/  @!P0 IMAD.MOV R8, RZ, RZ, -R8 ;  /* 0x000000ffff088224 */ /* 0x000fe200078e0a08 */
[----:B------:R-:W-:Y:S01]  /*bb00*/  STL [R1+0x34c], R19 ;  /* 0x00034c1301007387 */ /* 0x000fe20000100800 */
[--C-:B------:R-:W-:Y:S01]  /*bb10*/  @!P6 IMAD.IADD R13, R13, 0x1, -R2.reuse ;  /* 0x000000010d0de824 */ /* 0x100fe200078e0a02 */
[----:B------:R-:W-:Y:S01]  /*bb20*/  ISETP.GT.U32.AND P6, PT, R2, R14, PT ;  /* 0x0000000e0200720c */ /* 0x000fe20003fc4070 */
[----:B------:R-:W-:Y:S01]  /*bb30*/  IMAD.MOV R11, RZ, RZ, -R11 ;  /* 0x000000ffff0b7224 */ /* 0x000fe200078e0a0b */
[----:B------:R-:W-:Y:S01]  /*bb40*/  STL [R1+0x348], R18 ;  /* 0x0003481201007387 */ /* 0x000fe20000100800 */
[----:B------:R-:W-:-:S03]  /*bb50*/  @!P1 IMAD.IADD R16, R16, 0x1, -R2 ;  /* 0x0000000110109824 */ /* 0x000fc600078e0a02 */
[----:B------:R-:W-:Y:S01]  /*bb60*/  STL [R1+0x344], R9 ;  /* 0x0003440901007387 */ /* 0x000fe20000100800 */
[----:B------:R-:W-:-:S03]  /*bb70*/  IMAD.MOV.U32 R15, RZ, RZ, R16 ;  /* 0x000000ffff0f7224 */ /* 0x000fc600078e0010 */
[----:B------:R0:W-:Y:S01]  /*bb80*/  STL [R1+0x340], R8 ;  /* 0x0003400801007387 */ /* 0x0001e20000100800 */
[----:B------:R-:W-:Y:S02]  /*bb90*/  @!P5 IMAD.MOV R15, RZ, RZ, -R15 ;  /* 0x000000ffff0fd224 */ /* 0x000fe400078e0a0f */
[----:B0-----:R-:W-:-:S05]  /*bba0*/  IMAD R8, R2, R11, R17 ;  /* 0x0000000b02087224 */ /* 0x001fca00078e0211 */
[----:B------:R-:W-:Y:S01]  /*bbb0*/  ISETP.GT.U32.AND P5, PT, R2, R8, PT ;  /* 0x000000080200720c */ /* 0x000fe20003fa4070 */
[----:B------:R-:W-:Y:S01]  /*bbc0*/  @!P6 IMAD.IADD R14, R14, 0x1, -R2 ;  /* 0x000000010e0ee824 */ /* 0x000fe200078e0a02 */
[----:B------:R-:W-:Y:S02]  /*bbd0*/  IABS R18, R146 ;  /* 0x0000009200127213 */ /* 0x000fe40000000000 */
[C---:B------:R-:W-:Y:S02]  /*bbe0*/  ISETP.GT.U32.AND P2, PT, R2.reuse, R13, PT ;  /* 0x0000000d0200720c */ /* 0x040fe40003f44070 */
[----:B------:R-:W-:Y:S01]  /*bbf0*/  ISETP.GT.U32.AND P6, PT, R2, R14, PT ;  /* 0x0000000e0200720c */ /* 0x000fe20003fc4070 */
[----:B------:R-:W-:Y:S01]  /*bc00*/  IMAD.HI.U32 R9, R4, R18, RZ ;  /* 0x0000001204097227 */ /* 0x000fe200078e00ff */
[----:B------:R-:W-:Y:S02]  /*bc10*/  ISETP.GE.AND P4, PT, R143, RZ, PT ;  /* 0x000000ff8f00720c */ /* 0x000fe40003f86270 */
[----:B------:R-:W-:Y:S01]  /*bc20*/  IABS R17, R147 ;  /* 0x0000009300117213 */ /* 0x000fe20000000000 */
[----:B------:R-:W-:-:S02]  /*bc30*/  IMAD.MOV R9, RZ, RZ, -R9 ;  /* 0x000000ffff097224 */ /* 0x000fc400078e0a09 */
[----:B------:R-:W-:Y:S02]  /*bc40*/  @!P5 IMAD.IADD R8, R8, 0x1, -R2 ;  /* 0x000000010808d824 */ /* 0x000fe400078e0a02 */
[----:B------:R-:W-:Y:S02]  /*bc50*/  IMAD R18, R2, R9, R18 ;  /* 0x0000000902127224 */ /* 0x000fe400078e0212 */
[----:B------:R-:W-:Y:S01]  /*bc60*/  IMAD.HI.U32 R9, R4, R17, RZ ;  /* 0x0000001104097227 */ /* 0x000fe200078e00ff */
[----:B------:R-:W-:Y:S02]  /*bc70*/  ISETP.GT.U32.AND P5, PT, R2, R8, PT ;  /* 0x000000080200720c */ /* 0x000fe40003fa4070 */
[----:B------:R-:W-:Y:S01]  /*bc80*/  IABS R11, R149 ;  /* 0x00000095000b7213 */ /* 0x000fe20000000000 */
[--C-:B------:R-:W-:Y:S01]  /*bc90*/  @!P2 IMAD.IADD R13, R13, 0x1, -R2.reuse ;  /* 0x000000010d0da824 */ /* 0x100fe200078e0a02 */
[----:B------:R-:W-:Y:S01]  /*bca0*/  IABS R16, R148 ;  /* 0x0000009400107213 */ /* 0x000fe20000000000 */
[----:B------:R-:W-:Y:S01]  /*bcb0*/  @!P6 IMAD.IADD R14, R14, 0x1, -R2 ;  /* 0x000000010e0ee824 */ /* 0x000fe200078e0a02 */
[----:B------:R-:W-:Y:S01]  /*bcc0*/  ISETP.GT.U32.AND P6, PT, R2, R18, PT ;  /* 0x000000120200720c */ /* 0x000fe20003fc4070 */
[----:B------:R-:W-:Y:S01]  /*bcd0*/  IMAD.MOV R9, RZ, RZ, -R9 ;  /* 0x000000ffff097224 */ /* 0x000fe200078e0a09 */
[----:B------:R0:W-:Y:S01]  /*bce0*/  STL [R1+0x33c], R15 ;  /* 0x00033c0f01007387 */ /* 0x0001e20000100800 */
[----:B------:R-:W-:Y:S01]  /*bcf0*/  @!P4 IMAD.MOV R13, RZ, RZ, -R13 ;  /* 0x000000ffff0dc224 */ /* 0x000fe200078e0a0d */
[----:B------:R-:W-:Y:S01]  /*bd00*/  ISETP.GE.AND P3, PT, R144, RZ, PT ;  /* 0x000000ff9000720c */ /* 0x000fe20003f66270 */
[----:B------:R-:W-:Y:S01]  /*bd10*/  IMAD R17, R2, R9, R17 ;  /* 0x0000000902117224 */ /* 0x000fe200078e0211 */
[----:B------:R-:W-:Y:S01]  /*bd20*/  ISETP.GE.AND P0, PT, R145, RZ, PT ;  /* 0x000000ff9100720c */ /* 0x000fe20003f06270 */
[C---:B------:R-:W-:Y:S01]  /*bd30*/  IMAD.HI.U32 R19, R4.reuse, R11, RZ ;  /* 0x0000000b04137227 */ /* 0x040fe200078e00ff */
[----:B------:R1:W-:Y:S03]  /*bd40*/  STL [R1+0x338], R13 ;  /* 0x0003380d01007387 */ /* 0x0003e60000100800 */
[----:B------:R-:W-:Y:S01]  /*bd50*/  IMAD.HI.U32 R20, R4, R16, RZ ;  /* 0x0000001004147227 */ /* 0x000fe200078e00ff */
[----:B0-----:R-:W-:-:S03]  /*bd60*/  IABS R15, R150 ;  /* 0x00000096000f7213 */ /* 0x001fc60000000000 */
[----:B------:R-:W-:Y:S01]  /*bd70*/  @!P5 IMAD.IADD R8, R8, 0x1, -R2 ;  /* 0x000000010808d824 */ /* 0x000fe200078e0a02 */
[----:B------:R-:W-:Y:S01]  /*bd80*/  ISETP.GT.U32.AND P5, PT, R2, R17, PT ;  /* 0x000000110200720c */ /* 0x000fe20003fa4070 */
[----:B------:R-:W-:Y:S02]  /*bd90*/  IMAD.MOV R19, RZ, RZ, -R19 ;  /* 0x000000ffff137224 */ /* 0x000fe400078e0a13 */
[----:B------:R-:W-:Y:S02]  /*bda0*/  IMAD.MOV R20, RZ, RZ, -R20 ;  /* 0x000000ffff147224 */ /* 0x000fe400078e0a14 */
[----:B-1----:R-:W-:-:S04]  /*bdb0*/  IMAD.HI.U32 R13, R4, R15, RZ ;  /* 0x0000000f040d7227 */ /* 0x002fc800078e00ff */
[----:B------:R-:W-:Y:S02]  /*bdc0*/  IMAD R11, R2, R19, R11 ;  /* 0x00000013020b7224 */ /* 0x000fe400078e020b */
[----:B------:R-:W-:Y:S02]  /*bdd0*/  @!P6 IMAD.IADD R18, R18, 0x1, -R2 ;  /* 0x000000011212e824 */ /* 0x000fe400078e0a02 */
[C---:B------:R-:W-:Y:S02]  /*bde0*/  IMAD R16, R2.reuse, R20, R16 ;  /* 0x0000001402107224 */ /* 0x040fe400078e0210 */
[----:B------:R-:W-:Y:S02]  /*bdf0*/  IMAD.MOV R19, RZ, RZ, -R13 ;  /* 0x000000ffff137224 */ /* 0x000fe400078e0a0d */
[----:B------:R-:W-:Y:S02]  /*be00*/  IMAD.MOV.U32 R22, RZ, RZ, R14 ;  /* 0x000000ffff167224 */ /* 0x000fe400078e000e */
[----:B------:R-:W-:Y:S01]  /*be10*/  IMAD.MOV.U32 R21, RZ, RZ, R8 ;  /* 0x000000ffff157224 */ /* 0x000fe200078e0008 */
[C---:B------:R-:W-:Y:S01]  /*be20*/  ISETP.GT.U32.AND P6, PT, R2.reuse, R18, PT ;  /* 0x000000120200720c */ /* 0x040fe20003fc4070 */
[----:B------:R-:W-:-:S02]  /*be30*/  IMAD R15, R2, R19, R15 ;  /* 0x00000013020f7224 */ /* 0x000fc400078e020f */
[----:B------:R-:W-:Y:S01]  /*be40*/  @!P3 IMAD.MOV R22, RZ, RZ, -R22 ;  /* 0x000000ffff16b224 */ /* 0x000fe200078e0a16 */
[C---:B------:R-:W-:Y:S01]  /*be50*/  ISETP.GT.U32.AND P3, PT, R2.reuse, R16, PT ;  /* 0x000000100200720c */ /* 0x040fe20003f64070 */
[----:B------:R-:W-:Y:S01]  /*be60*/  @!P0 IMAD.MOV R21, RZ, RZ, -R21 ;  /* 0x000000ffff158224 */ /* 0x000fe200078e0a15 */
[C---:B------:R-:W-:Y:S01]  /*be70*/  ISETP.GT.U32.AND P0, PT, R2.reuse, R11, PT ;  /* 0x0000000b0200720c */ /* 0x040fe20003f04070 */
[--C-:B------:R-:W-:Y:S01]  /*be80*/  @!P5 IMAD.IADD R17, R17, 0x1, -R2.reuse ;  /* 0x000000011111d824 */ /* 0x100fe200078e0a02 */
[----:B------:R-:W-:Y:S02]  /*be90*/  ISETP.GT.U32.AND P5, PT, R2, R15, PT ;  /* 0x0000000f0200720c */ /* 0x000fe40003fa4070 */
[----:B------:R-:W-:Y:S02]  /*bea0*/  IABS R9, R151 ;  /* 0x0000009700097213 */ /* 0x000fe40000000000 */
[----:B------:R-:W-:Y:S01]  /*beb0*/  IABS R19, R153 ;  /* 0x0000009900137213 */ /* 0x000fe20000000000 */
[----:B------:R-:W-:Y:S01]  /*bec0*/  @!P6 IMAD.IADD R18, R18, 0x1, -R2 ;  /* 0x000000011212e824 */ /* 0x000fe200078e0a02 */
[----:B------:R-:W-:Y:S01]  /*bed0*/  IABS R14, R152 ;  /* 0x00000098000e7213 */ /* 0x000fe20000000000 */
[----:B------:R-:W-:-:S04]  /*bee0*/  IMAD.HI.U32 R13, R4, R9, RZ ;  /* 0x00000009040d7227 */ /* 0x000fc800078e00ff */
[--C-:B------:R-:W-:Y:S01]  /*bef0*/  @!P3 IMAD.IADD R16, R16, 0x1, -R2.reuse ;  /* 0x000000011010b824 */ /* 0x100fe200078e0a02 */
[----:B------:R-:W-:Y:S01]  /*bf00*/  ISETP.GT.U32.AND P3, PT, R2, R17, PT ;  /* 0x000000110200720c */ /* 0x000fe20003f64070 */
[----:B------:R-:W-:Y:S01]  /*bf10*/  @!P0 IMAD.IADD R11, R11, 0x1, -R2 ;  /* 0x000000010b0b8824 */ /* 0x000fe200078e0a02 */
[----:B------:R-:W-:Y:S01]  /*bf20*/  ISETP.GE.AND P1, PT, R146, RZ, PT ;  /* 0x000000ff9200720c */ /* 0x000fe20003f26270 */
[----:B------:R-:W-:Y:S02]  /*bf30*/  IMAD.MOV.U32 R20, RZ, RZ, R18 ;  /* 0x000000ffff147224 */ /* 0x000fe400078e0012 */
[----:B------:R-:W-:Y:S01]  /*bf40*/  @!P5 IMAD.IADD R15, R15, 0x1, -R2 ;  /* 0x000000010f0fd824 */ /* 0x000fe200078e0a02 */
[----:B------:R-:W-:Y:S01]  /*bf50*/  ISETP.GT.U32.AND P5, PT, R2, R11, PT ;  /* 0x0000000b0200720c */ /* 0x000fe20003fa4070 */
[----:B------:R-:W-:Y:S02]  /*bf60*/  IMAD.MOV.U32 R18, RZ, RZ, R19 ;  /* 0x000000ffff127224 */ /* 0x000fe400078e0013 */
[----:B------:R-:W-:-:S02]  /*bf70*/  IMAD.MOV R13, RZ, RZ, -R13 ;  /* 0x000000ffff0d7224 */ /* 0x000fc400078e0a0d */
[----:B------:R-:W-:Y:S01]  /*bf80*/  IMAD.HI.U32 R19, R4, R14, RZ ;  /* 0x0000000e04137227 */ /* 0x000fe200078e00ff */
[----:B------:R-:W-:-:S03]  /*bf90*/  ISETP.GT.U32.AND P0, PT, R2, R16, PT ;  /* 0x000000100200720c */ /* 0x000fc60003f04070 */
[C---:B------:R-:W-:Y:S02]  /*bfa0*/  IMAD R8, R2.reuse, R13, R9 ;  /* 0x0000000d02087224 */ /* 0x040fe400078e0209 */
[----:B------:R-:W-:Y:S02]  /*bfb0*/  IMAD.MOV R19, RZ, RZ, -R19 ;  /* 0x000000ffff137224 */ /* 0x000fe400078e0a13 */
[----:B------:R-:W-:Y:S01]  /*bfc0*/  @!P3 IMAD.IADD R17, R17, 0x1, -R2 ;  /* 0x000000011111b824 */ /* 0x000fe200078e0a02 */
[C---:B------:R-:W-:Y:S01]  /*bfd0*/  ISETP.GT.U32.AND P3, PT, R2.reuse, R8, PT ;  /* 0x000000080200720c */ /* 0x040fe20003f64070 */
[----:B------:R-:W-:Y:S01]  /*bfe0*/  IMAD R14, R2, R19, R14 ;  /* 0x00000013020e7224 */ /* 0x000fe200078e020e */
[----:B------:R-:W-:Y:S01]  /*bff0*/  STL [R1+0x334], R22 ;  /* 0x0003341601007387 */ /* 0x000fe20000100800 */
[----:B------:R-:W-:Y:S01]  /*c000*/  @!P1 IMAD.MOV R20, RZ, RZ, -R20 ;  /* 0x000000ffff149224 */ /* 0x000fe200078e0a14 */
[----:B------:R-:W-:Y:S01]  /*c010*/  ISETP.GE.AND P2, PT, R147, RZ, PT ;  /* 0x000000ff9300720c */ /* 0x000fe20003f46270 */
[----:B------:R-:W-:Y:S01]  /*c020*/  @!P5 IMAD.IADD R11, R11, 0x1, -R2 ;  /* 0x000000010b0bd824 */ /* 0x000fe200078e0a02 */
[----:B------:R0:W-:Y:S01]  /*c030*/  STL [R1+0x330], R21 ;  /* 0x0003301501007387 */ /* 0x0001e20000100800 */
[----:B------:R-:W-:-:S02]  /*c040*/  IABS R13, R154 ;  /* 0x0000009a000d7213 */ /* 0x000fc40000000000 */
[----:B------:R-:W-:Y:S01]  /*c050*/  ISETP.GT.U32.AND P5, PT, R2, R14, PT ;  /* 0x0000000e0200720c */ /* 0x000fe20003fa4070 */
[----:B------:R1:W-:Y:S01]  /*c060*/  STL [R1+0x328], R20 ;  /* 0x0003281401007387 */ /* 0x0003e20000100800 */
[----:B------:R-:W-:Y:S01]  /*c070*/  ISETP.GE.AND P6, PT, R149, RZ, PT ;  /* 0x000000ff9500720c */ /* 0x000fe20003fc6270 */
[----:B0-----:R-:W-:-:S04]  /*c080*/  IMAD.HI.U32 R21, R4, R18, RZ ;  /* 0x0000001204157227 */ /* 0x001fc800078e00ff */
[----:B-1----:R-:W-:-:S04]  /*c090*/  IMAD.HI.U32 R20, R4, R13, RZ ;  /* 0x0000000d04147227 */ /* 0x002fc800078e00ff */
[----:B------:R-:W-:Y:S02]  /*c0a0*/  IMAD.MOV R21, RZ, RZ, -R21 ;  /* 0x000000ffff157224 */ /* 0x000fe400078e0a15 */
[----:B------:R-:W-:Y:S01]  /*c0b0*/  IMAD.MOV.U32 R23, RZ, RZ, R17 ;  /* 0x000000ffff177224 */ /* 0x000fe200078e0011 */
[----:B------:R-:W-:Y:S01]  /*c0c0*/  IABS R17, R157 ;  /* 0x0000009d00117213 */ /* 0x000fe20000000000 */
[----:B------:R-:W-:Y:S01]  /*c0d0*/  @!P0 IMAD.IADD R16, R16, 0x1, -R2 ;  /* 0x0000000110108824 */ /* 0x000fe200078e0a02 */
[----:B------:R-:W-:Y:S01]  /*c0e0*/  IABS R9, R155 ;  /* 0x0000009b00097213 */ /* 0x000fe20000000000 */
[----:B------:R-:W-:Y:S02]  /*c0f0*/  IMAD.MOV R20, RZ, RZ, -R20 ;  /* 0x000000ffff147224 */ /* 0x000fe400078e0a14 */
[----:B------:R-:W-:Y:S02]  /*c100*/  @!P3 IMAD.IADD R8, R8, 0x1, -R2 ;  /* 0x000000010808b824 */ /* 0x000fe400078e0a02 */
[C---:B------:R-:W-:Y:S01]  /*c110*/  IMAD R18, R2.reuse, R21, R18 ;  /* 0x0000001502127224 */ /* 0x040fe200078e0212 */
[----:B------:R-:W-:Y:S01]  /*c120*/  ISETP.GT.U32.AND P1, PT, R2, R15, PT ;  /* 0x0000000f0200720c */ /* 0x000fe20003f24070 */
[----:B------:R-:W-:Y:S01]  /*c130*/  IMAD.MOV.U32 R22, RZ, RZ, R16 ;  /* 0x000000ffff167224 */ /* 0x000fe200078e0010 */
[----:B------:R-:W-:Y:S01]  /*c140*/  ISETP.GE.AND P4, PT, R148, RZ, PT ;  /* 0x000000ff9400720c */ /* 0x000fe20003f86270 */
[----:B------:R-:W-:-:S02]  /*c150*/  IMAD.MOV.U32 R16, RZ, RZ, R17 ;  /* 0x000000ffff107224 */ /* 0x000fc400078e0011 */
[----:B------:R-:W-:Y:S02]  /*c160*/  IMAD R13, R2, R20, R13 ;  /* 0x00000014020d7224 */ /* 0x000fe400078e020d */
[----:B------:R-:W-:Y:S01]  /*c170*/  @!P5 IMAD.IADD R14, R14, 0x1, -R2 ;  /* 0x000000010e0ed824 */ /* 0x000fe200078e0a02 */
[C---:B------:R-:W-:Y:S01]  /*c180*/  ISETP.GT.U32.AND P5, PT, R2.reuse, R18, PT ;  /* 0x000000120200720c */ /* 0x040fe20003fa4070 */
[----:B------:R-:W-:Y:S01]  /*c190*/  @!P2 IMAD.MOV R23, RZ, RZ, -R23 ;  /* 0x000000ffff17a224 */ /* 0x000fe200078e0a17 */
[----:B------:R-:W-:Y:S01]  /*c1a0*/  ISETP.GT.U32.AND P2, PT, R2, R8, PT ;  /* 0x000000080200720c */ /* 0x000fe20003f44070 */
[----:B------:R-:W-:Y:S01]  /*c1b0*/  IMAD.MOV.U32 R17, RZ, RZ, R11 ;  /* 0x000000ffff117224 */ /* 0x000fe200078e000b */
[----:B------:R-:W-:Y:S01]  /*c1c0*/  ISETP.GE.AND P0, PT, R150, RZ, PT ;  /* 0x000000ff9600720c */ /* 0x000fe20003f06270 */
[----:B------:R-:W-:-:S04]  /*c1d0*/  IMAD.HI.U32 R19, R4, R9, RZ ;  /* 0x0000000904137227 */ /* 0x000fc800078e00ff */
[----:B------:R-:W-:Y:S01]  /*c1e0*/  @!P6 IMAD.MOV R17, RZ, RZ, -R17 ;  /* 0x000000ffff11e224 */ /* 0x000fe200078e0a11 */
[C---:B------:R-:W-:Y:S01]  /*c1f0*/  ISETP.GT.U32.AND P6, PT, R2.reuse, R13, PT ;  /* 0x0000000d0200720c */ /* 0x040fe20003fc4070 */
[----:B------:R-:W-:Y:S02]  /*c200*/  IMAD.MOV R19, RZ, RZ, -R19 ;  /* 0x000000ffff137224 */ /* 0x000fe400078e0a13 */
[----:B------:R-:W-:Y:S02]  /*c210*/  @!P1 IMAD.IADD R15, R15, 0x1, -R2 ;  /* 0x000000010f0f9824 */ /* 0x000fe400078e0a02 */
[----:B------:R-:W-:Y:S02]  /*c220*/  IMAD R9, R2, R19, R9 ;  /* 0x0000001302097224 */ /* 0x000fe400078e0209 */
[----:B------:R-:W-:Y:S01]  /*c230*/  @!P4 IMAD.MOV R22, RZ, RZ, -R22 ;  /* 0x000000ffff16c224 */ /* 0x000fe200078e0a16 */
[----:B------:R-:W-:Y:S01]  /*c240*/  IABS R19, R156 ;  /* 0x0000009c00137213 */ /* 0x000fe20000000000 */
[--C-:B------:R-:W-:Y:S01]  /*c250*/  @!P2 IMAD.IADD R8, R8, 0x1, -R2.reuse ;  /* 0x000000010808a824 */ /* 0x100fe200078e0a02 */
[----:B------:R-:W-:Y:S01]  /*c260*/  ISETP.GT.U32.AND P2, PT, R2, R9, PT ;  /* 0x000000090200720c */ /* 0x000fe20003f44070 */
[----:B------:R-:W-:-:S02]  /*c270*/  @!P5 IMAD.IADD R18, R18, 0x1, -R2 ;  /* 0x000000011212d824 */ /* 0x000fc400078e0a02 */
[----:B------:R-:W-:Y:S01]  /*c280*/  @!P0 IMAD.MOV R15, RZ, RZ, -R15 ;  /* 0x000000ffff0f8224 */ /* 0x000fe200078e0a0f */
[----:B------:R-:W-:Y:S01]  /*c290*/  STL [R1+0x324], R23 ;  /* 0x0003241701007387 */ /* 0x000fe20000100800 */
[----:B------:R-:W-:Y:S01]  /*c2a0*/  @!P6 IMAD.IADD R13, R13, 0x1, -R2 ;  /* 0x000000010d0de824 */ /* 0x000fe200078e0a02 */
[----:B------:R-:W-:Y:S02]  /*c2b0*/  ISETP.GT.U32.AND P6, PT, R2, R18, PT ;  /* 0x000000120200720c */ /* 0x000fe40003fc4070 */
[----:B------:R-:W-:Y:S01]  /*c2c0*/  STL [R1+0x320], R22 ;  /* 0x0003201601007387 */ /* 0x000fe20000100800 */
[----:B------:R-:W-:Y:S01]  /*c2d0*/  ISETP.GE.AND P1, PT, R151, RZ, PT ;  /* 0x000000ff9700720c */ /* 0x000fe20003f26270 */
[----:B------:R-:W-:Y:S02]  /*c2e0*/  IMAD.HI.U32 R11, R4, R19, RZ ;  /* 0x00000013040b7227 */ /* 0x000fe400078e00ff */
[----:B------:R0:W-:Y:S04]  /*c2f0*/  STL [R1+0x31c], R17 ;  /* 0x00031c1101007387 */ /* 0x0001e80000100800 */
[----:B------:R1:W-:Y:S01]  /*c300*/  STL [R1+0x314], R15 ;  /* 0x0003140f01007387 */ /* 0x0003e20000100800 */
[----:B------:R-:W-:-:S02]  /*c310*/  IMAD.MOV R11, RZ, RZ, -R11 ;  /* 0x000000ffff0b7224 */ /* 0x000fc400078e0a0b */
[----:B0-----:R-:W-:Y:S02]  /*c320*/  IMAD.MOV.U32 R17, RZ, RZ, R8 ;  /* 0x000000ffff117224 */ /* 0x001fe400078e0008 */
[----:B-1----:R-:W-:Y:S01]  /*c330*/  IMAD.HI.U32 R15, R4, R16, RZ ;  /* 0x00000010040f7227 */ /* 0x002fe200078e00ff */
[----:B------:R-:W-:-:S03]  /*c340*/  IABS R8, R158 ;  /* 0x0000009e00087213 */ /* 0x000fc60000000000 */
[----:B------:R-:W-:Y:S01]  /*c350*/  IMAD.MOV R15, RZ, RZ, -R15 ;  /* 0x000000ffff0f7224 */ /* 0x000fe200078e0a0f */
[C---:B------:R-:W-:Y:S01]  /*c360*/  ISETP.GT.U32.AND P4, PT, R2.reuse, R14, PT ;  /* 0x0000000e0200720c */ /* 0x040fe20003f84070 */
[C---:B------:R-:W-:Y:S02]  /*c370*/  IMAD R19, R2.reuse, R11, R19 ;  /* 0x0000000b02137224 */ /* 0x040fe400078e0213 */
[----:B------:R-:W-:Y:S01]  /*c380*/  @!P2 IMAD.IADD R9, R9, 0x1, -R2 ;  /* 0x000000010909a824 */ /* 0x000fe200078e0a02 */
[C---:B------:R-:W-:Y:S01]  /*c390*/  ISETP.GT.U32.AND P2, PT, R2.reuse, R13, PT ;  /* 0x0000000d0200720c */ /* 0x040fe20003f44070 */
[----:B------:R-:W-:Y:S02]  /*c3a0*/  IMAD R15, R2, R15, R16 ;  /* 0x0000000f020f7224 */ /* 0x000fe400078e0210 */
[----:B------:R-:W-:Y:S02]  /*c3b0*/  IMAD.MOV.U32 R16, RZ, RZ, R8 ;  /* 0x000000ffff107224 */ /* 0x000fe400078e0008 */
[----:B------:R-:W-:Y:S01]  /*c3c0*/  @!P6 IMAD.IADD R18, R18, 0x1, -R2 ;  /* 0x000000011212e824 */ /* 0x000fe200078e0a02 */
[----:B------:R-:W-:Y:S01]  /*c3d0*/  ISETP.GT.U32.AND P6, PT, R2, R19, PT ;  /* 0x000000130200720c */ /* 0x000fe20003fc4070 */
[----:B------:R-:W-:-:S02]  /*c3e0*/  @!P1 IMAD.MOV R17, RZ, RZ, -R17 ;  /* 0x000000ffff119224 */ /* 0x000fc400078e0a11 */
[----:B------:R-:W-:Y:S01]  /*c3f0*/  IMAD.HI.U32 R20, R4, R16, RZ ;  /* 0x0000001004147227 */ /* 0x000fe200078e00ff */
[----:B------:R-:W-:Y:S02]  /*c400*/  ISETP.GE.AND P3, PT, R152, RZ, PT ;  /* 0x000000ff9800720c */ /* 0x000fe40003f66270 */
[----:B------:R0:W-:Y:S01]  /*c410*/  STL [R1+0x308], R17 ;  /* 0x0003081101007387 */ /* 0x0001e20000100800 */
[----:B------:R-:W-:Y:S01]  /*c420*/  IMAD.MOV R20, RZ, RZ, -R20 ;  /* 0x000000ffff147224 */ /* 0x000fe200078e0a14 */
[----:B------:R-:W-:Y:S01]  /*c430*/  ISETP.GT.U32.AND P1, PT, R2, R9, PT ;  /* 0x000000090200720c */ /* 0x000fe20003f24070 */
[--C-:B------:R-:W-:Y:S01]  /*c440*/  @!P4 IMAD.IADD R14, R14, 0x1, -R2.reuse ;  /* 0x000000010e0ec824 */ /* 0x100fe200078e0a02 */
[----:B------:R-:W-:Y:S01]  /*c450*/  ISETP.GE.AND P4, PT, R154, RZ, PT ;  /* 0x000000ff9a00720c */ /* 0x000fe20003f86270 */
[----:B------:R-:W-:Y:S01]  /*c460*/  @!P2 IMAD.IADD R13, R13, 0x1, -R2 ;  /* 0x000000010d0da824 */ /* 0x000fe200078e0a02 */
[----:B------:R-:W-:Y:S01]  /*c470*/  IABS R11, R160 ;  /* 0x000000a0000b7213 */ /* 0x000fe20000000000 */
[----:B------:R-:W-:Y:S01]  /*c480*/  IMAD R16, R2, R20, R16 ;  /* 0x0000001402107224 */ /* 0x000fe200078e0210 */
[----:B0-----:R-:W-:-:S02]  /*c490*/  IABS R17, R159 ;  /* 0x0000009f00117213 */ /* 0x001fc40000000000 */
[----:B------:R-:W-:Y:S01]  /*c4a0*/  ISETP.GT.U32.AND P2, PT, R2, R15, PT ;  /* 0x0000000f0200720c */ /* 0x000fe20003f44070 */
[----:B------:R-:W-:Y:S02]  /*c4b0*/  @!P6 IMAD.IADD R19, R19, 0x1, -R2 ;  /* 0x000000011313e824 */ /* 0x000fe400078e0a02 */
[----:B------:R-:W-:Y:S01]  /*c4c0*/  IMAD.HI.U32 R22, R4, R17, RZ ;  /* 0x0000001104167227 */ /* 0x000fe200078e00ff */
[----:B------:R-:W-:Y:S02]  /*c4d0*/  ISETP.GE.AND P5, PT, R155, RZ, PT ;  /* 0x000000ff9b00720c */ /* 0x000fe40003fa6270 */
[----:B------:R-:W-:Y:S01]  /*c4e0*/  ISETP.GT.U32.AND P6, PT, R2, R16, PT ;  /* 0x000000100200720c */ /* 0x000fe20003fc4070 */
[----:B------:R-:W-:Y:S01]  /*c4f0*/  IMAD.HI.U32 R21, R4, R11, RZ ;  /* 0x0000000b04157227 */ /* 0x000fe200078e00ff */
[----:B------:R-:W-:-:S03]  /*c500*/  ISETP.GE.AND P0, PT, R153, RZ, PT ;  /* 0x000000ff9900720c */ /* 0x000fc60003f06270 */
[----:B------:R-:W-:Y:S02]  /*c510*/  IMAD.MOV R22, RZ, RZ, -R22 ;  /* 0x000000ffff167224 */ /* 0x000fe400078e0a16 */
[----:B------:R-:W-:Y:S02]  /*c520*/  @!P3 IMAD.MOV R14, RZ, RZ, -R14 ;  /* 0x000000ffff0eb224 */ /* 0x000fe400078e0a0e */
[--C-:B------:R-:W-:Y:S02]  /*c530*/  @!P1 IMAD.IADD R9, R9, 0x1, -R2.reuse ;  /* 0x0000000109099824 */ /* 0x100fe400078e0a02 */
[----:B------:R-:W-:Y:S02]  /*c540*/  IMAD.MOV R21, RZ, RZ, -R21 ;  /* 0x000000ffff157224 */ /* 0x000fe400078e0a15 */
[C---:B------:R-:W-:Y:S01]  /*c550*/  IMAD R17, R2.reuse, R22, R17 ;  /* 0x0000001602117224 */ /* 0x040fe200078e0211 */
[----:B------:R0:W-:Y:S01]  /*c560*/  STL [R1+0x304], R14 ;  /* 0x0003040e01007387 */ /* 0x0001e20000100800 */
[----:B------:R-:W-:Y:S01]  /*c570*/  @!P2 IMAD.IADD R15, R15, 0x1, -R2 ;  /* 0x000000010f0fa824 */ /* 0x000fe200078e0a02 */
[----:B------:R-:W-:Y:S01]  /*c580*/  IABS R8, R161 ;  /* 0x000000a100087213 */ /* 0x000fe20000000000 */
[----:B------:R-:W-:-:S02]  /*c590*/  IMAD R11, R2, R21, R11 ;  /* 0x00000015020b7224 */ /* 0x000fc400078e020b */
[----:B------:R-:W-:Y:S01]  /*c5a0*/  @!P4 IMAD.MOV R13, RZ, RZ, -R13 ;  /* 0x000000ffff0dc224 */ /* 0x000fe200078e0a0d */
[C---:B------:R-:W-:Y:S01]  /*c5b0*/  ISETP.GT.U32.AND P4, PT, R2.reuse, R17, PT ;  /* 0x000000110200720c */ /* 0x040fe20003f84070 */
[----:B------:R-:W-:Y:S02]  /*c5c0*/  IMAD.MOV.U32 R23, RZ, RZ, R18 ;  /* 0x000000ffff177224 */ /* 0x000fe400078e0012 */
[----:B0-----:R-:W-:Y:S01]  /*c5d0*/  IMAD.MOV.U32 R14, RZ, RZ, R9 ;  /* 0x000000ffff0e7224 */ /* 0x001fe200078e0009 */
[----:B------:R-:W-:Y:S01]  /*c5e0*/  ISETP.GT.U32.AND P3, PT, R2, R19, PT ;  /* 0x000000130200720c */ /* 0x000fe20003f64070 */
[----:B------:R-:W-:Y:S01]  /*c5f0*/  @!P6 IMAD.IADD R16, R16, 0x1, -R2 ;  /* 0x000000011010e824 */ /* 0x000fe200078e0a02 */
[C---:B------:R-:W-:Y:S01]  /*c600*/  ISETP.GT.U32.AND P6, PT, R2.reuse, R15, PT ;  /* 0x0000000f0200720c */ /* 0x040fe20003fc4070 */
[----:B------:R-:W-:Y:S01]  /*c610*/  @!P5 IMAD.MOV R14, RZ, RZ, -R14 ;  /* 0x000000ffff0ed224 */ /* 0x000fe200078e0a0e */
[----:B------:R-:W-:Y:S01]  /*c620*/  ISETP.GT.U32.AND P5, PT, R2, R11, PT ;  /* 0x0000000b0200720c */ /* 0x000fe20003fa4070 */
[----:B------:R-:W-:Y:S01]  /*c630*/  IMAD.HI.U32 R20, R4, R8, RZ ;  /* 0x0000000804147227 */ /* 0x000fe200078e00ff */
[----:B------:R-:W-:-:S03]  /*c640*/  IABS R21, R162 ;  /* 0x000000a200157213 */ /* 0x000fc60000000000 */
[----:B------:R-:W-:Y:S01]  /*c650*/  @!P0 IMAD.MOV R23, RZ, RZ, -R23 ;  /* 0x000000ffff178224 */ /* 0x000fe200078e0a17 */
[----:B------:R-:W-:Y:S01]  /*c660*/  ISETP.GE.AND P1, PT, R156, RZ, PT ;  /* 0x000000ff9c00720c */ /* 0x000fe20003f26270 */
[----:B------:R-:W-:Y:S01]  /*c670*/  IMAD.MOV R20, RZ, RZ, -R20 ;  /* 0x000000ffff147224 */ /* 0x000fe200078e0a14 */
[----:B------:R-:W-:Y:S02]  /*c680*/  ISETP.GE.AND P2, PT, R157, RZ, PT ;  /* 0x000000ff9d00720c */ /* 0x000fe40003f46270 */
[----:B------:R-:W-:Y:S01]  /*c690*/  STL [R1+0x300], R23 ;  /* 0x0003001701007387 */ /* 0x000fe20000100800 */
[----:B------:R-:W-:-:S03]  /*c6a0*/  IMAD R8, R2, R20, R8 ;  /* 0x0000001402087224 */ /* 0x000fc600078e0208 */
[----:B------:R0:W-:Y:S01]  /*c6b0*/  STL [R1+0x2fc], R13 ;  /* 0x0002fc0d01007387 */ /* 0x0001e20000100800 */
[--C-:B------:R-:W-:Y:S01]  /*c6c0*/  @!P4 IMAD.IADD R17, R17, 0x1, -R2.reuse ;  /* 0x000000011111c824 */ /* 0x100fe200078e0a02 */
[----:B------:R-:W-:Y:S01]  /*c6d0*/  IABS R20, R163 ;  /* 0x000000a300147213 */ /* 0x000fe20000000000 */
[--C-:B------:R-:W-:Y:S01]  /*c6e0*/  @!P3 IMAD.IADD R19, R19, 0x1, -R2.reuse ;  /* 0x000000011313b824 */ /* 0x100fe200078e0a02 */
[----:B------:R-:W-:Y:S01]  /*c6f0*/  ISETP.GT.U32.AND P0, PT, R2, R16, PT ;  /* 0x000000100200720c */ /* 0x000fe20003f04070 */
[----:B------:R-:W-:Y:S02]  /*c700*/  @!P6 IMAD.IADD R15, R15, 0x1, -R2 ;  /* 0x000000010f0fe824 */ /* 0x000fe400078e0a02 */
[----:B0-----:R-:W-:Y:S01]  /*c710*/  IMAD.HI.U32 R13, R4, R21, RZ ;  /* 0x00000015040d7227 */ /* 0x001fe200078e00ff */
[----:B------:R0:W-:Y:S01]  /*c720*/  STL [R1+0x2f8], R14 ;  /* 0x0002f80e01007387 */ /* 0x0001e20000100800 */
[----:B------:R-:W-:Y:S02]  /*c730*/  ISETP.GE.AND P6, PT, R158, RZ, PT ;  /* 0x000000ff9e00720c */ /* 0x000fe40003fc6270 */
[----:B------:R-:W-:-:S02]  /*c740*/  IMAD.MOV R13, RZ, RZ, -R13 ;  /* 0x000000ffff0d7224 */ /* 0x000fc400078e0a0d */
[----:B------:R-:W-:Y:S01]  /*c750*/  @!P5 IMAD.IADD R11, R11, 0x1, -R2 ;  /* 0x000000010b0bd824 */ /* 0x000fe200078e0a02 */
[----:B------:R-:W-:Y:S01]  /*c760*/  ISETP.GT.U32.AND P5, PT, R2, R17, PT ;  /* 0x000000110200720c */ /* 0x000fe20003fa4070 */
[----:B------:R-:W-:Y:S01]  /*c770*/  IMAD.HI.U32 R9, R4, R20, RZ ;  /* 0x0000001404097227 */ /* 0x000fe200078e00ff */
[----:B------:R-:W-:-:S03]  /*c780*/  ISETP.GT.U32.AND P3, PT, R2, R8, PT ;  /* 0x000000080200720c */ /* 0x000fc60003f64070 */
[----:B0-----:R-:W-:Y:S02]  /*c790*/  IMAD.MOV.U32 R14, RZ, RZ, R19 ;  /* 0x000000ffff0e7224 */ /* 0x001fe400078e0013 */
[C---:B------:R-:W-:Y:S02]  /*c7a0*/  IMAD R13, R2.reuse, R13, R21 ;  /* 0x0000000d020d7224 */ /* 0x040fe400078e0215 */
[----:B------:R-:W-:Y:S02]  /*c7b0*/  IMAD.MOV R9, RZ, RZ, -R9 ;  /* 0x000000ffff097224 */ /* 0x000fe400078e0a09 */
[----:B------:R-:W-:Y:S02]  /*c7c0*/  @!P1 IMAD.MOV R14, RZ, RZ, -R14 ;  /* 0x000000ffff0e9224 */ /* 0x000fe400078e0a0e */
[----:B------:R-:W-:Y:S01]  /*c7d0*/  @!P2 IMAD.MOV R15, RZ, RZ, -R15 ;  /* 0x000000ffff0fa224 */ /* 0x000fe200078e0a0f */
[----:B------:R-:W-:Y:S01]  /*c7e0*/  ISETP.GT.U32.AND P2, PT, R2, R13, PT ;  /* 0x0000000d0200720c */ /* 0x000fe20003f44070 */
[----:B------:R-:W-:Y:S01]  /*c7f0*/  @!P0 IMAD.IADD R16, R16, 0x1, -R2 ;  /* 0x0000000110108824 */ /* 0x000fe200078e0a02 */
[----:B------:R0:W-:Y:S01]  /*c800*/  STL [R1+0x2f4], R14 ;  /* 0x0002f40e01007387 */ /* 0x0001e20000100800 */
[----:B------:R-:W-:Y:S01]  /*c810*/  IMAD R9, R2, R9, R20 ;  /* 0x0000000902097224 */ /* 0x000fe200078e0214 */
[----:B------:R-:W-:-:S02]  /*c820*/  ISETP.GE.AND P0, PT, R159, RZ, PT ;  /* 0x000000ff9f00720c */ /* 0x000fc40003f06270 */
[C---:B------:R-:W-:Y:S01]  /*c830*/  ISETP.GT.U32.AND P1, PT, R2.reuse, R11, PT ;  /* 0x0000000b0200720c */ /* 0x040fe20003f24070 */
[----:B------:R-:W-:Y:S02]  /*c840*/  @!P6 IMAD.MOV R16, RZ, RZ, -R16 ;  /* 0x000000ffff10e224 */ /* 0x000fe400078e0a10 */
[--C-:B------:R-:W-:Y:S01]  /*c850*/  @!P5 IMAD.IADD R17, R17, 0x1, -R2.reuse ;  /* 0x000000011111d824 */ /* 0x100fe200078e0a02 */
[----:B0-----:R-:W-:Y:S01]  /*c860*/  IABS R14, R164 ;  /* 0x000000a4000e7213 */ /* 0x001fe20000000000 */
[----:B------:R0:W-:Y:S01]  /*c870*/  STL [R1+0x2e4], R15 ;  /* 0x0002e40f01007387 */ /* 0x0001e20000100800 */
[----:B------:R-:W-:Y:S02]  /*c880*/  ISETP.GT.U32.AND P5, PT, R2, R9, PT ;  /* 0x000000090200720c */ /* 0x000fe40003fa4070 */
[----:B------:R-:W-:Y:S01]  /*c890*/  ISETP.GE.AND P4, PT, R160, RZ, PT ;  /* 0x000000ffa000720c */ /* 0x000fe20003f86270 */
[--C-:B------:R-:W-:Y:S01]  /*c8a0*/  @!P3 IMAD.IADD R8, R8, 0x1, -R2.reuse ;  /* 0x000000010808b824 */ /* 0x100fe200078e0a02 */
[----:B------:R1:W-:Y:S01]  /*c8b0*/  STL [R1+0x2d8], R16 ;  /* 0x0002d81001007387 */ /* 0x0003e20000100800 */
[----:B------:R-:W-:-:S02]  /*c8c0*/  @!P2 IMAD.IADD R13, R13, 0x1, -R2 ;  /* 0x000000010d0da824 */ /* 0x000fc400078e0a02 */
[----:B0-----:R-:W-:Y:S01]  /*c8d0*/  IMAD.HI.U32 R15, R4, R14, RZ ;  /* 0x0000000e040f7227 */ /* 0x001fe200078e00ff */
[----:B------:R-:W-:-:S03]  /*c8e0*/  ISETP.GT.U32.AND P3, PT, R2, R8, PT ;  /* 0x000000080200720c */ /* 0x000fc60003f64070 */
[----:B------:R-:W-:Y:S01]  /*c8f0*/  IMAD.MOV R18, RZ, RZ, -R15 ;  /* 0x000000ffff127224 */ /* 0x000fe200078e0a0f */
[----:B-1----:R-:W-:Y:S01]  /*c900*/  IABS R16, R165 ;  /* 0x000000a500107213 */ /* 0x002fe20000000000 */
[----:B------:R-:W-:Y:S02]  /*c910*/  IMAD.MOV.U32 R19, RZ, RZ, R17 ;  /* 0x000000ffff137224 */ /* 0x000fe400078e0011 */
[----:B------:R-:W-:Y:S02]  /*c920*/  @!P1 IMAD.IADD R11, R11, 0x1, -R2 ;  /* 0x000000010b0b9824 */ /* 0x000fe400078e0a02 */
[----:B------:R-:W-:Y:S02]  /*c930*/  IMAD.MOV.U32 R15, RZ, RZ, R16 ;  /* 0x000000ffff0f7224 */ /* 0x000fe400078e0010 */
[C---:B------:R-:W-:Y:S02]  /*c940*/  IMAD R14, R2.reuse, R18, R14 ;  /* 0x00000012020e7224 */ /* 0x040fe400078e020e */
[----:B------:R-:W-:Y:S01]  /*c950*/  @!P0 IMAD.MOV R19, RZ, RZ, -R19 ;  /* 0x000000ffff138224 */ /* 0x000fe200078e0a13 */
[----:B------:R-:W-:Y:S01]  /*c960*/  ISETP.GT.U32.AND P0, PT, R2, R13, PT ;  /* 0x0000000d0200720c */ /* 0x000fe20003f04070 */
[----:B------:R-:W-:-:S02]  /*c970*/  @!P5 IMAD.IADD R9, R9, 0x1, -R2 ;  /* 0x000000010909d824 */ /* 0x000fc400078e0a02 */
[----:B------:R-:W-:-:S04]  /*c980*/  IMAD.HI.U32 R16, R4, R15, RZ ;  /* 0x0000000f04107227 */ /* 0x000fc800078e00ff */
[----:B------:R-:W-:Y:S01]  /*c990*/  @!P4 IMAD.MOV R11, RZ, RZ, -R11 ;  /* 0x000000ffff0bc224 */ /* 0x000fe200078e0a0b */
[C---:B------:R-:W-:Y:S01]  /*c9a0*/  ISETP.GT.U32.AND P4, PT, R2.reuse, R14, PT ;  /* 0x0000000e0200720c */ /* 0x040fe20003f84070 */
[----:B------:R-:W-:Y:S01]  /*c9b0*/  IMAD.MOV R16, RZ, RZ, -R16 ;  /* 0x000000ffff107224 */ /* 0x000fe200078e0a10 */
[----:B------:R-:W-:Y:S02]  /*c9c0*/  ISETP.GE.AND P6, PT, R161, RZ, PT ;  /* 0x000000ffa100720c */ /* 0x000fe40003fc6270 */
[----:B------:R-:W-:Y:S02]  /*c9d0*/  ISETP.GT.U32.AND P5, PT, R2, R9, PT ;  /* 0x000000090200720c */ /* 0x000fe40003fa4070 */
[----:B------:R-:W-:Y:S01]  /*c9e0*/  IABS R17, R166 ;  /* 0x000000a600117213 */ /* 0x000fe20000000000 */
[----:B------:R-:W-:Y:S01]  /*c9f0*/  STL [R1+0x2d0], R19 ;  /* 0x0002d01301007387 */ /* 0x000fe20000100800 */
[----:B------:R-:W-:Y:S01]  /*ca00*/  ISETP.GE.AND P1, PT, R162, RZ, PT ;  /* 0x000000ffa200720c */ /* 0x000fe20003f26270 */
[--C-:B------:R-:W-:Y:S01]  /*ca10*/  @!P3 IMAD.IADD R8, R8, 0x1, -R2.reuse ;  /* 0x000000010808b824 */ /* 0x100fe200078e0a02 */
[----:B------:R-:W-:Y:S01]  /*ca20*/  ISETP.GE.AND P3, PT, R163, RZ, PT ;  /* 0x000000ffa300720c */ /* 0x000fe20003f66270 */
[----:B------:R0:W-:Y:S01]  /*ca30*/  STL [R1+0x2cc], R11 ;  /* 0x0002cc0b01007387 */ /* 0x0001e20000100800 */
[----:B------:R-:W-:-:S02]  /*ca40*/  @!P0 IMAD.IADD R13, R13, 0x1, -R2 ;  /* 0x000000010d0d8824 */ /* 0x000fc400078e0a02 */
[----:B------:R-:W-:Y:S02]  /*ca50*/  @!P4 IMAD.IADD R14, R14, 0x1, -R2 ;  /* 0x000000010e0ec824 */ /* 0x000fe400078e0a02 */
[----:B0-----:R-:W-:Y:S02]  /*ca60*/  IMAD R11, R2, R16, R15 ;  /* 0x00000010020b7224 */ /* 0x001fe400078e020f */
[----:B------:R-:W-:-:S04]  /*ca70*/  IMAD.HI.U32 R15, R4, R17, RZ ;  /* 0x00000011040f7227 */ /* 0x000fc800078e00ff */
[----:B------:R-:W-:Y:S02]  /*ca80*/  IMAD.MOV R15, RZ, RZ, -R15 ;  /* 0x000000ffff0f7224 */ /* 0x000fe400078e0a0f */
[----:B------:R-:W-:Y:S02]  /*ca90*/  IMAD.MOV.U32 R18, RZ, RZ, R13 ;  /* 0x000000ffff127224 */ /* 0x000fe400078e000d */
[----:B------:R-:W-:Y:S02]  /*caa0*/  @!P6 IMAD.MOV R8, RZ, RZ, -R8 ;  /* 0x000000ffff08e224 */ /* 0x000fe400078e0a08 */
[----:B------:R-:W-:Y:S01]  /*cab0*/  @!P5 IMAD.IADD R9, R9, 0x1, -R2 ;  /* 0x000000010909d824 */ /* 0x000fe200078e0a02 */
[C---:B------:R-:W-:Y:S01]  /*cac0*/  ISETP.GT.U32.AND P5, PT, R2.reuse, R11, PT ;  /* 0x0000000b0200720c */ /* 0x040fe20003fa4070 */
[C---:B------:R-:W-:Y:S02]  /*cad0*/  IMAD R15, R2.reuse, R15, R17 ;  /* 0x0000000f020f7224 */ /* 0x040fe400078e0211 */
[----:B------:R-:W-:Y:S01]  /*cae0*/  @!P1 IMAD.MOV R18, RZ, RZ, -R18 ;  /* 0x000000ffff129224 */ /* 0x000fe200078e0a12 */
[C---:B------:R-:W-:Y:S01]  /*caf0*/  ISETP.GT.U32.AND P1, PT, R2.reuse, R14, PT ;  /* 0x0000000e0200720c */ /* 0x040fe20003f24070 */
[----:B------:R-:W-:Y:S01]  /*cb00*/  @!P3 IMAD.MOV R9, RZ, RZ, -R9 ;  /* 0x000000ffff09b224 */ /* 0x000fe200078e0a09 */
[----:B------:R0:W-:Y:S01]  /*cb10*/  STL [R1+0x2c8], R8 ;  /* 0x0002c80801007387 */ /* 0x0001e20000100800 */
[----:B------:R-:W-:-:S02]  /*cb20*/  ISETP.GT.U32.AND P3, PT, R2, R15, PT ;  /* 0x0000000f0200720c */ /* 0x000fc40003f64070 */
[----:B------:R-:W-:Y:S02]  /*cb30*/  ISETP.GE.AND P2, PT, R164, RZ, PT ;  /* 0x000000ffa400720c */ /* 0x000fe40003f46270 */
[----:B0-----:R-:W-:Y:S02]  /*cb40*/  IABS R8, R168 ;  /* 0x000000a800087213 */ /* 0x001fe40000000000 */
[----:B------:R-:W-:-:S03]  /*cb50*/  @!P5 IMAD.IADD R11, R11, 0x1, -R2 ;  /* 0x000000010b0bd824 */ /* 0x000fc600078e0a02 */
[----:B------:R-:W-:Y:S01]  /*cb60*/  IMAD.HI.U32 R13, R4, R8, RZ ;  /* 0x00000008040d7227 */ /* 0x000fe200078e00ff */
[----:B------:R-:W-:Y:S02]  /*cb70*/  IABS R16, R167 ;  /* 0x000000a700107213 */ /* 0x000fe40000000000 */
[----:B------:R-:W-:Y:S01]  /*cb80*/  IABS R17, R169 ;  /* 0x000000a900117213 */ /* 0x000fe20000000000 */
[----:B------:R-:W-:Y:S02]  /*cb90*/  IMAD.MOV R13, RZ, RZ, -R13 ;  /* 0x000000ffff0d7224 */ /* 0x000fe400078e0a0d */
[--C-:B------:R-:W-:Y:S01]  /*cba0*/  @!P1 IMAD.IADD R14, R14, 0x1, -R2.reuse ;  /* 0x000000010e0e9824 */ /* 0x100fe200078e0a02 */
[----:B------:R0:W-:Y:S01]  /*cbb0*/  STL [R1+0x2c0], R18 ;  /* 0x0002c01201007387 */ /* 0x0001e20000100800 */
[----:B------:R-:W-:Y:S01]  /*cbc0*/  @!P3 IMAD.IADD R15, R15, 0x1, -R2 ;  /* 0x000000010f0fb824 */ /* 0x000fe200078e0a02 */
[C---:B------:R-:W-:Y:S01]  /*cbd0*/  ISETP.GT.U32.AND P5, PT, R2.reuse, R11, PT ;  /* 0x0000000b0200720c */ /* 0x040fe20003fa4070 */
[----:B------:R-:W-:-:S02]  /*cbe0*/  IMAD R8, R2, R13, R8 ;  /* 0x0000000d02087224 */ /* 0x000fc400078e0208 */
[----:B------:R-:W-:Y:S02]  /*cbf0*/  IMAD.MOV.U32 R20, RZ, RZ, R14 ;  /* 0x000000ffff147224 */ /* 0x000fe400078e000e */
[----:B------:R-:W-:Y:S02]  /*cc00*/  IMAD.MOV.U32 R13, RZ, RZ, R17 ;  /* 0x000000ffff0d7224 */ /* 0x000fe400078e0011 */
[----:B0-----:R-:W-:Y:S01]  /*cc10*/  IMAD.HI.U32 R18, R4, R16, RZ ;  /* 0x0000001004127227 */ /* 0x001fe200078e00ff */
[C---:B------:R-:W-:Y:S01]  /*cc20*/  ISETP.GT.U32.AND P3, PT, R2.reuse, R15, PT ;  /* 0x0000000f0200720c */ /* 0x040fe20003f64070 */
[----:B------:R0:W-:Y:S02]  /*cc30*/  STL [R1+0x2bc], R9 ;  /* 0x0002bc0901007387 */ /* 0x0001e40000100800 */
[----:B------:R-:W-:Y:S01]  /*cc40*/  @!P2 IMAD.MOV R20, RZ, RZ, -R20 ;  /* 0x000000ffff14a224 */ /* 0x000fe200078e0a14 */
[----:B------:R-:W-:Y:S01]  /*cc50*/  ISETP.GT.U32.AND P2, PT, R2, R8, PT ;  /* 0x000000080200720c */ /* 0x000fe20003f44070 */
[----:B------:R-:W-:-:S02]  /*cc60*/  IMAD.MOV R18, RZ, RZ, -R18 ;  /* 0x000000ffff127224 */ /* 0x000fc400078e0a12 */
[----:B------:R-:W-:Y:S01]  /*cc70*/  IMAD.HI.U32 R17, R4, R13, RZ ;  /* 0x0000000d04117227 */ /* 0x000fe200078e00ff */
[----:B0-----:R-:W-:-:S03]  /*cc80*/  IABS R9, R170 ;  /* 0x000000aa00097213 */ /* 0x001fc60000000000 */
[----:B------:R-:W-:Y:S02]  /*cc90*/  IMAD R16, R2, R18, R16 ;  /* 0x0000001202107224 */ /* 0x000fe400078e0210 */
[----:B------:R-:W-:Y:S01]  /*cca0*/  IMAD.MOV R17, RZ, RZ, -R17 ;  /* 0x000000ffff117224 */ /* 0x000fe200078e0a11 */
[----:B------:R-:W-:Y:S01]  /*ccb0*/  ISETP.GE.AND P0, PT, R166, RZ, PT ;  /* 0x000000ffa600720c */ /* 0x000fe20003f06270 */
[----:B------:R-:W-:-:S04]  /*ccc0*/  IMAD.HI.U32 R14, R4, R9, RZ ;  /* 0x00000009040e7227 */ /* 0x000fc800078e00ff */
[----:B------:R-:W-:Y:S01]  /*ccd0*/  @!P5 IMAD.IADD R11, R11, 0x1, -R2 ;  /* 0x000000010b0bd824 */ /* 0x000fe200078e0a02 */
[C---:B------:R-:W-:Y:S01]  /*cce0*/  ISETP.GT.U32.AND P5, PT, R2.reuse, R16, PT ;  /* 0x000000100200720c */ /* 0x040fe20003fa4070 */
[----:B------:R-:W-:Y:S01]  /*ccf0*/  IMAD R13, R2, R17, R13 ;  /* 0x00000011020d7224 */ /* 0x000fe200078e020d */
[----:B------:R-:W-:Y:S01]  /*cd00*/  IABS R17, R171 ;  /* 0x000000ab00117213 */ /* 0x000fe20000000000 */
[----:B------:R-:W-:Y:S02]  /*cd10*/  IMAD.MOV R14, RZ, RZ, -R14 ;  /* 0x000000ffff0e7224 */ /* 0x000fe400078e0a0e */
[--C-:B------:R-:W-:Y:S02]  /*cd20*/  @!P3 IMAD.IADD R15, R15, 0x1, -R2.reuse ;  /* 0x000000010f0fb824 */ /* 0x100fe400078e0a02 */
[----:B------:R-:W-:Y:S02]  /*cd30*/  IMAD.MOV.U32 R19, RZ, RZ, R11 ;  /* 0x000000ffff137224 */ /* 0x000fe400078e000b */
[----:B------:R-:W-:-:S02]  /*cd40*/  @!P2 IMAD.IADD R8, R8, 0x1, -R2 ;  /* 0x000000010808a824 */ /* 0x000fc400078e0a02 */
[C---:B------:R-:W-:Y:S02]  /*cd50*/  IMAD R11, R2.reuse, R14, R9 ;  /* 0x0000000e020b7224 */ /* 0x040fe400078e0209 */
[----:B------:R-:W-:Y:S02]  /*cd60*/  IMAD.MOV.U32 R9, RZ, RZ, R17 ;  /* 0x000000ffff097224 */ /* 0x000fe400078e0011 */
[----:B------:R-:W-:Y:S01]  /*cd70*/  IMAD.MOV.U32 R18, RZ, RZ, R15 ;  /* 0x000000ffff127224 */ /* 0x000fe200078e000f */
[----:B------:R-:W-:Y:S01]  /*cd80*/  ISETP.GT.U32.AND P2, PT, R2, R8, PT ;  /* 0x000000080200720c */ /* 0x000fe20003f44070 */
[----:B------:R-:W-:Y:S01]  /*cd90*/  IMAD.HI.U32 R17, R4, R9, RZ ;  /* 0x0000000904117227 */ /* 0x000fe200078e00ff */
[----:B------:R-:W-:-:S03]  /*cda0*/  ISETP.GT.U32.AND P3, PT, R2, R13, PT ;  /* 0x0000000d0200720c */ /* 0x000fc60003f64070 */
[----:B------:R-:W-:Y:S01]  /*cdb0*/  @!P0 IMAD.MOV R18, RZ, RZ, -R18 ;  /* 0x000000ffff128224 */ /* 0x000fe200078e0a12 */
[----:B------:R-:W-:Y:S01]  /*cdc0*/  ISETP.GT.U32.AND P0, PT, R2, R11, PT ;  /* 0x0000000b0200720c */ /* 0x000fe20003f04070 */
[--C-:B------:R-:W-:Y:S02]  /*cdd0*/  @!P5 IMAD.IADD R16, R16, 0x1, -R2.reuse ;  /* 0x000000011010d824 */ /* 0x100fe400078e0a02 */
[----:B------:R-:W-:Y:S01]  /*cde0*/  IMAD.MOV R17, RZ, RZ, -R17 ;  /* 0x000000ffff117224 */ /* 0x000fe200078e0a11 */
[----:B------:R-:W-:Y:S02]  /*cdf0*/  ISETP.GE.AND P6, PT, R165, RZ, PT ;  /* 0x000000ffa500720c */ /* 0x000fe40003fc6270 */
[C---:B------:R-:W-:Y:S01]  /*ce00*/  ISETP.GT.U32.AND P5, PT, R2.reuse, R16, PT ;  /* 0x000000100200720c */ /* 0x040fe20003fa4070 */
[----:B------:R-:W-:Y:S02]  /*ce10*/  IMAD R9, R2, R17, R9 ;  /* 0x0000001102097224 */ /* 0x000fe400078e0209 */
[----:B------:R-:W-:-:S03]  /*ce20*/  @!P2 IMAD.IADD R8, R8, 0x1, -R2 ;  /* 0x000000010808a824 */ /* 0x000fc600078e0a02 */
[C---:B------:R-:W-:Y:S01]  /*ce30*/  ISETP.GT.U32.AND P2, PT, R2.reuse, R9, PT ;  /* 0x000000090200720c */ /* 0x040fe20003f44070 */
[--C-:B------:R-:W-:Y:S01]  /*ce40*/  @!P0 IMAD.IADD R11, R11, 0x1, -R2.reuse ;  /* 0x000000010b0b8824 */ /* 0x100fe200078e0a02 */
[----:B------:R-:W-:Y:S01]  /*ce50*/  IABS R15, R172 ;  /* 0x000000ac000f7213 */ /* 0x000fe20000000000 */
[--C-:B------:R-:W-:Y:S01]  /*ce60*/  @!P3 IMAD.IADD R13, R13, 0x1, -R2.reuse ;  /* 0x000000010d0db824 */ /* 0x100fe200078e0a02 */
[----:B------:R-:W-:Y:S01]  /*ce70*/  ISETP.GE.AND P4, PT, R167, RZ, PT ;  /* 0x000000ffa700720c */ /* 0x000fe20003f86270 */
[----:B------:R-:W-:Y:S01]  /*ce80*/  @!P6 IMAD.MOV R19, RZ, RZ, -R19 ;  /* 0x000000ffff13e224 */ /* 0x000fe200078e0a13 */
[----:B------:R-:W-:Y:S01]  /*ce90*/  ISETP.GT.U32.AND P0, PT, R2, R11, PT ;  /* 0x0000000b0200720c */ /* 0x000fe20003f04070 */
[----:B------:R-:W-:Y:S01]  /*cea0*/  @!P5 IMAD.IADD R16, R16, 0x1, -R2 ;  /* 0x000000011010d824 */ /* 0x000fe200078e0a02 */
[----:B------:R-:W-:Y:S01]  /*ceb0*/  IABS R14, R173 ;  /* 0x000000ad000e7213 */ /* 0x000fe20000000000 */
[----:B------:R-:W-:Y:S01]  /*cec0*/  IMAD.HI.U32 R17, R4, R15, RZ ;  /* 0x0000000f04117227 */ /* 0x000fe200078e00ff */
[----:B------:R-:W-:Y:S01]  /*ced0*/  ISETP.GT.U32.AND P3, PT, R2, R13, PT ;  /* 0x0000000d0200720c */ /* 0x000fe20003f64070 */
[----:B------:R-:W-:Y:S02]  /*cee0*/  STL [R1+0x2b8], R20 ;  /* 0x0002b81401007387 */ /* 0x000fe40000100800 */
[----:B------:R-:W-:-:S02]  /*cef0*/  IMAD.MOV R17, RZ, RZ, -R17 ;  /* 0x000000ffff117224 */ /* 0x000fc400078e0a11 */
[----:B------:R0:W-:Y:S01]  /*cf00*/  STL [R1+0x2b4], R19 ;  /* 0x0002b41301007387 */ /* 0x0001e20000100800 */
[----:B------:R-:W-:Y:S01]  /*cf10*/  @!P2 IMAD.IADD R9, R9, 0x1, -R2 ;  /* 0x000000010909a824 */ /* 0x000fe200078e0a02 */
[----:B------:R-:W-:Y:S01]  /*cf20*/  ISETP.GE.AND P1, PT, R168, RZ, PT ;  /* 0x000000ffa800720c */ /* 0x000fe20003f26270 */
[----:B------:R-:W-:Y:S01]  /*cf30*/  IMAD R15, R2, R17, R15 ;  /* 0x00000011020f7224 */ /* 0x000fe200078e020f */
[----:B------:R-:W-:Y:S01]  /*cf40*/  ISETP.GE.AND P6, PT, R169, RZ, PT ;  /* 0x000000ffa900720c */ /* 0x000fe20003fc6270 */
[----:B0-----:R-:W-:Y:S02]  /*cf50*/  IMAD.MOV.U32 R19, RZ, RZ, R16 ;  /* 0x000000ffff137224 */ /* 0x001fe400078e0010 */
[----:B------:R-:W-:Y:S01]  /*cf60*/  IMAD.HI.U32 R16, R4, R14, RZ ;  /* 0x0000000e04107227 */ /* 0x000fe200078e00ff */
[----:B------:R-:W-:Y:S01]  /*cf70*/  ISETP.GT.U32.AND P2, PT, R2, R9, PT ;  /* 0x000000090200720c */ /* 0x000fe20003f44070 */
[----:B------:R0:W-:Y:S02]  /*cf80*/  STL [R1+0x2a4], R18 ;  /* 0x0002a41201007387 */ /* 0x0001e40000100800 */
[----:B------:R-:W-:-:S02]  /*cf90*/  IMAD.MOV R16, RZ, RZ, -R16 ;  /* 0x000000ffff107224 */ /* 0x000fc400078e0a10 */
[----:B------:R-:W-:Y:S02]  /*cfa0*/  @!P4 IMAD.MOV R19, RZ, RZ, -R19 ;  /* 0x000000ffff13c224 */ /* 0x000fe400078e0a13 */
[--C-:B------:R-:W-:Y:S01]  /*cfb0*/  @!P0 IMAD.IADD R11, R11, 0x1, -R2.reuse ;  /* 0x000000010b0b8824 */ /* 0x100fe200078e0a02 */
[C---:B------:R-:W-:Y:S01]  /*cfc0*/  ISETP.GT.U32.AND P0, PT, R2.reuse, R15, PT ;  /* 0x0000000f0200720c */ /* 0x040fe20003f04070 */
[----:B------:R-:W-:Y:S02]  /*cfd0*/  @!P3 IMAD.IADD R13, R13, 0x1, -R2 ;  /* 0x000000010d0db824 */ /* 0x000fe400078e0a02 */
[----:B0-----:R-:W-:Y:S02]  /*cfe0*/  IMAD.MOV.U32 R18, RZ, RZ, R8 ;  /* 0x000000ffff127224 */ /* 0x001fe400078e0008 */
[----:B------:R-:W-:Y:S01]  /*cff0*/  IMAD R8, R2, R16, R14 ;  /* 0x0000001002087224 */ /* 0x000fe200078e020e */
[----:B------:R-:W-:Y:S01]  /*d000*/  IABS R16, R174 ;  /* 0x000000ae00107213 */ /* 0x000fe20000000000 */
[----:B------:R0:W-:Y:S01]  /*d010*/  STL [R1+0x2a0], R19 ;  /* 0x0002a01301007387 */ /* 0x0001e20000100800 */
[----:B------:R-:W-:Y:S01]  /*d020*/  ISETP.GE.AND P4, PT, R171, RZ, PT ;  /* 0x000000ffab00720c */ /* 0x000fe20003f86270 */
[----:B------:R-:W-:Y:S01]  /*d030*/  @!P1 IMAD.MOV R18, RZ, RZ, -R18 ;  /* 0x000000ffff129224 */ /* 0x000fe200078e0a12 */
[----:B------:R-:W-:Y:S01]  /*d040*/  ISETP.GE.AND P5, PT, R170, RZ, PT ;  /* 0x000000ffaa00720c */ /* 0x000fe20003fa6270 */
[----:B------:R-:W-:-:S02]  /*d050*/  @!P2 IMAD.IADD R9, R9, 0x1, -R2 ;  /* 0x000000010909a824 */ /* 0x000fc400078e0a02 */
[----:B0-----:R-:W-:Y:S02]  /*d060*/  IMAD.MOV.U32 R19, RZ, RZ, R13 ;  /* 0x000000ffff137224 */ /* 0x001fe400078e000d */
[----:B------:R-:W-:-:S04]  /*d070*/  IMAD.HI.U32 R13, R4, R16, RZ ;  /* 0x00000010040d7227 */ /* 0x000fc800078e00ff */
[----:B------:R-:W-:Y:S02]  /*d080*/  @!P6 IMAD.MOV R19, RZ, RZ, -R19 ;  /* 0x000000ffff13e224 */ /* 0x000fe400078e0a13 */
[----:B------:R-:W-:Y:S01]  /*d090*/  IMAD.MOV R13, RZ, RZ, -R13 ;  /* 0x000000ffff0d7224 */ /* 0x000fe200078e0a0d */
[----:B------:R0:W-:Y:S01]  /*d0a0*/  STL [R1+0x29c], R18 ;  /* 0x00029c1201007387 */ /* 0x0001e20000100800 */
[----:B------:R-:W-:Y:S02]  /*d0b0*/  @!P0 IMAD.IADD R15, R15, 0x1, -R2 ;  /* 0x000000010f0f8824 */ /* 0x000fe400078e0a02 */
[C---:B------:R-:W-:Y:S01]  /*d0c0*/  IMAD R16, R2.reuse, R13, R16 ;  /* 0x0000000d02107224 */ /* 0x040fe200078e0210 */
[----:B------:R1:W-:Y:S02]  /*d0d0*/  STL [R1+0x298], R19 ;  /* 0x0002981301007387 */ /* 0x0003e40000100800 */
[----:B------:R-:W-:Y:S01]  /*d0e0*/  ISETP.GT.U32.AND P0, PT, R2, R15, PT ;  /* 0x0000000f0200720c */ /* 0x000fe20003f04070 */
[----:B0-----:R-:W-:-:S02]  /*d0f0*/  IMAD.MOV.U32 R18, RZ, RZ, R11 ;  /* 0x000000ffff127224 */ /* 0x001fc400078e000b */
[----:B-1----:R-:W-:Y:S01]  /*d100*/  IMAD.MOV.U32 R19, RZ, RZ, R9 ;  /* 0x000000ffff137224 */ /* 0x002fe200078e0009 */
[----:B------:R-:W-:Y:S01]  /*d110*/  IABS R14, R175 ;  /* 0x000000af000e7213 */ /* 0x000fe20000000000 */
[----:B------:R-:W-:Y:S02]  /*d120*/  @!P5 IMAD.MOV R18, RZ, RZ, -R18 ;  /* 0x000000ffff12d224 */ /* 0x000fe400078e0a12 */
[----:B------:R-:W-:Y:S01]  /*d130*/  @!P4 IMAD.MOV R19, RZ, RZ, -R19 ;  /* 0x000000ffff13c224 */ /* 0x000fe200078e0a13 */
[C---:B------:R-:W-:Y:S02]  /*d140*/  ISETP.GT.U32.AND P4, PT, R2.reuse, R16, PT ;  /* 0x000000100200720c */ /* 0x040fe40003f84070 */
[----:B------:R-:W-:Y:S01]  /*d150*/  ISETP.GT.U32.AND P5, PT, R2, R8, PT ;  /* 0x000000080200720c */ /* 0x000fe20003fa4070 */
[----:B------:R0:W-:Y:S01]  /*d160*/  STL [R1+0x28c], R18 ;  /* 0x00028c1201007387 */ /* 0x0001e20000100800 */
[----:B------:R-:W-:Y:S02]  /*d170*/  ISETP.GE.AND P1, PT, R172, RZ, PT ;  /* 0x000000ffac00720c */ /* 0x000fe40003f26270 */
[----:B------:R-:W-:Y:S01]  /*d180*/  IABS R11, R176 ;  /* 0x000000b0000b7213 */ /* 0x000fe20000000000 */
[----:B------:R-:W-:-:S02]  /*d190*/  @!P0 IMAD.IADD R15, R15, 0x1, -R2 ;  /* 0x000000010f0f8824 */ /* 0x000fc400078e0a02 */
[----:B0-----:R-:W-:-:S04]  /*d1a0*/  IMAD.HI.U32 R18, R4, R14, RZ ;  /* 0x0000000e04127227 */ /* 0x001fc800078e00ff */
[----:B------:R-:W-:Y:S02]  /*d1b0*/  IMAD.MOV R18, RZ, RZ, -R18 ;  /* 0x000000ffff127224 */ /* 0x000fe400078e0a12 */
[----:B------:R-:W-:Y:S01]  /*d1c0*/  IMAD.HI.U32 R17, R4, R11, RZ ;  /* 0x0000000b04117227 */ /* 0x000fe200078e00ff */
[----:B------:R0:W-:Y:S03]  /*d1d0*/  STL [R1+0x284], R19 ;  /* 0x0002841301007387 */ /* 0x0001e60000100800 */
[--C-:B------:R-:W-:Y:S02]  /*d1e0*/  @!P4 IMAD.IADD R16, R16, 0x1, -R2.reuse ;  /* 0x000000011010c824 */ /* 0x100fe400078e0a02 */
[----:B------:R-:W-:Y:S02]  /*d1f0*/  @!P5 IMAD.IADD R8, R8, 0x1, -R2 ;  /* 0x000000010808d824 */ /* 0x000fe400078e0a02 */
[----:B------:R-:W-:Y:S01]  /*d200*/  IMAD R14, R2, R18, R14 ;  /* 0x00000012020e7224 */ /* 0x000fe200078e020e */
[----:B------:R-:W-:Y:S01]  /*d210*/  IABS R13, R177 ;  /* 0x000000b1000d7213 */ /* 0x000fe20000000000 */
[----:B------:R-:W-:-:S02]  /*d220*/  IMAD.MOV R17, RZ, RZ, -R17 ;  /* 0x000000ffff117224 */ /* 0x000fc400078e0a11 */
[----:B0-----:R-:W-:Y:S01]  /*d230*/  IMAD.MOV.U32 R19, RZ, RZ, R15 ;  /* 0x000000ffff137224 */ /* 0x001fe200078e000f */
[C---:B------:R-:W-:Y:S01]  /*d240*/  ISETP.GT.U32.AND P4, PT, R2.reuse, R16, PT ;  /* 0x000000100200720c */ /* 0x040fe20003f84070 */
[C---:B------:R-:W-:Y:S01]  /*d250*/  IMAD R11, R2.reuse, R17, R11 ;  /* 0x00000011020b7224 */ /* 0x040fe200078e020b */
[C---:B------:R-:W-:Y:S01]  /*d260*/  ISETP.GT.U32.AND P5, PT, R2.reuse, R8, PT ;  /* 0x000000080200720c */ /* 0x040fe20003fa4070 */
[----:B------:R-:W-:Y:S01]  /*d270*/  @!P1 IMAD.MOV R19, RZ, RZ, -R19 ;  /* 0x000000ffff139224 */ /* 0x000fe200078e0a13 */
[----:B------:R-:W-:Y:S01]  /*d280*/  ISETP.GT.U32.AND P0, PT, R2, R14, PT ;  /* 0x0000000e0200720c */ /* 0x000fe20003f04070 */
[----:B------:R-:W-:Y:S01]  /*d290*/  IMAD.HI.U32 R17, R4, R13, RZ ;  /* 0x0000000d04117227 */ /* 0x000fe200078e00ff */
[----:B------:R-:W-:Y:S02]  /*d2a0*/  IABS R9, R178 ;  /* 0x000000b200097213 */ /* 0x000fe40000000000 */
[----:B------:R-:W-:Y:S01]  /*d2b0*/  ISETP.GE.AND P3, PT, R173, RZ, PT ;  /* 0x000000ffad00720c */ /* 0x000fe20003f66270 */
[----:B------:R0:W-:Y:S01]  /*d2c0*/  STL [R1+0x27c], R19 ;  /* 0x00027c1301007387 */ /* 0x0001e20000100800 */
[----:B------:R-:W-:-:S03]  /*d2d0*/  ISETP.GE.AND P6, PT, R174, RZ, PT ;  /* 0x000000ffae00720c */ /* 0x000fc60003fc6270 */
[----:B------:R-:W-:Y:S02]  /*d2e0*/  @!P4 IMAD.IADD R16, R16, 0x1, -R2 ;  /* 0x000000011010c824 */ /* 0x000fe400078e0a02 */
[----:B0-----:R-:W-:Y:S02]  /*d2f0*/  IMAD.MOV R19, RZ, RZ, -R17 ;  /* 0x000000ffff137224 */ /* 0x001fe400078e0a11 */
[----:B------:R-:W-:-:S04]  /*d300*/  IMAD.HI.U32 R17, R4, R9, RZ ;  /* 0x0000000904117227 */ /* 0x000fc800078e00ff */
[----:B------:R-:W-:Y:S02]  /*d310*/  IMAD R13, R2, R19, R13 ;  /* 0x00000013020d7224 */ /* 0x000fe400078e020d */
[----:B------:R-:W-:Y:S02]  /*d320*/  IMAD.MOV R17, RZ, RZ, -R17 ;  /* 0x000000ffff117224 */ /* 0x000fe400078e0a11 */
[--C-:B------:R-:W-:Y:S02]  /*d330*/  @!P5 IMAD.IADD R8, R8, 0x1, -R2.reuse ;  /* 0x000000010808d824 */ /* 0x100fe400078e0a02 */
[----:B------:R-:W-:Y:S01]  /*d340*/  @!P0 IMAD.IADD R14, R14, 0x1, -R2 ;  /* 0x000000010e0e8824 */ /* 0x000fe200078e0a02 */
[C---:B------:R-:W-:Y:S01]  /*d350*/  ISETP.GT.U32.AND P4, PT, R2.reuse, R13, PT ;  /* 0x0000000d0200720c */ /* 0x040fe20003f84070 */
[C---:B------:R-:W-:Y:S02]  /*d360*/  IMAD R9, R2.reuse, R17, R9 ;  /* 0x0000001102097224 */ /* 0x040fe400078e0209 */
[----:B------:R-:W-:Y:S01]  /*d370*/  IMAD.MOV.U32 R19, RZ, RZ, R16 ;  /* 0x000000ffff137224 */ /* 0x000fe200078e0010 */
[----:B------:R-:W-:Y:S01]  /*d380*/  IABS R18, R179 ;  /* 0x000000b300127213 */ /* 0x000fe20000000000 */
[----:B------:R-:W-:Y:S01]  /*d390*/  @!P3 IMAD.MOV R8, RZ, RZ, -R8 ;  /* 0x000000ffff08b224 */ /* 0x000fe200078e0a08 */
[C---:B------:R-:W-:Y:S01]  /*d3a0*/  ISETP.GT.U32.AND P3, PT, R2.reuse, R14, PT ;  /* 0x0000000e0200720c */ /* 0x040fe20003f64070 */
[----:B------:R-:W-:Y:S01]  /*d3b0*/  @!P6 IMAD.MOV R19, RZ, RZ, -R19 ;  /* 0x000000ffff13e224 */ /* 0x000fe200078e0a13 */
[----:B------:R-:W-:Y:S01]  /*d3c0*/  ISETP.GT.U32.AND P6, PT, R2, R9, PT ;  /* 0x000000090200720c */ /* 0x000fe20003fc4070 */
[----:B------:R-:W-:Y:S01]  /*d3d0*/  IMAD.MOV.U32 R15, RZ, RZ, R18 ;  /* 0x000000ffff0f7224 */ /* 0x000fe200078e0012 */
[----:B------:R-:W-:-:S02]  /*d3e0*/  ISETP.GE.AND P2, PT, R175, RZ, PT ;  /* 0x000000ffaf00720c */ /* 0x000fc40003f46270 */
[----:B------:R-:W-:Y:S01]  /*d3f0*/  IABS R17, R180 ;  /* 0x000000b400117213 */ /* 0x000fe20000000000 */
[----:B------:R-:W-:-:S04]  /*d400*/  IMAD.HI.U32 R18, R4, R15, RZ ;  /* 0x0000000f04127227 */ /* 0x000fc800078e00ff */
[----:B------:R-:W-:Y:S02]  /*d410*/  @!P4 IMAD.IADD R13, R13, 0x1, -R2 ;  /* 0x000000010d0dc824 */ /* 0x000fe400078e0a02 */
[----:B------:R-:W-:Y:S02]  /*d420*/  IMAD.MOV R18, RZ, RZ, -R18 ;  /* 0x000000ffff127224 */ /* 0x000fe400078e0a12 */
[----:B------:R-:W-:Y:S02]  /*d430*/  IMAD.MOV.U32 R16, RZ, RZ, R17 ;  /* 0x000000ffff107224 */ /* 0x000fe400078e0011 */
[--C-:B------:R-:W-:Y:S01]  /*d440*/  @!P3 IMAD.IADD R14, R14, 0x1, -R2.reuse ;  /* 0x000000010e0eb824 */ /* 0x100fe200078e0a02 */
[----:B------:R0:W-:Y:S01]  /*d450*/  STL [R1+0x274], R8 ;  /* 0x0002740801007387 */ /* 0x0001e20000100800 */
[----:B------:R-:W-:Y:S01]  /*d460*/  @!P6 IMAD.IADD R9, R9, 0x1, -R2 ;  /* 0x000000010909e824 */ /* 0x000fe200078e0a02 */
[C---:B------:R-:W-:Y:S01]  /*d470*/  ISETP.GT.U32.AND P5, PT, R2.reuse, R11, PT ;  /* 0x0000000b0200720c */ /* 0x040fe20003fa4070 */
[----:B------:R-:W-:Y:S01]  /*d480*/  IMAD.MOV.U32 R21, RZ, RZ, R14 ;  /* 0x000000ffff157224 */ /* 0x000fe200078e000e */
[C---:B------:R-:W-:Y:S01]  /*d490*/  ISETP.GT.U32.AND P6, PT, R2.reuse, R13, PT ;  /* 0x0000000d0200720c */ /* 0x040fe20003fc4070 */
[----:B------:R1:W-:Y:S01]  /*d4a0*/  STL [R1+0x268], R19 ;  /* 0x0002681301007387 */ /* 0x0003e20000100800 */
[----:B0-----:R-:W-:Y:S01]  /*d4b0*/  IMAD R8, R2, R18, R15 ;  /* 0x0000001202087224 */ /* 0x001fe200078e020f */
[----:B------:R-:W-:Y:S01]  /*d4c0*/  IABS R15, R181 ;  /* 0x000000b5000f7213 */ /* 0x000fe20000000000 */
[----:B------:R-:W-:Y:S01]  /*d4d0*/  IMAD.HI.U32 R18, R4, R16, RZ ;  /* 0x0000001004127227 */ /* 0x000fe200078e00ff */
[----:B-1----:R-:W-:-:S03]  /*d4e0*/  IABS R19, R182 ;  /* 0x000000b600137213 */ /* 0x002fc60000000000 */
[----:B------:R-:W-:Y:S02]  /*d4f0*/  IMAD.MOV R18, RZ, RZ, -R18 ;  /* 0x000000ffff127224 */ /* 0x000fe400078e0a12 */
[----:B------:R-:W-:Y:S01]  /*d500*/  @!P2 IMAD.MOV R21, RZ, RZ, -R21 ;  /* 0x000000ffff15a224 */ /* 0x000fe200078e0a15 */
[----:B------:R-:W-:Y:S01]  /*d510*/  ISETP.GT.U32.AND P2, PT, R2, R9, PT ;  /* 0x000000090200720c */ /* 0x000fe20003f44070 */
[----:B------:R-:W-:-:S04]  /*d520*/  IMAD.HI.U32 R17, R4, R15, RZ ;  /* 0x0000000f04117227 */ /* 0x000fc800078e00ff */
[C---:B------:R-:W-:Y:S02]  /*d530*/  IMAD R16, R2.reuse, R18, R16 ;  /* 0x0000001202107224 */ /* 0x040fe400078e0210 */
[----:B------:R-:W-:Y:S02]  /*d540*/  IMAD.MOV R17, RZ, RZ, -R17 ;  /* 0x000000ffff117224 */ /* 0x000fe400078e0a11 */
[----:B------:R-:W-:Y:S02]  /*d550*/  IMAD.MOV.U32 R14, RZ, RZ, R19 ;  /* 0x000000ffff0e7224 */ /* 0x000fe400078e0013 */
[--C-:B------:R-:W-:Y:S02]  /*d560*/  @!P5 IMAD.IADD R11, R11, 0x1, -R2.reuse ;  /* 0x000000010b0bd824 */ /* 0x100fe400078e0a02 */
[----:B------:R-:W-:Y:S01]  /*d570*/  @!P6 IMAD.IADD R13, R13, 0x1, -R2 ;  /* 0x000000010d0de824 */ /* 0x000fe200078e0a02 */
[C---:B------:R-:W-:Y:S01]  /*d580*/  ISETP.GT.U32.AND P6, PT, R2.reuse, R16, PT ;  /* 0x000000100200720c */ /* 0x040fe20003fc4070 */
[----:B------:R-:W-:-:S02]  /*d590*/  IMAD R15, R2, R17, R15 ;  /* 0x00000011020f7224 */ /* 0x000fc400078e020f */
[----:B------:R-:W-:Y:S01]  /*d5a0*/  IMAD.HI.U32 R17, R4, R14, RZ ;  /* 0x0000000e04117227 */ /* 0x000fe200078e00ff */
[----:B------:R-:W-:-:S03]  /*d5b0*/  ISETP.GT.U32.AND P5, PT, R2, R11, PT ;  /* 0x0000000b0200720c */ /* 0x000fc60003fa4070 */
[----:B------:R-:W-:Y:S02]  /*d5c0*/  IMAD.MOV R17, RZ, RZ, -R17 ;  /* 0x000000ffff117224 */ /* 0x000fe400078e0a11 */
[----:B------:R-:W-:Y:S01]  /*d5d0*/  @!P2 IMAD.IADD R9, R9, 0x1, -R2 ;  /* 0x000000010909a824 */ /* 0x000fe200078e0a02 */
[C---:B------:R-:W-:Y:S01]  /*d5e0*/  ISETP.GT.U32.AND P2, PT, R2.reuse, R15, PT ;  /* 0x0000000f0200720c */ /* 0x040fe20003f44070 */
[----:B------:R-:W-:Y:S01]  /*d5f0*/  IMAD R14, R2, R17, R14 ;  /* 0x00000011020e7224 */ /* 0x000fe200078e020e */
[----:B------:R-:W-:Y:S01]  /*d600*/  ISETP.GE.AND P1, PT, R176, RZ, PT ;  /* 0x000000ffb000720c */ /* 0x000fe20003f26270 */
[--C-:B------:R-:W-:Y:S01]  /*d610*/  @!P6 IMAD.IADD R16, R16, 0x1, -R2.reuse ;  /* 0x000000011010e824 */ /* 0x100fe200078e0a02 */
[----:B------:R-:W-:Y:S02]  /*d620*/  ISETP.GE.AND P0, PT, R177, RZ, PT ;  /* 0x000000ffb100720c */ /* 0x000fe40003f06270 */
[C---:B------:R-:W-:Y:S02]  /*d630*/  ISETP.GT.U32.AND P3, PT, R2.reuse, R8, PT ;  /* 0x000000080200720c */ /* 0x040fe40003f64070 */
[C---:B------:R-:W-:Y:S01]  /*d640*/  ISETP.GT.U32.AND P6, PT, R2.reuse, R14, PT ;  /* 0x0000000e0200720c */ /* 0x040fe20003fc4070 */
[--C-:B------:R-:W-:Y:S01]  /*d650*/  @!P5 IMAD.IADD R11, R11, 0x1, -R2.reuse ;  /* 0x000000010b0bd824 */ /* 0x100fe200078e0a02 */
[----:B------:R0:W-:Y:S03]  /*d660*/  STL [R1+0x260], R21 ;  /* 0x0002601501007387 */ /* 0x0001e60000100800 */
[----:B------:R-:W-:Y:S01]  /*d670*/  @!P2 IMAD.IADD R15, R15, 0x1, -R2 ;  /* 0x000000010f0fa824 */ /* 0x000fe200078e0a02 */
[----:B------:R-:W-:Y:S01]  /*d680*/  ISETP.GT.U32.AND P2, PT, R2, R16, PT ;  /* 0x000000100200720c */ /* 0x000fe20003f44070 */
[----:B------:R-:W-:Y:S01]  /*d690*/  IMAD.MOV.U32 R20, RZ, RZ, R11 ;  /* 0x000000ffff147224 */ /* 0x000fe200078e000b */
[----:B------:R-:W-:Y:S01]  /*d6a0*/  IABS R11, R184 ;  /* 0x000000b8000b7213 */ /* 0x000fe20000000000 */
[----:B0-----:R-:W-:-:S02]  /*d6b0*/  IMAD.MOV.U32 R21, RZ, RZ, R13 ;  /* 0x000000ffff157224 */ /* 0x001fc400078e000d */
[----:B------:R-:W-:Y:S02]  /*d6c0*/  @!P1 IMAD.MOV R20, RZ, RZ, -R20 ;  /* 0x000000ffff149224 */ /* 0x000fe400078e0a14 */
[----:B------:R-:W-:Y:S01]  /*d6d0*/  @!P0 IMAD.MOV R21, RZ, RZ, -R21 ;  /* 0x000000ffff158224 */ /* 0x000fe200078e0a15 */
[----:B------:R-:W-:Y:S01]  /*d6e0*/  IABS R17, R185 ;  /* 0x000000b900117213 */ /* 0x000fe20000000000 */
[--C-:B------:R-:W-:Y:S01]  /*d6f0*/  @!P3 IMAD.IADD R8, R8, 0x1, -R2.reuse ;  /* 0x000000010808b824 */ /* 0x100fe200078e0a02 */
[----:B------:R-:W-:Y:S01]  /*d700*/  ISETP.GE.AND P3, PT, R180, RZ, PT ;  /* 0x000000ffb400720c */ /* 0x000fe20003f66270 */
[--C-:B------:R-:W-:Y:S02]  /*d710*/  @!P6 IMAD.IADD R14, R14, 0x1, -R2.reuse ;  /* 0x000000010e0ee824 */ /* 0x100fe400078e0a02 */
[----:B------:R-:W-:Y:S01]  /*d720*/  IMAD.HI.U32 R19, R4, R11, RZ ;  /* 0x0000000b04137227 */ /* 0x000fe200078e00ff */
[----:B------:R-:W-:Y:S02]  /*d730*/  STL [R1+0x258], R20 ;  /* 0x0002581401007387 */ /* 0x000fe40000100800 */
[----:B------:R-:W-:Y:S01]  /*d740*/  ISETP.GT.U32.AND P6, PT, R2, R14, PT ;  /* 0x0000000e0200720c */ /* 0x000fe20003fc4070 */
[----:B------:R-:W-:Y:S01]  /*d750*/  IMAD.MOV R19, RZ, RZ, -R19 ;  /* 0x000000ffff137224 */ /* 0x000fe200078e0a13 */
[----:B------:R0:W-:Y:S01]  /*d760*/  STL [R1+0x254], R21 ;  /* 0x0002541501007387 */ /* 0x0001e20000100800 */
[----:B------:R-:W-:-:S02]  /*d770*/  @!P2 IMAD.IADD R16, R16, 0x1, -R2 ;  /* 0x000000011010a824 */ /* 0x000fc400078e0a02 */
[C---:B------:R-:W-:Y:S01]  /*d780*/  IMAD R11, R2.reuse, R19, R11 ;  /* 0x00000013020b7224 */ /* 0x040fe200078e020b */
[----:B------:R-:W-:Y:S01]  /*d790*/  ISETP.GT.U32.AND P1, PT, R2, R8, PT ;  /* 0x000000080200720c */ /* 0x000fe20003f24070 */
[----:B------:R-:W-:Y:S02]  /*d7a0*/  IMAD.MOV.U32 R19, RZ, RZ, R16 ;  /* 0x000000ffff137224 */ /* 0x000fe400078e0010 */
[----:B0-----:R-:W-:Y:S02]  /*d7b0*/  IMAD.MOV.U32 R21, RZ, RZ, R9 ;  /* 0x000000ffff157224 */ /* 0x001fe400078e0009 */
[----:B------:R-:W-:-:S04]  /*d7c0*/  IMAD.HI.U32 R9, R4, R17, RZ ;  /* 0x0000001104097227 */ /* 0x000fc800078e00ff */
[----:B------:R-:W-:Y:S01]  /*d7d0*/  IMAD.MOV R9, RZ, RZ, -R9 ;  /* 0x000000ffff097224 */ /* 0x000fe200078e0a09 */
[----:B------:R-:W-:Y:S01]  /*d7e0*/  ISETP.GE.AND P5, PT, R178, RZ, PT ;  /* 0x000000ffb200720c */ /* 0x000fe20003fa6270 */
[----:B------:R-:W-:Y:S01]  /*d7f0*/  @!P3 IMAD.MOV R19, RZ, RZ, -R19 ;  /* 0x000000ffff13b224 */ /* 0x000fe200078e0a13 */
[----:B------:R-:W-:Y:S01]  /*d800*/  ISETP.GE.AND P4, PT, R179, RZ, PT ;  /* 0x000000ffb300720c */ /* 0x000fe20003f86270 */
[C---:B------:R-:W-:Y:S01]  /*d810*/  IMAD R9, R2.reuse, R9, R17 ;  /* 0x0000000902097224 */ /* 0x040fe200078e0211 */
[----:B------:R-:W-:Y:S02]  /*d820*/  IABS R18, R183 ;  /* 0x000000b700127213 */ /* 0x000fe40000000000 */
[----:B------:R-:W-:Y:S01]  /*d830*/  ISETP.GT.U32.AND P3, PT, R2, R11, PT ;  /* 0x0000000b0200720c */ /* 0x000fe20003f64070 */
[----:B------:R-:W-:Y:S01]  /*d840*/  @!P6 IMAD.IADD R14, R14, 0x1, -R2 ;  /* 0x000000010e0ee824 */ /* 0x000fe200078e0a02 */
[----:B------:R-:W-:Y:S01]  /*d850*/  ISETP.GT.U32.AND P6, PT, R2, R9, PT ;  /* 0x000000090200720c */ /* 0x000fe20003fc4070 */
[----:B------:R-:W-:-:S04]  /*d860*/  IMAD.HI.U32 R20, R4, R18, RZ ;  /* 0x0000001204147227 */ /* 0x000fc800078e00ff */
[----:B------:R-:W-:Y:S02]  /*d870*/  @!P1 IMAD.IADD R8, R8, 0x1, -R2 ;  /* 0x0000000108089824 */ /* 0x000fe400078e0a02 */
[----:B------:R-:W-:Y:S02]  /*d880*/  IMAD.MOV R20, RZ, RZ, -R20 ;  /* 0x000000ffff147224 */ /* 0x000fe400078e0a14 */
[----:B------:R-:W-:Y:S01]  /*d890*/  @!P5 IMAD.MOV R21, RZ, RZ, -R21 ;  /* 0x000000ffff15d224 */ /* 0x000fe200078e0a15 */
[----:B------:R-:W-:Y:S01]  /*d8a0*/  IABS R17, R187 ;  /* 0x000000bb00117213 */ /* 0x000fe20000000000 */
[C---:B------:R-:W-:Y:S01]  /*d8b0*/  IMAD R13, R2.reuse, R20, R18 ;  /* 0x00000014020d7224 */ /* 0x040fe200078e0212 */
[----:B------:R-:W-:Y:S01]  /*d8c0*/  IABS R18, R186 ;  /* 0x000000ba00127213 */ /* 0x000fe20000000000 */
[----:B------:R-:W-:Y:S02]  /*d8d0*/  @!P4 IMAD.MOV R8, RZ, RZ, -R8 ;  /* 0x000000ffff08c224 */ /* 0x000fe400078e0a08 */
[--C-:B------:R-:W-:Y:S01]  /*d8e0*/  @!P3 IMAD.IADD R11, R11, 0x1, -R2.reuse ;  /* 0x000000010b0bb824 */ /* 0x100fe200078e0a02 */
[----:B------:R-:W-:Y:S01]  /*d8f0*/  STL [R1+0x24c], R21 ;  /* 0x00024c1501007387 */ /* 0x000fe20000100800 */
[----:B------:R-:W-:Y:S01]  /*d900*/  @!P6 IMAD.IADD R9, R9, 0x1, -R2 ;  /* 0x000000010909e824 */ /* 0x000fe200078e0a02 */
[----:B------:R-:W-:Y:S01]  /*d910*/  ISETP.GT.U32.AND P2, PT, R2, R13, PT ;  /* 0x0000000d0200720c */ /* 0x000fe20003f44070 */
[----:B------:R-:W-:Y:S01]  /*d920*/  IMAD.HI.U32 R20, R4, R17, RZ ;  /* 0x0000001104147227 */ /* 0x000fe200078e00ff */
[----:B------:R0:W-:Y:S01]  /*d930*/  STL [R1+0x248], R8 ;  /* 0x0002480801007387 */ /* 0x0001e20000100800 */
[----:B------:R-:W-:-:S02]  /*d940*/  ISETP.GT.U32.AND P6, PT, R2, R11, PT ;  /* 0x0000000b0200720c */ /* 0x000fc40003fc4070 */
[----:B------:R-:W-:Y:S01]  /*d950*/  ISETP.GT.U32.AND P5, PT, R2, R15, PT ;  /* 0x0000000f0200720c */ /* 0x000fe20003fa4070 */
[----:B------:R-:W-:Y:S02]  /*d960*/  IMAD.MOV R20, RZ, RZ, -R20 ;  /* 0x000000ffff147224 */ /* 0x000fe400078e0a14 */
[----:B0-----:R-:W-:-:S04]  /*d970*/  IMAD.HI.U32 R8, R4, R18, RZ ;  /* 0x0000001204087227 */ /* 0x001fc800078e00ff */
[----:B------:R-:W-:Y:S01]  /*d980*/  IMAD.MOV R8, RZ, RZ, -R8 ;  /* 0x000000ffff087224 */ /* 0x000fe200078e0a08 */
[----:B------:R-:W-:Y:S01]  /*d990*/  ISETP.GE.AND P1, PT, R181, RZ, PT ;  /* 0x000000ffb500720c */ /* 0x000fe20003f26270 */
[----:B------:R-:W-:Y:S01]  /*d9a0*/  IMAD R17, R2, R20, R17 ;  /* 0x0000001402117224 */ /* 0x000fe200078e0211 */
[----:B------:R-:W-:Y:S01]  /*d9b0*/  ISETP.GE.AND P0, PT, R182, RZ, PT ;  /* 0x000000ffb600720c */ /* 0x000fe20003f06270 */
[C---:B------:R-:W-:Y:S01]  /*d9c0*/  IMAD R8, R2.reuse, R8, R18 ;  /* 0x0000000802087224 */ /* 0x040fe200078e0212 */
[----:B------:R-:W-:Y:S01]  /*d9d0*/  IABS R18, R188 ;  /* 0x000000bc00127213 */ /* 0x000fe20000000000 */
[--C-:B------:R-:W-:Y:S02]  /*d9e0*/  @!P2 IMAD.IADD R13, R13, 0x1, -R2.reuse ;  /* 0x000000010d0da824 */ /* 0x100fe400078e0a02 */
[--C-:B------:R-:W-:Y:S01]  /*d9f0*/  @!P6 IMAD.IADD R11, R11, 0x1, -R2.reuse ;  /* 0x000000010b0be824 */ /* 0x100fe200078e0a02 */
[----:B------:R-:W-:Y:S01]  /*da00*/  ISETP.GT.U32.AND P6, PT, R2, R17, PT ;  /* 0x000000110200720c */ /* 0x000fe20003fc4070 */
[----:B------:R-:W-:-:S02]  /*da10*/  @!P5 IMAD.IADD R15, R15, 0x1, -R2 ;  /* 0x000000010f0fd824 */ /* 0x000fc400078e0a02 */
[----:B------:R-:W-:Y:S01]  /*da20*/  IMAD.HI.U32 R20, R4, R18, RZ ;  /* 0x0000001204147227 */ /* 0x000fe200078e00ff */
[----:B------:R-:W-:-:S03]  /*da30*/  ISETP.GT.U32.AND P3, PT, R2, R13, PT ;  /* 0x0000000d0200720c */ /* 0x000fc60003f64070 */
[----:B------:R-:W-:Y:S02]  /*da40*/  IMAD.MOV.U32 R21, RZ, RZ, R15 ;  /* 0x000000ffff157224 */ /* 0x000fe400078e000f */
[----:B------:R-:W-:Y:S02]  /*da50*/  IMAD.MOV R20, RZ, RZ, -R20 ;  /* 0x000000ffff147224 */ /* 0x000fe400078e0a14 */
[----:B------:R-:W-:Y:S01]  /*da60*/  @!P1 IMAD.MOV R21, RZ, RZ, -R21 ;  /* 0x000000ffff159224 */ /* 0x000fe200078e0a15 */
[----:B------:R-:W-:Y:S01]  /*da70*/  IABS R16, R190 ;  /* 0x000000be00107213 */ /* 0x000fe20000000000 */
[----:B------:R-:W-:Y:S01]  /*da80*/  @!P0 IMAD.MOV R14, RZ, RZ, -R14 ;  /* 0x000000ffff0e8224 */ /* 0x000fe200078e0a0e */
[C---:B------:R-:W-:Y:S01]  /*da90*/  ISETP.GT.U32.AND P1, PT, R2.reuse, R9, PT ;  /* 0x000000090200720c */ /* 0x040fe20003f24070 */
[C---:B------:R-:W-:Y:S01]  /*daa0*/  IMAD R18, R2.reuse, R20, R18 ;  /* 0x0000001402127224 */ /* 0x040fe200078e0212 */
[----:B------:R-:W-:Y:S01]  /*dab0*/  ISETP.GT.U32.AND P0, PT, R2, R8, PT ;  /* 0x000000080200720c */ /* 0x000fe20003f04070 */
[----:B------:R0:W-:Y:S01]  /*dac0*/  STL [R1+0x244], R19 ;  /* 0x0002441301007387 */ /* 0x0001e20000100800 */
[----:B------:R-:W-:Y:S01]  /*dad0*/  ISETP.GE.AND P4, PT, R183, RZ, PT ;  /* 0x000000ffb700720c */ /* 0x000fe20003f86270 */
[----:B------:R-:W-:Y:S01]  /*dae0*/  @!P6 IMAD.IADD R17, R17, 0x1, -R2 ;  /* 0x000000011111e824 */ /* 0x000fe200078e0a02 */
[----:B------:R-:W-:Y:S01]  /*daf0*/  ISETP.GE.AND P5, PT, R184, RZ, PT ;  /* 0x000000ffb800720c */ /* 0x000fe20003fa6270 */
[----:B------:R-:W-:Y:S01]  /*db00*/  STL [R1+0x240], R21 ;  /* 0x0002401501007387 */ /* 0x000fe20000100800 */
[----:B------:R-:W-:-:S02]  /*db10*/  ISETP.GE.AND P2, PT, R185, RZ, PT ;  /* 0x000000ffb900720c */ /* 0x000fc40003f46270 */
[----:B------:R-:W-:Y:S01]  /*db20*/  ISETP.GT.U32.AND P6, PT, R2, R18, PT ;  /* 0x000000120200720c */ /* 0x000fe20003fc4070 */
[----:B------:R1:W-:Y:S01]  /*db30*/  STL [R1+0x23c], R14 ;  /* 0x00023c0e01007387 */ /* 0x0003e20000100800 */
[----:B------:R-:W-:Y:S01]  /*db40*/  @!P3 IMAD.IADD R13, R13, 0x1, -R2 ;  /* 0x000000010d0db824 */ /* 0x000fe200078e0a02 */
[----:B0-----:R-:W-:Y:S01]  /*db50*/  IABS R19, R189 ;  /* 0x000000bd00137213 */ /* 0x001fe20000000000 */
[----:B-1----:R-:W-:Y:S02]  /*db60*/  IMAD.MOV.U32 R14, RZ, RZ, R16 ;  /* 0x000000ffff0e7224 */ /* 0x002fe400078e0010 */
[----:B------:R-:W-:Y:S02]  /*db70*/  IMAD.MOV.U32 R22, RZ, RZ, R13 ;  /* 0x000000ffff167224 */ /* 0x000fe400078e000d */
[----:B------:R-:W-:-:S04]  /*db80*/  IMAD.HI.U32 R16, R4, R14, RZ ;  /* 0x0000000e04107227 */ /* 0x000fc800078e00ff */
[----:B------:R-:W-:Y:S02]  /*db90*/  IMAD.MOV.U32 R21, RZ, RZ, R11 ;  /* 0x000000ffff157224 */ /* 0x000fe400078e000b */
[----:B------:R-:W-:Y:S02]  /*dba0*/  @!P1 IMAD.IADD R9, R9, 0x1, -R2 ;  /* 0x0000000109099824 */ /* 0x000fe400078e0a02 */
[----:B------:R-:W-:Y:S02]  /*dbb0*/  IMAD.MOV R16, RZ, RZ, -R16 ;  /* 0x000000ffff107224 */ /* 0x000fe400078e0a10 */
[----:B------:R-:W-:Y:S02]  /*dbc0*/  @!P0 IMAD.IADD R8, R8, 0x1, -R2 ;  /* 0x0000000108088824 */ /* 0x000fe400078e0a02 */
[----:B------:R-:W-:Y:S02]  /*dbd0*/  @!P4 IMAD.MOV R22, RZ, RZ, -R22 ;  /* 0x000000ffff16c224 */ /* 0x000fe400078e0a16 */
[----:B------:R-:W-:-:S02]  /*dbe0*/  IMAD.MOV.U32 R15, RZ, RZ, R19 ;  /* 0x000000ffff0f7224 */ /* 0x000fc400078e0013 */
[----:B------:R-:W-:Y:S02]  /*dbf0*/  @!P5 IMAD.MOV R21, RZ, RZ, -R21 ;  /* 0x000000ffff15d224 */ /* 0x000fe400078e0a15 */
[----:B------:R-:W-:Y:S01]  /*dc00*/  IMAD R11, R2, R16, R14 ;  /* 0x00000010020b7224 */ /* 0x000fe200078e020e */
[----:B------:R-:W-:Y:S01]  /*dc10*/  IABS R16, R191 ;  /* 0x000000bf00107213 */ /* 0x000fe20000000000 */
[----:B------:R-:W-:Y:S02]  /*dc20*/  @!P2 IMAD.MOV R9, RZ, RZ, -R9 ;  /* 0x000000ffff09a224 */ /* 0x000fe400078e0a09 */
[----:B------:R-:W-:Y:S01]  /*dc30*/  @!P6 IMAD.IADD R18, R18, 0x1, -R2 ;  /* 0x000000011212e824 */ /* 0x000fe200078e0a02 */
[----:B------:R-:W-:Y:S01]  /*dc40*/  ISETP.GT.U32.AND P4, PT, R2, R8, PT ;  /* 0x000000080200720c */ /* 0x000fe20003f84070 */
[----:B------:R-:W-:Y:S01]  /*dc50*/  IMAD.HI.U32 R19, R4, R15, RZ ;  /* 0x0000000f04137227 */ /* 0x000fe200078e00ff */
[----:B------:R-:W-:Y:S02]  /*dc60*/  STL [R1+0x22c], R22 ;  /* 0x00022c1601007387 */ /* 0x000fe40000100800 */
[----:B------:R-:W-:-:S02]  /*dc70*/  ISETP.GT.U32.AND P6, PT, R2, R18, PT ;  /* 0x000000120200720c */ /* 0x000fc40003fc4070 */
[----:B------:R-:W-:Y:S01]  /*dc80*/  STL [R1+0x224], R21 ;  /* 0x0002241501007387 */ /* 0x000fe20000100800 */
[----:B------:R-:W-:-:S03]  /*dc90*/  IMAD.MOV R19, RZ, RZ, -R19 ;  /* 0x000000ffff137224 */ /* 0x000fc600078e0a13 */
[----:B------:R0:W-:Y:S01]  /*dca0*/  STL [R1+0x220], R9 ;  /* 0x0002200901007387 */ /* 0x0001e20000100800 */
[----:B------:R-:W-:Y:S02]  /*dcb0*/  IMAD R15, R2, R19, R15 ;  /* 0x00000013020f7224 */ /* 0x000fe400078e020f */
[----:B0-----:R-:W-:-:S04]  /*dcc0*/  IMAD.HI.U32 R9, R4, R16, RZ ;  /* 0x0000001004097227 */ /* 0x001fc800078e00ff */
[----:B------:R-:W-:Y:S01]  /*dcd0*/  IMAD.MOV R9, RZ, RZ, -R9 ;  /* 0x000000ffff097224 */ /* 0x000fe200078e0a09 */
[----:B------:R-:W-:Y:S01]  /*dce0*/  IABS R19, R193 ;  /* 0x000000c100137213 */ /* 0x000fe20000000000 */
[----:B------:R-:W-:Y:S02]  /*dcf0*/  @!P4 IMAD.IADD R8, R8, 0x1, -R2 ;  /* 0x000000010808c824 */ /* 0x000fe400078e0a02 */
[C---:B------:R-:W-:Y:S01]  /*dd00*/  IMAD R16, R2.reuse, R9, R16 ;  /* 0x0000000902107224 */ /* 0x040fe200078e0210 */
[----:B------:R-:W-:Y:S01]  /*dd10*/  ISETP.GT.U32.AND P2, PT, R2, R15, PT ;  /* 0x0000000f0200720c */ /* 0x000fe20003f44070 */
[----:B------:R-:W-:Y:S01]  /*dd20*/  @!P6 IMAD.IADD R18, R18, 0x1, -R2 ;  /* 0x000000011212e824 */ /* 0x000fe200078e0a02 */
[C---:B------:R-:W-:Y:S01]  /*dd30*/  ISETP.GT.U32.AND P4, PT, R2.reuse, R11, PT ;  /* 0x0000000b0200720c */ /* 0x040fe20003f84070 */
[----:B------:R-:W-:Y:S01]  /*dd40*/  IMAD.MOV.U32 R20, RZ, RZ, R8 ;  /* 0x000000ffff147224 */ /* 0x000fe200078e0008 */
[----:B------:R-:W-:Y:S01]  /*dd50*/  ISETP.GT.U32.AND P6, PT, R2, R16, PT ;  /* 0x000000100200720c */ /* 0x000fe20003fc4070 */
[----:B------:R-:W-:Y:S01]  /*dd60*/  IMAD.HI.U32 R8, R4, R19, RZ ;  /* 0x0000001304087227 */ /* 0x000fe200078e00ff */
[----:B------:R-:W-:-:S03]  /*dd70*/  IABS R13, R192 ;  /* 0x000000c0000d7213 */ /* 0x000fc60000000000 */
[----:B------:R-:W-:Y:S01]  /*dd80*/  IMAD.MOV R8, RZ, RZ, -R8 ;  /* 0x000000ffff087224 */ /* 0x000fe200078e0a08 */
[----:B------:R-:W-:Y:S02]  /*dd90*/  ISETP.GT.U32.AND P5, PT, R2, R17, PT ;  /* 0x000000110200720c */ /* 0x000fe40003fa4070 */
[----:B------:R-:W-:Y:S01]  /*dda0*/  ISETP.GE.AND P3, PT, R186, RZ, PT ;  /* 0x000000ffba00720c */ /* 0x000fe20003f66270 */
[----:B------:R-:W-:Y:S02]  /*ddb0*/  IMAD R8, R2, R8, R19 ;  /* 0x0000000802087224 */ /* 0x000fe400078e0213 */
[----:B------:R-:W-:-:S04]  /*ddc0*/  IMAD.HI.U32 R14, R4, R13, RZ ;  /* 0x0000000d040e7227 */ /* 0x000fc800078e00ff */
[--C-:B------:R-:W-:Y:S02]  /*ddd0*/  @!P2 IMAD.IADD R15, R15, 0x1, -R2.reuse ;  /* 0x000000010f0fa824 */ /* 0x100fe400078e0a02 */
[--C-:B------:R-:W-:Y:S02]  /*dde0*/  @!P4 IMAD.IADD R11, R11, 0x1, -R2.reuse ;  /* 0x000000010b0bc824 */ /* 0x100fe400078e0a02 */
[----:B------:R-:W-:Y:S01]  /*ddf0*/  @!P6 IMAD.IADD R16, R16, 0x1, -R2 ;  /* 0x000000011010e824 */ /* 0x000fe200078e0a02 */
[C---:B------:R-:W-:Y:S01]  /*de00*/  ISETP.GT.U32.AND P6, PT, R2.reuse, R8, PT ;  /* 0x000000080200720c */ /* 0x040fe20003fc4070 */
[----:B------:R-:W-:Y:S01]  /*de10*/  IMAD.MOV R14, RZ, RZ, -R14 ;  /* 0x000000ffff0e7224 */ /* 0x000fe200078e0a0e */
[C---:B------:R-:W-:Y:S02]  /*de20*/  ISETP.GT.U32.AND P2, PT, R2.reuse, R15, PT ;  /* 0x0000000f0200720c */ /* 0x040fe40003f44070 */
[C---:B------:R-:W-:Y:S01]  /*de30*/  ISETP.GT.U32.AND P4, PT, R2.reuse, R11, PT ;  /* 0x0000000b0200720c */ /* 0x040fe20003f84070 */
[----:B------:R-:W-:Y:S01]  /*de40*/  IMAD R13, R2, R14, R13 ;  /* 0x0000000e020d7224 */ /* 0x000fe200078e020d */
[----:B------:R-:W-:Y:S01]  /*de50*/  ISETP.GE.AND P1, PT, R187, RZ, PT ;  /* 0x000000ffbb00720c */ /* 0x000fe20003f26270 */
[----:B------:R-:W-:Y:S01]  /*de60*/  @!P5 IMAD.IADD R17, R17, 0x1, -R2 ;  /* 0x000000011111d824 */ /* 0x000fe200078e0a02 */
[----:B------:R-:W-:Y:S01]  /*de70*/  IABS R14, R194 ;  /* 0x000000c2000e7213 */ /* 0x000fe20000000000 */
[----:B------:R-:W-:Y:S01]  /*de80*/  @!P3 IMAD.MOV R20, RZ, RZ, -R20 ;  /* 0x000000ffff14b224 */ /* 0x000fe200078e0a14 */
[----:B------:R-:W-:-:S02]  /*de90*/  ISETP.GE.AND P0, PT, R188, RZ, PT ;  /* 0x000000ffbc00720c */ /* 0x000fc40003f06270 */
[----:B------:R-:W-:Y:S02]  /*dea0*/  ISETP.GE.AND P5, PT, R189, RZ, PT ;  /* 0x000000ffbd00720c */ /* 0x000fe40003fa6270 */
[----:B------:R-:W-:Y:S01]  /*deb0*/  ISETP.GE.AND P3, PT, R190, RZ, PT ;  /* 0x000000ffbe00720c */ /* 0x000fe20003f66270 */
[----:B------:R-:W-:Y:S01]  /*dec0*/  IMAD.HI.U32 R21, R4, R14, RZ ;  /* 0x0000000e04157227 */ /* 0x000fe200078e00ff */
[----:B------:R0:W-:Y:S03]  /*ded0*/  STL [R1+0x218], R20 ;  /* 0x0002181401007387 */ /* 0x0001e60000100800 */
[--C-:B------:R-:W-:Y:S02]  /*dee0*/  @!P6 IMAD.IADD R8, R8, 0x1, -R2.reuse ;  /* 0x000000010808e824 */ /* 0x100fe400078e0a02 */
[----:B------:R-:W-:Y:S01]  /*def0*/  @!P2 IMAD.IADD R15, R15, 0x1, -R2 ;  /* 0x000000010f0fa824 */ /* 0x000fe200078e0a02 */
[----:B------:R-:W-:Y:S01]  /*df00*/  ISETP.GT.U32.AND P2, PT, R2, R13, PT ;  /* 0x0000000d0200720c */ /* 0x000fe20003f44070 */
[----:B------:R-:W-:-:S02]  /*df10*/  IMAD.MOV R21, RZ, RZ, -R21 ;  /* 0x000000ffff157224 */ /* 0x000fc400078e0a15 */
[----:B------:R-:W-:Y:S01]  /*df20*/  IMAD.MOV.U32 R23, RZ, RZ, R17 ;  /* 0x000000ffff177224 */ /* 0x000fe200078e0011 */
[----:B0-----:R-:W-:Y:S01]  /*df30*/  IABS R20, R196 ;  /* 0x000000c400147213 */ /* 0x001fe20000000000 */
[----:B------:R-:W-:Y:S01]  /*df40*/  IMAD.MOV.U32 R22, RZ, RZ, R18 ;  /* 0x000000ffff167224 */ /* 0x000fe200078e0012 */
[C---:B------:R-:W-:Y:S01]  /*df50*/  ISETP.GT.U32.AND P6, PT, R2.reuse, R8, PT ;  /* 0x000000080200720c */ /* 0x040fe20003fc4070 */
[----:B------:R-:W-:Y:S02]  /*df60*/  @!P4 IMAD.IADD R11, R11, 0x1, -R2 ;  /* 0x000000010b0bc824 */ /* 0x000fe400078e0a02 */
[C---:B------:R-:W-:Y:S02]  /*df70*/  IMAD R14, R2.reuse, R21, R14 ;  /* 0x00000015020e7224 */ /* 0x040fe400078e020e */
[----:B------:R-:W-:Y:S01]  /*df80*/  @!P1 IMAD.MOV R23, RZ, RZ, -R23 ;  /* 0x000000ffff179224 */ /* 0x000fe200078e0a17 */
[----:B------:R-:W-:Y:S01]  /*df90*/  ISETP.GT.U32.AND P1, PT, R2, R16, PT ;  /* 0x000000100200720c */ /* 0x000fe20003f24070 */
[----:B------:R-:W-:Y:S01]  /*dfa0*/  IMAD.HI.U32 R17, R4, R20, RZ ;  /* 0x0000001404117227 */ /* 0x000fe200078e00ff */
[----:B------:R-:W-:-:S03]  /*dfb0*/  IABS R9, R195 ;  /* 0x000000c300097213 */ /* 0x000fc60000000000 */
[----:B------:R-:W-:Y:S02]  /*dfc0*/  @!P0 IMAD.MOV R22, RZ, RZ, -R22 ;  /* 0x000000ffff168224 */ /* 0x000fe400078e0a16 */
[----:B------:R-:W-:Y:S02]  /*dfd0*/  @!P5 IMAD.MOV R15, RZ, RZ, -R15 ;  /* 0x000000ffff0fd224 */ /* 0x000fe400078e0a0f */
[----:B------:R-:W-:Y:S01]  /*dfe0*/  @!P3 IMAD.MOV R11, RZ, RZ, -R11 ;  /* 0x000000ffff0bb224 */ /* 0x000fe200078e0a0b */
[----:B------:R-:W-:Y:S01]  /*dff0*/  STL [R1+0x214], R23 ;  /* 0x0002141701007387 */ /* 0x000fe20000100800 */
[----:B------:R-:W-:Y:S01]  /*e000*/  IMAD.MOV R17, RZ, RZ, -R17 ;  /* 0x000000ffff117224 */ /* 0x000fe200078e0a11 */
[----:B------:R-:W-:Y:S01]  /*e010*/  ISETP.GT.U32.AND P5, PT, R2, R14, PT ;  /* 0x0000000e0200720c */ /* 0x000fe20003fa4070 */
[----:B------:R-:W-:Y:S01]  /*e020*/  IMAD.HI.U32 R19, R4, R9, RZ ;  /* 0x0000000904137227 */ /* 0x000fe200078e00ff */
[----:B------:R-:W-:Y:S01]  /*e030*/  STL [R1+0x208], R22 ;  /* 0x0002081601007387 */ /* 0x000fe20000100800 */
[----:B------:R-:W-:-:S03]  /*e040*/  ISETP.GE.AND P4, PT, R191, RZ, PT ;  /* 0x000000ffbf00720c */ /* 0x000fc60003f86270 */
[----:B------:R-:W-:Y:S01]  /*e050*/  STL [R1+0x204], R15 ;  /* 0x0002040f01007387 */ /* 0x000fe20000100800 */
[----:B------:R-:W-:-:S03]  /*e060*/  @!P2 IMAD.IADD R13, R13, 0x1, -R2 ;  /* 0x000000010d0da824 */ /* 0x000fc600078e0a02 */
[----:B------:R0:W-:Y:S01]  /*e070*/  STL [R1+0x200], R11 ;  /* 0x0002000b01007387 */ /* 0x0001e20000100800 */
[----:B------:R-:W-:Y:S02]  /*e080*/  IMAD.MOV R19, RZ, RZ, -R19 ;  /* 0x000000ffff137224 */ /* 0x000fe400078e0a13 */
[--C-:B------:R-:W-:Y:S01]  /*e090*/  @!P6 IMAD.IADD R8, R8, 0x1, -R2.reuse ;  /* 0x000000010808e824 */ /* 0x100fe200078e0a02 */
[----:B------:R-:W-:Y:S01]  /*e0a0*/  ISETP.GT.U32.AND P0, PT, R2, R13, PT ;  /* 0x0000000d0200720c */ /* 0x000fe20003f04070 */
[----:B------:R-:W-:Y:S02]  /*e0b0*/  @!P1 IMAD.IADD R16, R16, 0x1, -R2 ;  /* 0x0000000110109824 */ /* 0x000fe400078e0a02 */
[C---:B0-----:R-:W-:Y:S02]  /*e0c0*/  IMAD R11, R2.reuse, R17, R20 ;  /* 0x00000011020b7224 */ /* 0x041fe400078e0214 */
[----:B------:R-:W-:-:S03]  /*e0d0*/  IMAD R9, R2, R19, R9 ;  /* 0x0000001302097224 */ /* 0x000fc600078e0209 */
[----:B------:R-:W-:Y:S01]  /*e0e0*/  ISETP.GT.U32.AND P6, PT, R2, R11, PT ;  /* 0x0000000b0200720c */ /* 0x000fe20003fc4070 */
[----:B------:R-:W-:Y:S01]  /*e0f0*/  IMAD.MOV.U32 R18, RZ, RZ, R16 ;  /* 0x000000ffff127224 */ /* 0x000fe200078e0010 */
[----:B------:R-:W-:Y:S01]  /*e100*/  IABS R19, R197 ;  /* 0x000000c500137213 */ /* 0x000fe20000000000 */
[----:B------:R-:W-:Y:S01]  /*e110*/  @!P5 IMAD.IADD R14, R14, 0x1, -R2 ;  /* 0x000000010e0ed824 */ /* 0x000fe200078e0a02 */
[----:B------:R-:W-:Y:S01]  /*e120*/  ISETP.GT.U32.AND P1, PT, R2, R9, PT ;  /* 0x000000090200720c */ /* 0x000fe20003f24070 */
[----:B------:R-:W-:Y:S01]  /*e130*/  @!P4 IMAD.MOV R18, RZ, RZ, -R18 ;  /* 0x000000ffff12c224 */ /* 0x000fe200078e0a12 */
[----:B------:R-:W-:Y:S01]  /*e140*/  ISETP.GE.AND P2, PT, R192, RZ, PT ;  /* 0x000000ffc000720c */ /* 0x000fe20003f46270 */
[----:B------:R-:W-:Y:S01]  /*e150*/  IMAD.HI.U32 R15, R4, R19, RZ ;  /* 0x00000013040f7227 */ /* 0x000fe200078e00ff */
[----:B------:R-:W-:Y:S02]  /*e160*/  ISETP.GT.U32.AND P4, PT, R2, R14, PT ;  /* 0x0000000e0200720c */ /* 0x000fe40003f84070 */
[----:B------:R-:W-:Y:S01]  /*e170*/  IABS R16, R198 ;  /* 0x000000c600107213 */ /* 0x000fe20000000000 */
[----:B------:R-:W-:-:S02]  /*e180*/  @!P0 IMAD.IADD R13, R13, 0x1, -R2 ;  /* 0x000000010d0d8824 */ /* 0x000fc400078e0a02 */
[--C-:B------:R-:W-:Y:S02]  /*e190*/  @!P6 IMAD.IADD R11, R11, 0x1, -R2.reuse ;  /* 0x000000010b0be824 */ /* 0x100fe400078e0a02 */
[----:B------:R-:W-:Y:S01]  /*e1a0*/  IMAD.MOV R15, RZ, RZ, -R15 ;  /* 0x000000ffff0f7224 */ /* 0x000fe200078e0a0f */
[----:B------:R0:W-:Y:S01]  /*e1b0*/  STL [R1+0x1fc], R18 ;  /* 0x0001fc1201007387 */ /* 0x0001e20000100800 */
[--C-:B------:R-:W-:Y:S01]  /*e1c0*/  @!P1 IMAD.IADD R9, R9, 0x1, -R2.reuse ;  /* 0x0000000109099824 */ /* 0x100fe200078e0a02 */
[C---:B------:R-:W-:Y:S01]  /*e1d0*/  ISETP.GT.U32.AND P6, PT, R2.reuse, R11, PT ;  /* 0x0000000b0200720c */ /* 0x040fe20003fc4070 */
[----:B------:R-:W-:Y:S02]  /*e1e0*/  IMAD R15, R2, R15, R19 ;  /* 0x0000000f020f7224 */ /* 0x000fe400078e0213 */
[----:B------:R-:W-:Y:S02]  /*e1f0*/  @!P4 IMAD.IADD R14, R14, 0x1, -R2 ;  /* 0x000000010e0ec824 */ /* 0x000fe400078e0a02 */
[----:B0-----:R-:W-:-:S02]  /*e200*/  IMAD.MOV.U32 R18, RZ, RZ, R13 ;  /* 0x000000ffff127224 */ /* 0x001fc400078e000d */
[----:B------:R-:W-:Y:S01]  /*e210*/  IMAD.HI.U32 R13, R4, R16, RZ ;  /* 0x00000010040d7227 */ /* 0x000fe200078e00ff */
[----:B------:R-:W-:-:S03]  /*e220*/  ISETP.GT.U32.AND P4, PT, R2, R15, PT ;  /* 0x0000000f0200720c */ /* 0x000fc60003f84070 */
[----:B------:R-:W-:Y:S02]  /*e230*/  IMAD.MOV.U32 R19, RZ, RZ, R8 ;  /* 0x000000ffff137224 */ /* 0x000fe400078e0008 */
[----:B------:R-:W-:Y:S01]  /*e240*/  @!P2 IMAD.MOV R18, RZ, RZ, -R18 ;  /* 0x000000ffff12a224 */ /* 0x000fe200078e0a12 */
[----:B------:R-:W-:Y:S01]  /*e250*/  ISETP.GT.U32.AND P2, PT, R2, R9, PT ;  /* 0x000000090200720c */ /* 0x000fe20003f44070 */
[----:B------:R-:W-:Y:S01]  /*e260*/  IMAD.MOV R8, RZ, RZ, -R13 ;  /* 0x000000ffff087224 */ /* 0x000fe200078e0a0d */
[----:B------:R-:W-:-:S03]  /*e270*/  ISETP.GE.AND P3, PT, R193, RZ, PT ;  /* 0x000000ffc100720c */ /* 0x000fc60003f66270 */
[----:B------:R-:W-:Y:S01]  /*e280*/  IMAD R8, R2, R8, R16 ;  /* 0x0000000802087224 */ /* 0x000fe200078e0210 */
[----:B------:R-:W-:Y:S01]  /*e290*/  IABS R17, R199 ;  /* 0x000000c700117213 */ /* 0x000fe20000000000 */
[--C-:B------:R-:W-:Y:S01]  /*e2a0*/  @!P6 IMAD.IADD R11, R11, 0x1, -R2.reuse ;  /* 0x000000010b0be824 */ /* 0x100fe200078e0a02 */
[----:B------:R-:W-:Y:S02]  /*e2b0*/  ISETP.GE.AND P0, PT, R194, RZ, PT ;  /* 0x000000ffc200720c */ /* 0x000fe40003f06270 */
[----:B------:R-:W-:Y:S02]  /*e2c0*/  ISETP.GE.AND P5, PT, R195, RZ, PT ;  /* 0x000000ffc300720c */ /* 0x000fe40003fa6270 */
[----:B------:R-:W-:Y:S01]  /*e2d0*/  ISETP.GT.U32.AND P6, PT, R2, R8, PT ;  /* 0x000000080200720c */ /* 0x000fe20003fc4070 */
[----:B------:R-:W-:Y:S01]  /*e2e0*/  IMAD.HI.U32 R13, R4, R17, RZ ;  /* 0x00000011040d7227 */ /* 0x000fe200078e00ff */
[----:B------:R0:W-:Y:S03]  /*e2f0*/  STL [R1+0x1f8], R18 ;  /* 0x0001f81201007387 */ /* 0x0001e60000100800 */
[--C-:B------:R-:W-:Y:S01]  /*e300*/  @!P4 IMAD.IADD R15, R15, 0x1, -R2.reuse ;  /* 0x000000010f0fc824 */ /* 0x100fe200078e0a02 */
[----:B------:R-:W-:Y:S01]  /*e310*/  ISETP.GE.AND P4, PT, R200, RZ, PT ;  /* 0x000000ffc800720c */ /* 0x000fe20003f86270 */
[----:B------:R-:W-:Y:S01]  /*e320*/  @!P2 IMAD.IADD R9, R9, 0x1, -R2 ;  /* 0x000000010909a824 */ /* 0x000fe200078e0a02 */
[----:B------:R-:W-:Y:S01]  /*e330*/  IABS R200, R200 ;  /* 0x000000c800c87213 */ /* 0x000fe20000000000 */
[----:B------:R-:W-:Y:S01]  /*e340*/  IMAD.MOV R13, RZ, RZ, -R13 ;  /* 0x000000ffff0d7224 */ /* 0x000fe200078e0a0d */
[----:B------:R-:W-:Y:S01]  /*e350*/  ISETP.GE.AND P1, PT, R196, RZ, PT ;  /* 0x000000ffc400720c */ /* 0x000fe20003f26270 */
[----:B------:R-:W-:-:S02]  /*e360*/  @!P3 IMAD.MOV R19, RZ, RZ, -R19 ;  /* 0x000000ffff13b224 */ /* 0x000fc400078e0a13 */
[----:B0-----:R-:W-:Y:S02]  /*e370*/  IMAD.MOV.U32 R18, RZ, RZ, R14 ;  /* 0x000000ffff127224 */ /* 0x001fe400078e000e */
[----:B------:R-:W-:Y:S02]  /*e380*/  IMAD.MOV.U32 R20, RZ, RZ, R9 ;  /* 0x000000ffff147224 */ /* 0x000fe400078e0009 */
[----:B------:R-:W-:Y:S02]  /*e390*/  IMAD R16, R2, R13, R17 ;  /* 0x0000000d02107224 */ /* 0x000fe400078e0211 */
[----:B------:R-:W-:Y:S02]  /*e3a0*/  IMAD.MOV.U32 R17, RZ, RZ, R200 ;  /* 0x000000ffff117224 */ /* 0x000fe400078e00c8 */
[----:B------:R-:W-:Y:S01]  /*e3b0*/  @!P0 IMAD.MOV R18, RZ, RZ, -R18 ;  /* 0x000000ffff128224 */ /* 0x000fe200078e0a12 */
[----:B------:R0:W-:Y:S01]  /*e3c0*/  STL [R1+0x1e8], R19 ;  /* 0x0001e81301007387 */ /* 0x0001e20000100800 */
[----:B------:R-:W-:Y:S01]  /*e3d0*/  @!P6 IMAD.IADD R8, R8, 0x1, -R2 ;  /* 0x000000010808e824 */ /* 0x000fe200078e0a02 */
[----:B------:R-:W-:Y:S01]  /*e3e0*/  IABS R13, R201 ;  /* 0x000000c9000d7213 */ /* 0x000fe20000000000 */
[----:B------:R-:W-:Y:S01]  /*e3f0*/  @!P5 IMAD.MOV R20, RZ, RZ, -R20 ;  /* 0x000000ffff14d224 */ /* 0x000fe200078e0a14 */
[C---:B------:R-:W-:Y:S01]  /*e400*/  ISETP.GT.U32.AND P5, PT, R2.reuse, R15, PT ;  /* 0x0000000f0200720c */ /* 0x040fe20003fa4070 */
[----:B------:R-:W-:Y:S01]  /*e410*/  STL [R1+0x1e4], R18 ;  /* 0x0001e41201007387 */ /* 0x000fe20000100800 */
[----:B------:R-:W-:Y:S01]  /*e420*/  ISETP.GT.U32.AND P6, PT, R2, R8, PT ;  /* 0x000000080200720c */ /* 0x000fe20003fc4070 */
[----:B0-----:R-:W-:-:S02]  /*e430*/  IMAD.HI.U32 R19, R4, R17, RZ ;  /* 0x0000001104137227 */ /* 0x001fc400078e00ff */
[----:B------:R0:W-:Y:S02]  /*e440*/  STL [R1+0x1dc], R20 ;  /* 0x0001dc1401007387 */ /* 0x0001e40000100800 */
[----:B------:R-:W-:-:S04]  /*e450*/  IMAD.HI.U32 R9, R4, R13, RZ ;  /* 0x0000000d04097227 */ /* 0x000fc800078e00ff */
[----:B------:R-:W-:Y:S02]  /*e460*/  IMAD.MOV R19, RZ, RZ, -R19 ;  /* 0x000000ffff137224 */ /* 0x000fe400078e0a13 */
[----:B0-----:R-:W-:Y:S02]  /*e470*/  IMAD.MOV.U32 R20, RZ, RZ, R11 ;  /* 0x000000ffff147224 */ /* 0x001fe400078e000b */
[----:B------:R-:W-:Y:S02]  /*e480*/  IMAD.MOV R9, RZ, RZ, -R9 ;  /* 0x000000ffff097224 */ /* 0x000fe400078e0a09 */
[----:B------:R-:W-:Y:S01]  /*e490*/  @!P1 IMAD.MOV R20, RZ, RZ, -R20 ;  /* 0x000000ffff149224 */ /* 0x000fe200078e0a14 */
[C---:B------:R-:W-:Y:S01]  /*e4a0*/  ISETP.GT.U32.AND P1, PT, R2.reuse, R16, PT ;  /* 0x000000100200720c */ /* 0x040fe20003f24070 */
[C---:B------:R-:W-:Y:S02]  /*e4b0*/  IMAD R17, R2.reuse, R19, R17 ;  /* 0x0000001302117224 */ /* 0x040fe400078e0211 */
[----:B------:R-:W-:-:S02]  /*e4c0*/  IMAD R9, R2, R9, R13 ;  /* 0x0000000902097224 */ /* 0x000fc400078e020d */
[--C-:B------:R-:W-:Y:S01]  /*e4d0*/  @!P5 IMAD.IADD R15, R15, 0x1, -R2.reuse ;  /* 0x000000010f0fd824 */ /* 0x100fe200078e0a02 */
[----:B------:R-:W-:Y:S01]  /*e4e0*/  ISETP.GT.U32.AND P5, PT, R2, R17, PT ;  /* 0x000000110200720c */ /* 0x000fe20003fa4070 */
[--C-:B------:R-:W-:Y:S01]  /*e4f0*/  @!P6 IMAD.IADD R8, R8, 0x1, -R2.reuse ;  /* 0x000000010808e824 */ /* 0x100fe200078e0a02 */
[----:B------:R-:W-:Y:S02]  /*e500*/  ISETP.GT.U32.AND P6, PT, R2, R9, PT ;  /* 0x000000090200720c */ /* 0x000fe40003fc4070 */
[----:B------:R-:W-:Y:S02]  /*e510*/  IABS R14, R202 ;  /* 0x000000ca000e7213 */ /* 0x000fe40000000000 */
[----:B------:R-:W-:Y:S01]  /*e520*/  IABS R18, R203 ;  /* 0x000000cb00127213 */ /* 0x000fe20000000000 */
[----:B------:R-:W-:Y:S02]  /*e530*/  @!P1 IMAD.IADD R16, R16, 0x1, -R2 ;  /* 0x0000000110109824 */ /* 0x000fe400078e0a02 */
[----:B------:R-:W-:Y:S01]  /*e540*/  IMAD.HI.U32 R19, R4, R14, RZ ;  /* 0x0000000e04137227 */ /* 0x000fe200078e00ff */
[----:B------:R-:W-:-:S03]  /*e550*/  IABS R13, R204 ;  /* 0x000000cc000d7213 */ /* 0x000fc60000000000 */
[----:B------:R-:W-:Y:S02]  /*e560*/  IMAD.MOV.U32 R11, RZ, RZ, R18 ;  /* 0x000000ffff0b7224 */ /* 0x000fe400078e0012 */
        /* <DEDUP_REMOVED lines=9> */
[----:B------:R-:W-:Y:S02]  /*e600*/  IMAD.MOV R18, RZ, RZ, -R18 ;  /* 0x000000ffff127224 */ /* 0x000fe400078e0a12 */
[----:B------:R-:W-:Y:S01]  /*e610*/  IMAD.HI.U32 R19, R4, R13, RZ ;  /* 0x0000000d04137227 */ /* 0x000fe200078e00ff */
[----:B------:R0:W-:Y:S03]  /*e620*/  STL [R1+0x1d4], R20 ;  /* 0x0001d41401007387 */ /* 0x0001e60000100800 */
[----:B------:R-:W-:-:S02]  /*e630*/  IMAD R11, R2, R18, R11 ;  /* 0x00000012020b7224 */ /* 0x000fc400078e020b */
[----:B------:R-:W-:Y:S02]  /*e640*/  IMAD.MOV R19, RZ, RZ, -R19 ;  /* 0x000000ffff137224 */ /* 0x000fe400078e0a13 */
[----:B------:R-:W-:Y:S02]  /*e650*/  @!P5 IMAD.IADD R16, R16, 0x1, -R2 ;  /* 0x000000011010d824 */ /* 0x000fe400078e0a02 */
[----:B0-----:R-:W-:Y:S02]  /*e660*/  IMAD.MOV.U32 R20, RZ, RZ, R15 ;  /* 0x000000ffff147224 */ /* 0x001fe400078e000f */
[----:B------:R-:W-:Y:S01]  /*e670*/  IMAD.MOV.U32 R15, RZ, RZ, R8 ;  /* 0x000000ffff0f7224 */ /* 0x000fe200078e0008 */
[C---:B------:R-:W-:Y:S01]  /*e680*/  ISETP.GT.U32.AND P5, PT, R2.reuse, R11, PT ;  /* 0x0000000b0200720c */ /* 0x040fe20003fa4070 */
[C---:B------:R-:W-:Y:S01]  /*e690*/  IMAD R13, R2.reuse, R19, R13 ;  /* 0x00000013020d7224 */ /* 0x040fe200078e020d */
[----:B------:R-:W-:Y:S01]  /*e6a0*/  IABS R18, R205 ;  /* 0x000000cd00127213 */ /* 0x000fe20000000000 */
[----:B------:R-:W-:Y:S01]  /*e6b0*/  @!P0 IMAD.MOV R15, RZ, RZ, -R15 ;  /* 0x000000ffff0f8224 */ /* 0x000fe200078e0a0f */
[C---:B------:R-:W-:Y:S01]  /*e6c0*/  ISETP.GT.U32.AND P0, PT, R2.reuse, R14, PT ;  /* 0x0000000e0200720c */ /* 0x040fe20003f04070 */
[----:B------:R-:W-:Y:S01]  /*e6d0*/  @!P3 IMAD.MOV R20, RZ, RZ, -R20 ;  /* 0x000000ffff14b224 */ /* 0x000fe200078e0a14 */
[C---:B------:R-:W-:Y:S01]  /*e6e0*/  ISETP.GT.U32.AND P3, PT, R2.reuse, R9, PT ;  /* 0x000000090200720c */ /* 0x040fe20003f64070 */
[----:B------:R-:W-:Y:S01]  /*e6f0*/  @!P6 IMAD.IADD R17, R17, 0x1, -R2 ;  /* 0x000000011111e824 */ /* 0x000fe200078e0a02 */
[----:B------:R-:W-:Y:S01]  /*e700*/  ISETP.GT.U32.AND P6, PT, R2, R13, PT ;  /* 0x0000000d0200720c */ /* 0x000fe20003fc4070 */
[----:B------:R-:W-:Y:S01]  /*e710*/  IMAD.MOV.U32 R8, RZ, RZ, R18 ;  /* 0x000000ffff087224 */ /* 0x000fe200078e0012 */
[----:B------:R-:W-:-:S02]  /*e720*/  ISETP.GE.AND P2, PT, R199, RZ, PT ;  /* 0x000000ffc700720c */ /* 0x000fc40003f46270 */
[----:B------:R-:W-:Y:S01]  /*e730*/  ISETP.GE.AND P1, PT, R201, RZ, PT ;  /* 0x000000ffc900720c */ /* 0x000fe20003f26270 */
[----:B------:R-:W-:Y:S01]  /*e740*/  IMAD.HI.U32 R18, R4, R8, RZ ;  /* 0x0000000804127227 */ /* 0x000fe200078e00ff */
[----:B------:R0:W-:Y:S03]  /*e750*/  STL [R1+0x1c0], R20 ;  /* 0x0001c01401007387 */ /* 0x0001e60000100800 */
[----:B------:R-:W-:Y:S01]  /*e760*/  @!P5 IMAD.IADD R11, R11, 0x1, -R2 ;  /* 0x000000010b0bd824 */ /* 0x000fe200078e0a02 */
[----:B------:R1:W-:Y:S01]  /*e770*/  STL [R1+0x1bc], R15 ;  /* 0x0001bc0f01007387 */ /* 0x0003e20000100800 */
[----:B------:R-:W-:Y:S02]  /*e780*/  IMAD.MOV R18, RZ, RZ, -R18 ;  /* 0x000000ffff127224 */ /* 0x000fe400078e0a12 */
[----:B------:R-:W-:Y:S02]  /*e790*/  @!P0 IMAD.IADD R14, R14, 0x1, -R2 ;  /* 0x000000010e0e8824 */ /* 0x000fe400078e0a02 */
[----:B------:R-:W-:-:S02]  /*e7a0*/  IMAD.MOV.U32 R21, RZ, RZ, R16 ;  /* 0x000000ffff157224 */ /* 0x000fc400078e0010 */
[----:B0-----:R-:W-:Y:S01]  /*e7b0*/  IMAD.MOV.U32 R20, RZ, RZ, R17 ;  /* 0x000000ffff147224 */ /* 0x001fe200078e0011 */
[----:B-1----:R-:W-:Y:S01]  /*e7c0*/  IABS R15, R206 ;  /* 0x000000ce000f7213 */ /* 0x002fe20000000000 */
[--C-:B------:R-:W-:Y:S02]  /*e7d0*/  @!P3 IMAD.IADD R9, R9, 0x1, -R2.reuse ;  /* 0x000000010909b824 */ /* 0x100fe400078e0a02 */
[----:B------:R-:W-:Y:S01]  /*e7e0*/  @!P6 IMAD.IADD R13, R13, 0x1, -R2 ;  /* 0x000000010d0de824 */ /* 0x000fe200078e0a02 */
[----:B------:R-:W-:Y:S01]  /*e7f0*/  ISETP.GT.U32.AND P6, PT, R2, R11, PT ;  /* 0x0000000b0200720c */ /* 0x000fe20003fc4070 */
[----:B------:R-:W-:Y:S01]  /*e800*/  IMAD.HI.U32 R19, R4, R15, RZ ;  /* 0x0000000f04137227 */ /* 0x000fe200078e00ff */
[----:B------:R-:W-:-:S03]  /*e810*/  ISETP.GT.U32.AND P5, PT, R2, R14, PT ;  /* 0x0000000e0200720c */ /* 0x000fc60003fa4070 */
[C---:B------:R-:W-:Y:S02]  /*e820*/  IMAD R8, R2.reuse, R18, R8 ;  /* 0x0000001202087224 */ /* 0x040fe400078e0208 */
[----:B------:R-:W-:Y:S02]  /*e830*/  @!P2 IMAD.MOV R21, RZ, RZ, -R21 ;  /* 0x000000ffff15a224 */ /* 0x000fe400078e0a15 */
[----:B------:R-:W-:Y:S02]  /*e840*/  @!P4 IMAD.MOV R20, RZ, RZ, -R20 ;  /* 0x000000ffff14c224 */ /* 0x000fe400078e0a14 */
[----:B------:R-:W-:Y:S01]  /*e850*/  @!P1 IMAD.MOV R9, RZ, RZ, -R9 ;  /* 0x000000ffff099224 */ /* 0x000fe200078e0a09 */
[----:B------:R-:W-:Y:S01]  /*e860*/  STL [R1+0x1b4], R21 ;  /* 0x0001b41501007387 */ /* 0x000fe20000100800 */
[----:B------:R-:W-:Y:S01]  /*e870*/  IMAD.MOV R19, RZ, RZ, -R19 ;  /* 0x000000ffff137224 */ /* 0x000fe200078e0a13 */
[----:B------:R-:W-:Y:S02]  /*e880*/  ISETP.GT.U32.AND P1, PT, R2, R8, PT ;  /* 0x000000080200720c */ /* 0x000fe40003f24070 */
[----:B------:R-:W-:Y:S01]  /*e890*/  STL [R1+0x1b0], R20 ;  /* 0x0001b01401007387 */ /* 0x000fe20000100800 */
[----:B------:R-:W-:-:S03]  /*e8a0*/  ISETP.GE.AND P3, PT, R202, RZ, PT ;  /* 0x000000ffca00720c */ /* 0x000fc60003f66270 */
[----:B------:R0:W-:Y:S01]  /*e8b0*/  STL [R1+0x1ac], R9 ;  /* 0x0001ac0901007387 */ /* 0x0001e20000100800 */
[----:B------:R-:W-:Y:S02]  /*e8c0*/  IABS R18, R207 ;  /* 0x000000cf00127213 */ /* 0x000fe40000000000 */
[C---:B------:R-:W-:Y:S01]  /*e8d0*/  ISETP.GT.U32.AND P2, PT, R2.reuse, R13, PT ;  /* 0x0000000d0200720c */ /* 0x040fe20003f44070 */
[--C-:B------:R-:W-:Y:S02]  /*e8e0*/  @!P6 IMAD.IADD R11, R11, 0x1, -R2.reuse ;  /* 0x000000010b0be824 */ /* 0x100fe400078e0a02 */
[----:B0-----:R-:W-:Y:S02]  /*e8f0*/  IMAD R9, R2, R19, R15 ;  /* 0x0000001302097224 */ /* 0x001fe400078e020f */
[----:B------:R-:W-:Y:S02]  /*e900*/  @!P5 IMAD.IADD R14, R14, 0x1, -R2 ;  /* 0x000000010e0ed824 */ /* 0x000fe400078e0a02 */
[----:B------:R-:W-:Y:S01]  /*e910*/  IMAD.HI.U32 R15, R4, R18, RZ ;  /* 0x00000012040f7227 */ /* 0x000fe200078e00ff */
[----:B------:R-:W-:-:S02]  /*e920*/  ISETP.GT.U32.AND P6, PT, R2, R9, PT ;  /* 0x000000090200720c */ /* 0x000fc40003fc4070 */
[----:B------:R-:W-:Y:S01]  /*e930*/  ISETP.GE.AND P0, PT, R203, RZ, PT ;  /* 0x000000ffcb00720c */ /* 0x000fe20003f06270 */
[----:B------:R-:W-:Y:S01]  /*e940*/  IMAD.MOV R15, RZ, RZ, -R15 ;  /* 0x000000ffff0f7224 */ /* 0x000fe200078e0a0f */
[----:B------:R-:W-:Y:S01]  /*e950*/  ISETP.GE.AND P4, PT, R204, RZ, PT ;  /* 0x000000ffcc00720c */ /* 0x000fe20003f86270 */
[----:B------:R-:W-:Y:S01]  /*e960*/  @!P1 IMAD.IADD R8, R8, 0x1, -R2 ;  /* 0x0000000108089824 */ /* 0x000fe200078e0a02 */
[----:B------:R-:W-:Y:S01]  /*e970*/  IABS R17, R208 ;  /* 0x000000d000117213 */ /* 0x000fe20000000000 */
[----:B------:R-:W-:Y:S01]  /*e980*/  IMAD.MOV.U32 R22, RZ, RZ, R14 ;  /* 0x000000ffff167224 */ /* 0x000fe200078e000e */
[----:B------:R-:W-:Y:S01]  /*e990*/  IABS R16, R209 ;  /* 0x000000d100107213 */ /* 0x000fe20000000000 */
[----:B------:R-:W-:Y:S02]  /*e9a0*/  @!P2 IMAD.IADD R13, R13, 0x1, -R2 ;  /* 0x000000010d0da824 */ /* 0x000fe400078e0a02 */
[C---:B------:R-:W-:Y:S02]  /*e9b0*/  IMAD R15, R2.reuse, R15, R18 ;  /* 0x0000000f020f7224 */ /* 0x040fe400078e0212 */
[----:B------:R-:W-:Y:S01]  /*e9c0*/  @!P3 IMAD.MOV R22, RZ, RZ, -R22 ;  /* 0x000000ffff16b224 */ /* 0x000fe200078e0a16 */
[----:B------:R-:W-:Y:S01]  /*e9d0*/  ISETP.GT.U32.AND P3, PT, R2, R8, PT ;  /* 0x000000080200720c */ /* 0x000fe20003f64070 */
[----:B------:R-:W-:-:S04]  /*e9e0*/  IMAD.HI.U32 R20, R4, R17, RZ ;  /* 0x0000001104147227 */ /* 0x000fc800078e00ff */
[----:B------:R-:W-:Y:S02]  /*e9f0*/  IMAD.MOV.U32 R21, RZ, RZ, R11 ;  /* 0x000000ffff157224 */ /* 0x000fe400078e000b */
[----:B------:R-:W-:Y:S01]  /*ea00*/  @!P6 IMAD.IADD R9, R9, 0x1, -R2 ;  /* 0x000000010909e824 */ /* 0x000fe200078e0a02 */
[----:B------:R-:W-:Y:S01]  /*ea10*/  ISETP.GT.U32.AND P6, PT, R2, R15, PT ;  /* 0x0000000f0200720c */ /* 0x000fe20003fc4070 */
[----:B------:R-:W-:Y:S02]  /*ea20*/  IMAD.MOV.U32 R11, RZ, RZ, R13 ;  /* 0x000000ffff0b7224 */ /* 0x000fe400078e000d */
[----:B------:R-:W-:-:S04]  /*ea30*/  IMAD.HI.U32 R18, R4, R16, RZ ;  /* 0x0000001004127227 */ /* 0x000fc800078e00ff */
[----:B------:R-:W-:Y:S02]  /*ea40*/  IMAD.MOV R20, RZ, RZ, -R20 ;  /* 0x000000ffff147224 */ /* 0x000fe400078e0a14 */
[----:B------:R-:W-:Y:S02]  /*ea50*/  @!P0 IMAD.MOV R21, RZ, RZ, -R21 ;  /* 0x000000ffff158224 */ /* 0x000fe400078e0a15 */
[----:B------:R-:W-:Y:S01]  /*ea60*/  @!P4 IMAD.MOV R11, RZ, RZ, -R11 ;  /* 0x000000ffff0bc224 */ /* 0x000fe200078e0a0b */
[----:B------:R-:W-:Y:S01]  /*ea70*/  STL [R1+0x1a4], R22 ;  /* 0x0001a41601007387 */ /* 0x000fe20000100800 */
[----:B------:R-:W-:Y:S02]  /*ea80*/  IMAD.MOV R18, RZ, RZ, -R18 ;  /* 0x000000ffff127224 */ /* 0x000fe400078e0a12 */
[----:B------:R-:W-:Y:S01]  /*ea90*/  IMAD R13, R2, R20, R17 ;  /* 0x00000014020d7224 */ /* 0x000fe200078e0211 */
[----:B------:R-:W-:Y:S01]  /*eaa0*/  STL [R1+0x1a0], R21 ;  /* 0x0001a01501007387 */ /* 0x000fe20000100800 */
[----:B------:R-:W-:Y:S01]  /*eab0*/  IABS R19, R210 ;  /* 0x000000d200137213 */ /* 0x000fe20000000000 */
[----:B------:R-:W-:-:S02]  /*eac0*/  @!P3 IMAD.IADD R8, R8, 0x1, -R2 ;  /* 0x000000010808b824 */ /* 0x000fc400078e0a02 */
[----:B------:R0:W-:Y:S01]  /*ead0*/  STL [R1+0x19c], R11 ;  /* 0x00019c0b01007387 */ /* 0x0001e20000100800 */
[C---:B------:R-:W-:Y:S01]  /*eae0*/  ISETP.GT.U32.AND P3, PT, R2.reuse, R13, PT ;  /* 0x0000000d0200720c */ /* 0x040fe20003f64070 */
[----:B------:R-:W-:Y:S01]  /*eaf0*/  IMAD.MOV.U32 R14, RZ, RZ, R19 ;  /* 0x000000ffff0e7224 */ /* 0x000fe200078e0013 */
[C---:B------:R-:W-:Y:S01]  /*eb00*/  ISETP.GT.U32.AND P0, PT, R2.reuse, R9, PT ;  /* 0x000000090200720c */ /* 0x040fe20003f04070 */
[----:B------:R-:W-:Y:S02]  /*eb10*/  @!P6 IMAD.IADD R15, R15, 0x1, -R2 ;  /* 0x000000010f0fe824 */ /* 0x000fe400078e0a02 */
[----:B0-----:R-:W-:Y:S01]  /*eb20*/  IMAD R11, R2, R18, R16 ;  /* 0x00000012020b7224 */ /* 0x001fe200078e0210 */
[----:B------:R-:W-:Y:S01]  /*eb30*/  ISETP.GE.AND P2, PT, R206, RZ, PT ;  /* 0x000000ffce00720c */ /* 0x000fe20003f46270 */
[----:B------:R-:W-:-:S03]  /*eb40*/  IMAD.HI.U32 R17, R4, R14, RZ ;  /* 0x0000000e04117227 */ /* 0x000fc600078e00ff */
[C---:B------:R-:W-:Y:S02]  /*eb50*/  ISETP.GT.U32.AND P6, PT, R2.reuse, R11, PT ;  /* 0x0000000b0200720c */ /* 0x040fe40003fc4070 */
[----:B------:R-:W-:Y:S01]  /*eb60*/  ISETP.GE.AND P5, PT, R205, RZ, PT ;  /* 0x000000ffcd00720c */ /* 0x000fe20003fa6270 */
[----:B------:R-:W-:Y:S01]  /*eb70*/  IMAD.MOV R17, RZ, RZ, -R17 ;  /* 0x000000ffff117224 */ /* 0x000fe200078e0a11 */
[----:B------:R-:W-:Y:S01]  /*eb80*/  IABS R19, R211 ;  /* 0x000000d300137213 */ /* 0x000fe20000000000 */
[--C-:B------:R-:W-:Y:S02]  /*eb90*/  @!P3 IMAD.IADD R13, R13, 0x1, -R2.reuse ;  /* 0x000000010d0db824 */ /* 0x100fe400078e0a02 */
[----:B------:R-:W-:Y:S02]  /*eba0*/  @!P0 IMAD.IADD R9, R9, 0x1, -R2 ;  /* 0x0000000109098824 */ /* 0x000fe400078e0a02 */
[----:B------:R-:W-:Y:S02]  /*ebb0*/  IMAD R14, R2, R17, R14 ;  /* 0x00000011020e7224 */ /* 0x000fe400078e020e */
[----:B------:R-:W-:-:S02]  /*ebc0*/  IMAD.MOV.U32 R21, RZ, RZ, R8 ;  /* 0x000000ffff157224 */ /* 0x000fc400078e0008 */
[----:B------:R-:W-:Y:S01]  /*ebd0*/  @!P6 IMAD.IADD R11, R11, 0x1, -R2 ;  /* 0x000000010b0be824 */ /* 0x000fe200078e0a02 */
[----:B------:R-:W-:Y:S01]  /*ebe0*/  ISETP.GT.U32.AND P6, PT, R2, R13, PT ;  /* 0x0000000d0200720c */ /* 0x000fe20003fc4070 */
[----:B------:R-:W-:-:S04]  /*ebf0*/  IMAD.HI.U32 R20, R4, R19, RZ ;  /* 0x0000001304147227 */ /* 0x000fc800078e00ff */
[----:B------:R-:W-:Y:S01]  /*ec00*/  @!P2 IMAD.MOV R9, RZ, RZ, -R9 ;  /* 0x000000ffff09a224 */ /* 0x000fe200078e0a09 */
[----:B------:R-:W-:Y:S01]  /*ec10*/  ISETP.GT.U32.AND P2, PT, R2, R14, PT ;  /* 0x0000000e0200720c */ /* 0x000fe20003f44070 */
[----:B------:R-:W-:Y:S02]  /*ec20*/  @!P5 IMAD.MOV R21, RZ, RZ, -R21 ;  /* 0x000000ffff15d224 */ /* 0x000fe400078e0a15 */
[----:B------:R-:W-:-:S03]  /*ec30*/  IMAD.MOV R20, RZ, RZ, -R20 ;  /* 0x000000ffff147224 */ /* 0x000fc600078e0a14 */
[----:B------:R-:W-:Y:S01]  /*ec40*/  STL [R1+0x18c], R21 ;  /* 0x00018c1501007387 */ /* 0x000fe20000100800 */
[----:B------:R-:W-:-:S03]  /*ec50*/  ISETP.GT.U32.AND P3, PT, R2, R15, PT ;  /* 0x0000000f0200720c */ /* 0x000fc60003f64070 */
[----:B------:R0:W-:Y:S01]  /*ec60*/  STL [R1+0x188], R9 ;  /* 0x0001880901007387 */ /* 0x0001e20000100800 */
[--C-:B------:R-:W-:Y:S01]  /*ec70*/  @!P6 IMAD.IADD R13, R13, 0x1, -R2.reuse ;  /* 0x000000010d0de824 */ /* 0x100fe200078e0a02 */
[----:B------:R-:W-:Y:S01]  /*ec80*/  IABS R16, R212 ;  /* 0x000000d400107213 */ /* 0x000fe20000000000 */
[----:B------:R-:W-:Y:S02]  /*ec90*/  @!P2 IMAD.IADD R14, R14, 0x1, -R2 ;  /* 0x000000010e0ea824 */ /* 0x000fe400078e0a02 */
[----:B0-----:R-:W-:Y:S01]  /*eca0*/  IMAD R9, R2, R20, R19 ;  /* 0x0000001402097224 */ /* 0x001fe200078e0213 */
[----:B------:R-:W-:-:S04]  /*ecb0*/  ISETP.GE.AND P4, PT, R208, RZ, PT ;  /* 0x000000ffd000720c */ /* 0x000fc80003f86270 */
[----:B------:R-:W-:Y:S01]  /*ecc0*/  ISETP.GT.U32.AND P6, PT, R2, R9, PT ;  /* 0x000000090200720c */ /* 0x000fe20003fc4070 */
[----:B------:R-:W-:Y:S01]  /*ecd0*/  IMAD.HI.U32 R8, R4, R16, RZ ;  /* 0x0000001004087227 */ /* 0x000fe200078e00ff */
[C---:B------:R-:W-:Y:S02]  /*ece0*/  ISETP.GT.U32.AND P5, PT, R2.reuse, R11, PT ;  /* 0x0000000b0200720c */ /* 0x040fe40003fa4070 */
[----:B------:R-:W-:Y:S01]  /*ecf0*/  ISETP.GT.U32.AND P2, PT, R2, R14, PT ;  /* 0x0000000e0200720c */ /* 0x000fe20003f44070 */
[----:B------:R-:W-:Y:S01]  /*ed00*/  IMAD.MOV R8, RZ, RZ, -R8 ;  /* 0x000000ffff087224 */ /* 0x000fe200078e0a08 */
[----:B------:R-:W-:Y:S01]  /*ed10*/  IABS R17, R214 ;  /* 0x000000d600117213 */ /* 0x000fe20000000000 */
[----:B------:R-:W-:Y:S01]  /*ed20*/  @!P3 IMAD.IADD R15, R15, 0x1, -R2 ;  /* 0x000000010f0fb824 */ /* 0x000fe200078e0a02 */
[----:B------:R-:W-:Y:S01]  /*ed30*/  ISETP.GE.AND P3, PT, R210, RZ, PT ;  /* 0x000000ffd200720c */ /* 0x000fe20003f66270 */
[----:B------:R-:W-:Y:S02]  /*ed40*/  IMAD R8, R2, R8, R16 ;  /* 0x0000000802087224 */ /* 0x000fe400078e0210 */
[----:B------:R-:W-:Y:S01]  /*ed50*/  IMAD.MOV.U32 R21, RZ, RZ, R15 ;  /* 0x000000ffff157224 */ /* 0x000fe200078e000f */
[----:B------:R-:W-:Y:S01]  /*ed60*/  IABS R15, R215 ;  /* 0x000000d7000f7213 */ /* 0x000fe20000000000 */
[----:B------:R-:W-:-:S02]  /*ed70*/  @!P6 IMAD.IADD R9, R9, 0x1, -R2 ;  /* 0x000000010909e824 */ /* 0x000fc400078e0a02 */
[----:B------:R-:W-:Y:S02]  /*ed80*/  IMAD.MOV.U32 R20, RZ, RZ, R13 ;  /* 0x000000ffff147224 */ /* 0x000fe400078e000d */
[----:B------:R-:W-:Y:S01]  /*ed90*/  IMAD.HI.U32 R16, R4, R17, RZ ;  /* 0x0000001104107227 */ /* 0x000fe200078e00ff */
[----:B------:R-:W-:-:S03]  /*eda0*/  IABS R18, R213 ;  /* 0x000000d500127213 */ /* 0x000fc60000000000 */
[----:B------:R-:W-:Y:S01]  /*edb0*/  @!P4 IMAD.MOV R20, RZ, RZ, -R20 ;  /* 0x000000ffff14c224 */ /* 0x000fe200078e0a14 */
[C---:B------:R-:W-:Y:S01]  /*edc0*/  ISETP.GT.U32.AND P4, PT, R2.reuse, R9, PT ;  /* 0x000000090200720c */ /* 0x040fe20003f84070 */
[----:B------:R-:W-:Y:S02]  /*edd0*/  IMAD.MOV R16, RZ, RZ, -R16 ;  /* 0x000000ffff107224 */ /* 0x000fe400078e0a10 */
[----:B------:R-:W-:Y:S01]  /*ede0*/  @!P5 IMAD.IADD R11, R11, 0x1, -R2 ;  /* 0x000000010b0bd824 */ /* 0x000fe200078e0a02 */
[----:B------:R-:W-:Y:S01]  /*edf0*/  ISETP.GT.U32.AND P5, PT, R2, R8, PT ;  /* 0x000000080200720c */ /* 0x000fe20003fa4070 */
[----:B------:R-:W-:Y:S01]  /*ee00*/  IMAD.HI.U32 R13, R4, R15, RZ ;  /* 0x0000000f040d7227 */ /* 0x000fe200078e00ff */
[----:B------:R-:W-:-:S03]  /*ee10*/  ISETP.GE.AND P1, PT, R207, RZ, PT ;  /* 0x000000ffcf00720c */ /* 0x000fc60003f26270 */
[----:B------:R-:W-:Y:S01]  /*ee20*/  @!P2 IMAD.IADD R14, R14, 0x1, -R2 ;  /* 0x000000010e0ea824 */ /* 0x000fe200078e0a02 */
[----:B------:R-:W-:Y:S01]  /*ee30*/  ISETP.GE.AND P0, PT, R209, RZ, PT ;  /* 0x000000ffd100720c */ /* 0x000fe20003f06270 */
[----:B------:R-:W-:Y:S02]  /*ee40*/  IMAD R17, R2, R16, R17 ;  /* 0x0000001002117224 */ /* 0x000fe400078e0211 */
[----:B------:R-:W-:Y:S02]  /*ee50*/  IMAD.MOV R13, RZ, RZ, -R13 ;  /* 0x000000ffff0d7224 */ /* 0x000fe400078e0a0d */
[----:B------:R-:W-:Y:S02]  /*ee60*/  IMAD.MOV.U32 R16, RZ, RZ, R14 ;  /* 0x000000ffff107224 */ /* 0x000fe400078e000e */
[----:B------:R-:W-:-:S04]  /*ee70*/  IMAD.HI.U32 R19, R4, R18, RZ ;  /* 0x0000001204137227 */ /* 0x000fc800078e00ff */
[C---:B------:R-:W-:Y:S02]  /*ee80*/  IMAD R15, R2.reuse, R13, R15 ;  /* 0x0000000d020f7224 */ /* 0x040fe400078e020f */
[----:B------:R-:W-:Y:S01]  /*ee90*/  @!P3 IMAD.MOV R16, RZ, RZ, -R16 ;  /* 0x000000ffff10b224 */ /* 0x000fe200078e0a10 */
[C---:B------:R-:W-:Y:S01]  /*eea0*/  ISETP.GT.U32.AND P3, PT, R2.reuse, R17, PT ;  /* 0x000000110200720c */ /* 0x040fe20003f64070 */
[----:B------:R-:W-:Y:S02]  /*eeb0*/  IMAD.MOV R19, RZ, RZ, -R19 ;  /* 0x000000ffff137224 */ /* 0x000fe400078e0a13 */
[----:B------:R-:W-:Y:S01]  /*eec0*/  @!P4 IMAD.IADD R9, R9, 0x1, -R2 ;  /* 0x000000010909c824 */ /* 0x000fe200078e0a02 */
[C---:B------:R-:W-:Y:S01]  /*eed0*/  ISETP.GT.U32.AND P4, PT, R2.reuse, R15, PT ;  /* 0x0000000f0200720c */ /* 0x040fe20003f84070 */
[----:B------:R-:W-:Y:S02]  /*eee0*/  IMAD R18, R2, R19, R18 ;  /* 0x0000001302127224 */ /* 0x000fe400078e0212 */
[----:B------:R-:W-:-:S02]  /*eef0*/  @!P5 IMAD.IADD R8, R8, 0x1, -R2 ;  /* 0x000000010808d824 */ /* 0x000fc400078e0a02 */
        /* <DEDUP_REMOVED lines=10> */
[----:B------:R-:W-:Y:S02]  /*efa0*/  ISETP.GE.AND P6, PT, R212, RZ, PT ;  /* 0x000000ffd400720c */ /* 0x000fe40003fc6270 */
[----:B------:R-:W-:Y:S02]  /*efb0*/  ISETP.GT.U32.AND P4, PT, R2, R17, PT ;  /* 0x000000110200720c */ /* 0x000fe40003f84070 */
[----:B0-----:R-:W-:Y:S01]  /*efc0*/  IABS R11, R216 ;  /* 0x000000d8000b7213 */ /* 0x001fe20000000000 */
[----:B------:R-:W-:-:S04]  /*efd0*/  @!P5 IMAD.IADD R8, R8, 0x1, -R2 ;  /* 0x000000010808d824 */ /* 0x000fc800078e0a02 */
[----:B------:R-:W-:-:S04]  /*efe0*/  IMAD.HI.U32 R14, R4, R11, RZ ;  /* 0x0000000b040e7227 */ /* 0x000fc800078e00ff */
        /* <DEDUP_REMOVED lines=11> */
[----:B------:R0:W-:Y:S01]  /*f0a0*/  STL [R1+0x174], R16 ;  /* 0x0001741001007387 */ /* 0x0001e20000100800 */
[----:B------:R-:W-:-:S03]  /*f0b0*/  ISETP.GE.AND P0, PT, R213, RZ, PT ;  /* 0x000000ffd500720c */ /* 0x000fc60003f06270 */
[----:B------:R-:W-:Y:S04]  /*f0c0*/  STL [R1+0x170], R19 ;  /* 0x0001701301007387 */ /* 0x000fe80000100800 */
[----:B------:R1:W-:Y:S01]  /*f0d0*/  STL [R1+0x16c], R9 ;  /* 0x00016c0901007387 */ /* 0x0003e20000100800 */
[----:B0-----:R-:W-:Y:S01]  /*f0e0*/  IABS R16, R218 ;  /* 0x000000da00107213 */ /* 0x001fe20000000000 */
[----:B------:R-:W-:Y:S01]  /*f0f0*/  @!P3 IMAD.IADD R18, R18, 0x1, -R2 ;  /* 0x000000011212b824 */ /* 0x000fe200078e0a02 */
[----:B------:R-:W-:Y:S01]  /*f100*/  ISETP.GE.AND P5, PT, R214, RZ, PT ;  /* 0x000000ffd600720c */ /* 0x000fe20003fa6270 */
[----:B-1----:R-:W-:-:S04]  /*f110*/  IMAD.HI.U32 R9, R4, R13, RZ ;  /* 0x0000000d04097227 */ /* 0x002fc800078e00ff */
[----:B------:R-:W-:Y:S02]  /*f120*/  IMAD.MOV.U32 R8, RZ, RZ, R16 ;  /* 0x000000ffff087224 */ /* 0x000fe400078e0010 */
[----:B------:R-:W-:Y:S02]  /*f130*/  IMAD.MOV R9, RZ, RZ, -R9 ;  /* 0x000000ffff097224 */ /* 0x000fe400078e0a09 */
[----:B------:R-:W-:-:S04]  /*f140*/  IMAD.HI.U32 R16, R4, R8, RZ ;  /* 0x0000000804107227 */ /* 0x000fc800078e00ff */
[C---:B------:R-:W-:Y:S02]  /*f150*/  IMAD R9, R2.reuse, R9, R13 ;  /* 0x0000000902097224 */ /* 0x040fe400078e020d */
[----:B------:R-:W-:Y:S02]  /*f160*/  IMAD.MOV.U32 R21, RZ, RZ, R18 ;  /* 0x000000ffff157224 */ /* 0x000fe400078e0012 */
[----:B------:R-:W-:Y:S02]  /*f170*/  @!P4 IMAD.IADD R11, R11, 0x1, -R2 ;  /* 0x000000010b0bc824 */ /* 0x000fe400078e0a02 */
[----:B------:R-:W-:Y:S02]  /*f180*/  IMAD.MOV R16, RZ, RZ, -R16 ;  /* 0x000000ffff107224 */ /* 0x000fe400078e0a10 */
[----:B------:R-:W-:Y:S01]  /*f190*/  @!P0 IMAD.MOV R21, RZ, RZ, -R21 ;  /* 0x000000ffff158224 */ /* 0x000fe200078e0a15 */
[C---:B------:R-:W-:Y:S02]  /*f1a0*/  ISETP.GT.U32.AND P4, PT, R2.reuse, R11, PT ;  /* 0x0000000b0200720c */ /* 0x040fe40003f84070 */
[C---:B------:R-:W-:Y:S01]  /*f1b0*/  ISETP.GT.U32.AND P0, PT, R2.reuse, R9, PT ;  /* 0x000000090200720c */ /* 0x040fe20003f04070 */
[----:B------:R-:W-:Y:S01]  /*f1c0*/  IMAD R8, R2, R16, R8 ;  /* 0x0000001002087224 */ /* 0x000fe200078e0208 */
[----:B------:R-:W-:Y:S01]  /*f1d0*/  IABS R16, R220 ;  /* 0x000000dc00107213 */ /* 0x000fe20000000000 */
[----:B------:R-:W-:Y:S01]  /*f1e0*/  @!P5 IMAD.MOV R17, RZ, RZ, -R17 ;  /* 0x000000ffff11d224 */ /* 0x000fe200078e0a11 */
[----:B------:R-:W-:-:S02]  /*f1f0*/  IABS R14, R222 ;  /* 0x000000de000e7213 */ /* 0x000fc40000000000 */
[----:B------:R-:W-:Y:S01]  /*f200*/  ISETP.GT.U32.AND P1, PT, R2, R15, PT ;  /* 0x0000000f0200720c */ /* 0x000fe20003f24070 */
[----:B------:R-:W-:Y:S01]  /*f210*/  IMAD.HI.U32 R18, R4, R16, RZ ;  /* 0x0000001004127227 */ /* 0x000fe200078e00ff */
[----:B------:R-:W-:Y:S01]  /*f220*/  ISETP.GE.AND P6, PT, R216, RZ, PT ;  /* 0x000000ffd800720c */ /* 0x000fe20003fc6270 */
[----:B------:R-:W-:Y:S01]  /*f230*/  STL [R1+0x15c], R21 ;  /* 0x00015c1501007387 */ /* 0x000fe20000100800 */
[----:B------:R-:W-:Y:S01]  /*f240*/  ISETP.GE.AND P2, PT, R215, RZ, PT ;  /* 0x000000ffd700720c */ /* 0x000fe20003f46270 */
[--C-:B------:R-:W-:Y:S02]  /*f250*/  @!P4 IMAD.IADD R11, R11, 0x1, -R2.reuse ;  /* 0x000000010b0bc824 */ /* 0x100fe400078e0a02 */
[----:B------:R0:W-:Y:S01]  /*f260*/  STL [R1+0x158], R17 ;  /* 0x0001581101007387 */ /* 0x0001e20000100800 */
[----:B------:R-:W-:Y:S01]  /*f270*/  @!P0 IMAD.IADD R9, R9, 0x1, -R2 ;  /* 0x0000000109098824 */ /* 0x000fe200078e0a02 */
[----:B------:R-:W-:Y:S02]  /*f280*/  ISETP.GT.U32.AND P5, PT, R2, R8, PT ;  /* 0x000000080200720c */ /* 0x000fe40003fa4070 */
[----:B------:R-:W-:Y:S01]  /*f290*/  IABS R19, R219 ;  /* 0x000000db00137213 */ /* 0x000fe20000000000 */
[----:B0-----:R-:W-:-:S02]  /*f2a0*/  IMAD.MOV.U32 R17, RZ, RZ, R14 ;  /* 0x000000ffff117224 */ /* 0x001fc400078e000e */
[----:B------:R-:W-:Y:S01]  /*f2b0*/  IMAD.MOV R14, RZ, RZ, -R18 ;  /* 0x000000ffff0e7224 */ /* 0x000fe200078e0a12 */
[C---:B------:R-:W-:Y:S01]  /*f2c0*/  ISETP.GT.U32.AND P0, PT, R2.reuse, R9, PT ;  /* 0x000000090200720c */ /* 0x040fe20003f04070 */
[----:B------:R-:W-:Y:S02]  /*f2d0*/  IMAD.MOV.U32 R21, RZ, RZ, R11 ;  /* 0x000000ffff157224 */ /* 0x000fe400078e000b */
[C---:B------:R-:W-:Y:S01]  /*f2e0*/  IMAD R14, R2.reuse, R14, R16 ;  /* 0x0000000e020e7224 */ /* 0x040fe200078e0210 */
[----:B------:R-:W-:Y:S01]  /*f2f0*/  IABS R13, R221 ;  /* 0x000000dd000d7213 */ /* 0x000fe20000000000 */
[----:B------:R-:W-:Y:S02]  /*f300*/  @!P1 IMAD.IADD R15, R15, 0x1, -R2 ;  /* 0x000000010f0f9824 */ /* 0x000fe400078e0a02 */
[----:B------:R-:W-:Y:S01]  /*f310*/  @!P6 IMAD.MOV R21, RZ, RZ, -R21 ;  /* 0x000000ffff15e224 */ /* 0x000fe200078e0a15 */
[----:B------:R-:W-:Y:S01]  /*f320*/  ISETP.GT.U32.AND P6, PT, R2, R14, PT ;  /* 0x0000000e0200720c */ /* 0x000fe20003fc4070 */
[----:B------:R-:W-:Y:S01]  /*f330*/  IMAD.HI.U32 R20, R4, R19, RZ ;  /* 0x0000001304147227 */ /* 0x000fe200078e00ff */
[----:B------:R-:W-:-:S03]  /*f340*/  ISETP.GE.AND P3, PT, R217, RZ, PT ;  /* 0x000000ffd900720c */ /* 0x000fc60003f66270 */
[----:B------:R-:W-:Y:S02]  /*f350*/  @!P2 IMAD.MOV R15, RZ, RZ, -R15 ;  /* 0x000000ffff0fa224 */ /* 0x000fe400078e0a0f */
[----:B------:R-:W-:-:S04]  /*f360*/  IMAD.HI.U32 R18, R4, R13, RZ ;  /* 0x0000000d04127227 */ /* 0x000fc800078e00ff */
[----:B------:R-:W-:Y:S02]  /*f370*/  IMAD.MOV R20, RZ, RZ, -R20 ;  /* 0x000000ffff147224 */ /* 0x000fe400078e0a14 */
[----:B------:R-:W-:Y:S01]  /*f380*/  @!P5 IMAD.IADD R8, R8, 0x1, -R2 ;  /* 0x000000010808d824 */ /* 0x000fe200078e0a02 */
[----:B------:R0:W-:Y:S01]  /*f390*/  STL [R1+0x150], R15 ;  /* 0x0001500f01007387 */ /* 0x0001e20000100800 */
[----:B------:R-:W-:Y:S02]  /*f3a0*/  IMAD.MOV R18, RZ, RZ, -R18 ;  /* 0x000000ffff127224 */ /* 0x000fe400078e0a12 */
[----:B------:R-:W-:Y:S01]  /*f3b0*/  IMAD.HI.U32 R16, R4, R17, RZ ;  /* 0x0000001104107227 */ /* 0x000fe200078e00ff */
[----:B------:R-:W-:-:S03]  /*f3c0*/  ISETP.GT.U32.AND P5, PT, R2, R8, PT ;  /* 0x000000080200720c */ /* 0x000fc60003fa4070 */
[----:B------:R-:W-:Y:S02]  /*f3d0*/  @!P0 IMAD.IADD R9, R9, 0x1, -R2 ;  /* 0x0000000109098824 */ /* 0x000fe400078e0a02 */
[C---:B0-----:R-:W-:Y:S02]  /*f3e0*/  IMAD R15, R2.reuse, R20, R19 ;  /* 0x00000014020f7224 */ /* 0x041fe400078e0213 */
[C---:B------:R-:W-:Y:S02]  /*f3f0*/  IMAD R13, R2.reuse, R18, R13 ;  /* 0x00000012020d7224 */ /* 0x040fe400078e020d */
[----:B------:R-:W-:Y:S01]  /*f400*/  IMAD.MOV R16, RZ, RZ, -R16 ;  /* 0x000000ffff107224 */ /* 0x000fe200078e0a10 */
[----:B------:R-:W-:Y:S01]  /*f410*/  ISETP.GT.U32.AND P4, PT, R2, R15, PT ;  /* 0x0000000f0200720c */ /* 0x000fe20003f84070 */
[----:B------:R-:W-:Y:S02]  /*f420*/  IMAD.MOV.U32 R18, RZ, RZ, R9 ;  /* 0x000000ffff127224 */ /* 0x000fe400078e0009 */
[----:B------:R-:W-:-:S02]  /*f430*/  @!P6 IMAD.IADD R14, R14, 0x1, -R2 ;  /* 0x000000010e0ee824 */ /* 0x000fc400078e0a02 */
[C---:B------:R-:W-:Y:S01]  /*f440*/  IMAD R11, R2.reuse, R16, R17 ;  /* 0x00000010020b7224 */ /* 0x040fe200078e0211 */
[----:B------:R-:W-:Y:S01]  /*f450*/  IABS R17, R223 ;  /* 0x000000df00117213 */ /* 0x000fe20000000000 */
[----:B------:R-:W-:Y:S01]  /*f460*/  @!P3 IMAD.MOV R18, RZ, RZ, -R18 ;  /* 0x000000ffff12b224 */ /* 0x000fe200078e0a12 */
[C---:B------:R-:W-:Y:S02]  /*f470*/  ISETP.GT.U32.AND P3, PT, R2.reuse, R14, PT ;  /* 0x0000000e0200720c */ /* 0x040fe40003f64070 */
[----:B------:R-:W-:Y:S02]  /*f480*/  ISETP.GT.U32.AND P0, PT, R2, R13, PT ;  /* 0x0000000d0200720c */ /* 0x000fe40003f04070 */
[----:B------:R-:W-:Y:S01]  /*f490*/  IABS R16, R224 ;  /* 0x000000e000107213 */ /* 0x000fe20000000000 */
[----:B------:R-:W-:Y:S01]  /*f4a0*/  @!P5 IMAD.IADD R8, R8, 0x1, -R2 ;  /* 0x000000010808d824 */ /* 0x000fe200078e0a02 */
[----:B------:R-:W-:Y:S01]  /*f4b0*/  ISETP.GE.AND P1, PT, R218, RZ, PT ;  /* 0x000000ffda00720c */ /* 0x000fe20003f26270 */
[----:B------:R-:W-:Y:S01]  /*f4c0*/  IMAD.HI.U32 R9, R4, R17, RZ ;  /* 0x0000001104097227 */ /* 0x000fe200078e00ff */
[----:B------:R-:W-:Y:S01]  /*f4d0*/  STL [R1+0x148], R21 ;  /* 0x0001481501007387 */ /* 0x000fe20000100800 */
[----:B------:R-:W-:-:S02]  /*f4e0*/  ISETP.GT.U32.AND P5, PT, R2, R11, PT ;  /* 0x0000000b0200720c */ /* 0x000fc40003fa4070 */
[----:B------:R-:W-:Y:S01]  /*f4f0*/  ISETP.GE.AND P6, PT, R220, RZ, PT ;  /* 0x000000ffdc00720c */ /* 0x000fe20003fc6270 */
[----:B------:R0:W-:Y:S01]  /*f500*/  STL [R1+0x144], R18 ;  /* 0x0001441201007387 */ /* 0x0001e20000100800 */
[--C-:B------:R-:W-:Y:S02]  /*f510*/  @!P4 IMAD.IADD R15, R15, 0x1, -R2.reuse ;  /* 0x000000010f0fc824 */ /* 0x100fe400078e0a02 */
[----:B------:R-:W-:Y:S02]  /*f520*/  IMAD.MOV R9, RZ, RZ, -R9 ;  /* 0x000000ffff097224 */ /* 0x000fe400078e0a09 */
[----:B------:R-:W-:Y:S02]  /*f530*/  @!P3 IMAD.IADD R14, R14, 0x1, -R2 ;  /* 0x000000010e0eb824 */ /* 0x000fe400078e0a02 */
[----:B0-----:R-:W-:Y:S01]  /*f540*/  IMAD.HI.U32 R18, R4, R16, RZ ;  /* 0x0000001004127227 */ /* 0x001fe200078e00ff */
[----:B------:R-:W-:-:S03]  /*f550*/  ISETP.GT.U32.AND P4, PT, R2, R15, PT ;  /* 0x0000000f0200720c */ /* 0x000fc60003f84070 */
[----:B------:R-:W-:Y:S02]  /*f560*/  IMAD.MOV R18, RZ, RZ, -R18 ;  /* 0x000000ffff127224 */ /* 0x000fe400078e0a12 */
[C---:B------:R-:W-:Y:S02]  /*f570*/  IMAD R9, R2.reuse, R9, R17 ;  /* 0x0000000902097224 */ /* 0x040fe400078e0211 */
[----:B------:R-:W-:Y:S02]  /*f580*/  @!P0 IMAD.IADD R13, R13, 0x1, -R2 ;  /* 0x000000010d0d8824 */ /* 0x000fe400078e0a02 */
[----:B------:R-:W-:Y:S02]  /*f590*/  IMAD.MOV.U32 R19, RZ, RZ, R8 ;  /* 0x000000ffff137224 */ /* 0x000fe400078e0008 */
[C---:B------:R-:W-:Y:S01]  /*f5a0*/  IMAD R8, R2.reuse, R18, R16 ;  /* 0x0000001202087224 */ /* 0x040fe200078e0210 */
[----:B------:R-:W-:Y:S01]  /*f5b0*/  ISETP.GT.U32.AND P3, PT, R2, R9, PT ;  /* 0x000000090200720c */ /* 0x000fe20003f64070 */
[----:B------:R-:W-:-:S02]  /*f5c0*/  IMAD.MOV.U32 R16, RZ, RZ, R14 ;  /* 0x000000ffff107224 */ /* 0x000fc400078e000e */
[----:B------:R-:W-:Y:S02]  /*f5d0*/  @!P5 IMAD.IADD R11, R11, 0x1, -R2 ;  /* 0x000000010b0bd824 */ /* 0x000fe400078e0a02 */
[----:B------:R-:W-:Y:S01]  /*f5e0*/  @!P1 IMAD.MOV R19, RZ, RZ, -R19 ;  /* 0x000000ffff139224 */ /* 0x000fe200078e0a13 */
[C---:B------:R-:W-:Y:S01]  /*f5f0*/  ISETP.GT.U32.AND P1, PT, R2.reuse, R13, PT ;  /* 0x0000000d0200720c */ /* 0x040fe20003f24070 */
[----:B------:R-:W-:Y:S01]  /*f600*/  @!P6 IMAD.MOV R16, RZ, RZ, -R16 ;  /* 0x000000ffff10e224 */ /* 0x000fe200078e0a10 */
[----:B------:R-:W-:Y:S02]  /*f610*/  ISETP.GE.AND P2, PT, R219, RZ, PT ;  /* 0x000000ffdb00720c */ /* 0x000fe40003f46270 */
[C---:B------:R-:W-:Y:S02]  /*f620*/  ISETP.GT.U32.AND P6, PT, R2.reuse, R8, PT ;  /* 0x000000080200720c */ /* 0x040fe40003fc4070 */
[----:B------:R-:W-:Y:S01]  /*f630*/  ISETP.GT.U32.AND P5, PT, R2, R11, PT ;  /* 0x0000000b0200720c */ /* 0x000fe20003fa4070 */
[--C-:B------:R-:W-:Y:S01]  /*f640*/  @!P4 IMAD.IADD R15, R15, 0x1, -R2.reuse ;  /* 0x000000010f0fc824 */ /* 0x100fe200078e0a02 */
[----:B------:R-:W-:Y:S01]  /*f650*/  ISETP.GE.AND P4, PT, R221, RZ, PT ;  /* 0x000000ffdd00720c */ /* 0x000fe20003f86270 */
[--C-:B------:R-:W-:Y:S01]  /*f660*/  @!P3 IMAD.IADD R9, R9, 0x1, -R2.reuse ;  /* 0x000000010909b824 */ /* 0x100fe200078e0a02 */
[----:B------:R-:W-:Y:S01]  /*f670*/  ISETP.GE.AND P0, PT, R222, RZ, PT ;  /* 0x000000ffde00720c */ /* 0x000fe20003f06270 */
[----:B------:R-:W-:Y:S01]  /*f680*/  IMAD.MOV.U32 R17, RZ, RZ, R15 ;  /* 0x000000ffff117224 */ /* 0x000fe200078e000f */
[----:B------:R-:W-:Y:S01]  /*f690*/  IABS R15, R225 ;  /* 0x000000e1000f7213 */ /* 0x000fe20000000000 */
[----:B------:R-:W-:-:S02]  /*f6a0*/  @!P1 IMAD.IADD R13, R13, 0x1, -R2 ;  /* 0x000000010d0d9824 */ /* 0x000fc400078e0a02 */
[----:B------:R-:W-:Y:S02]  /*f6b0*/  @!P2 IMAD.MOV R17, RZ, RZ, -R17 ;  /* 0x000000ffff11a224 */ /* 0x000fe400078e0a11 */
[--C-:B------:R-:W-:Y:S01]  /*f6c0*/  @!P6 IMAD.IADD R8, R8, 0x1, -R2.reuse ;  /* 0x000000010808e824 */ /* 0x100fe200078e0a02 */
[----:B------:R-:W-:Y:S01]  /*f6d0*/  ISETP.GT.U32.AND P6, PT, R2, R9, PT ;  /* 0x000000090200720c */ /* 0x000fe20003fc4070 */
[----:B------:R-:W-:Y:S01]  /*f6e0*/  @!P5 IMAD.IADD R11, R11, 0x1, -R2 ;  /* 0x000000010b0bd824 */ /* 0x000fe200078e0a02 */
[----:B------:R-:W-:Y:S01]  /*f6f0*/  IABS R14, R226 ;  /* 0x000000e2000e7213 */ /* 0x000fe20000000000 */
[----:B------:R-:W-:Y:S01]  /*f700*/  IMAD.HI.U32 R18, R4, R15, RZ ;  /* 0x0000000f04127227 */ /* 0x000fe200078e00ff */
[----:B------:R0:W-:Y:S03]  /*f710*/  STL [R1+0x140], R19 ;  /* 0x0001401301007387 */ /* 0x0001e60000100800 */
[----:B------:R-:W-:Y:S01]  /*f720*/  IMAD.MOV.U32 R20, RZ, RZ, R13 ;  /* 0x000000ffff147224 */ /* 0x000fe200078e000d */
[----:B------:R1:W-:Y:S01]  /*f730*/  STL [R1+0x138], R17 ;  /* 0x0001381101007387 */ /* 0x0003e20000100800 */
[----:B------:R-:W-:-:S02]  /*f740*/  IMAD.MOV R18, RZ, RZ, -R18 ;  /* 0x000000ffff127224 */ /* 0x000fc400078e0a12 */
[----:B------:R-:W-:Y:S01]  /*f750*/  @!P4 IMAD.MOV R20, RZ, RZ, -R20 ;  /* 0x000000ffff14c224 */ /* 0x000fe200078e0a14 */
[----:B------:R2:W-:Y:S01]  /*f760*/  STL [R1+0x134], R16 ;  /* 0x0001341001007387 */ /* 0x0005e20000100800 */
[C---:B------:R-:W-:Y:S01]  /*f770*/  ISETP.GT.U32.AND P4, PT, R2.reuse, R8, PT ;  /* 0x000000080200720c */ /* 0x040fe20003f84070 */
[----:B0-----:R-:W-:Y:S02]  /*f780*/  IMAD.MOV.U32 R19, RZ, RZ, R11 ;  /* 0x000000ffff137224 */ /* 0x001fe400078e000b */
[----:B------:R-:W-:Y:S02]  /*f790*/  IMAD R15, R2, R18, R15 ;  /* 0x00000012020f7224 */ /* 0x000fe400078e020f */
[----:B-1----:R-:W-:Y:S01]  /*f7a0*/  IMAD.HI.U32 R17, R4, R14, RZ ;  /* 0x0000000e04117227 */ /* 0x002fe200078e00ff */
[----:B--2---:R-:W-:-:S03]  /*f7b0*/  IABS R16, R227 ;  /* 0x000000e300107213 */ /* 0x004fc60000000000 */
[----:B------:R-:W-:Y:S02]  /*f7c0*/  @!P0 IMAD.MOV R19, RZ, RZ, -R19 ;  /* 0x000000ffff138224 */ /* 0x000fe400078e0a13 */
[----:B------:R-:W-:Y:S02]  /*f7d0*/  IMAD.MOV R17, RZ, RZ, -R17 ;  /* 0x000000ffff117224 */ /* 0x000fe400078e0a11 */
[----:B------:R-:W-:Y:S01]  /*f7e0*/  IMAD.MOV.U32 R11, RZ, RZ, R16 ;  /* 0x000000ffff0b7224 */ /* 0x000fe200078e0010 */
[----:B------:R-:W-:Y:S01]  /*f7f0*/  STL [R1+0x130], R20 ;  /* 0x0001301401007387 */ /* 0x000fe20000100800 */
[----:B------:R-:W-:Y:S01]  /*f800*/  @!P6 IMAD.IADD R9, R9, 0x1, -R2 ;  /* 0x000000010909e824 */ /* 0x000fe200078e0a02 */
[C---:B------:R-:W-:Y:S01]  /*f810*/  ISETP.GT.U32.AND P6, PT, R2.reuse, R15, PT ;  /* 0x0000000f0200720c */ /* 0x040fe20003fc4070 */
[----:B------:R-:W-:Y:S01]  /*f820*/  IMAD R13, R2, R17, R14 ;  /* 0x00000011020d7224 */ /* 0x000fe200078e020e */
[----:B------:R0:W-:Y:S01]  /*f830*/  STL [R1+0x12c], R19 ;  /* 0x00012c1301007387 */ /* 0x0001e20000100800 */
[----:B------:R-:W-:-:S03]  /*f840*/  @!P4 IMAD.IADD R8, R8, 0x1, -R2 ;  /* 0x000000010808c824 */ /* 0x000fc600078e0a02 */
[----:B------:R-:W-:Y:S01]  /*f850*/  ISETP.GT.U32.AND P4, PT, R2, R13, PT ;  /* 0x0000000d0200720c */ /* 0x000fe20003f84070 */
[----:B0-----:R-:W-:-:S04]  /*f860*/  IMAD.HI.U32 R19, R4, R11, RZ ;  /* 0x0000000b04137227 */ /* 0x001fc800078e00ff */
[----:B------:R-:W-:-:S04]  /*f870*/  IMAD.MOV R19, RZ, RZ, -R19 ;  /* 0x000000ffff137224 */ /* 0x000fc800078e0a13 */
[----:B------:R-:W-:Y:S02]  /*f880*/  IMAD R11, R2, R19, R11 ;  /* 0x00000013020b7224 */ /* 0x000fe400078e020b */
[----:B------:R-:W-:-:S03]  /*f890*/  @!P6 IMAD.IADD R15, R15, 0x1, -R2 ;  /* 0x000000010f0fe824 */ /* 0x000fc600078e0a02 */
[----:B------:R-:W-:Y:S02]  /*f8a0*/  ISETP.GT.U32.AND P6, PT, R2, R11, PT ;  /* 0x0000000b0200720c */ /* 0x000fe40003fc4070 */
[----:B------:R-:W-:Y:S01]  /*f8b0*/  ISETP.GE.AND P2, PT, R223, RZ, PT ;  /* 0x000000ffdf00720c */ /* 0x000fe20003f46270 */
[----:B------:R-:W-:Y:S01]  /*f8c0*/  @!P4 IMAD.IADD R13, R13, 0x1, -R2 ;  /* 0x000000010d0dc824 */ /* 0x000fe200078e0a02 */
[----:B------:R-:W-:Y:S02]  /*f8d0*/  ISETP.GE.AND P1, PT, R224, RZ, PT ;  /* 0x000000ffe000720c */ /* 0x000fe40003f26270 */
[----:B------:R-:W-:Y:S02]  /*f8e0*/  ISETP.GT.U32.AND P4, PT, R2, R15, PT ;  /* 0x0000000f0200720c */ /* 0x000fe40003f84070 */
[----:B------:R-:W-:Y:S01]  /*f8f0*/  IABS R17, R230 ;  /* 0x000000e600117213 */ /* 0x000fe20000000000 */
[----:B------:R-:W-:Y:S01]  /*f900*/  IMAD.MOV.U32 R24, RZ, RZ, R9 ;  /* 0x000000ffff187224 */ /* 0x000fe200078e0009 */
[----:B------:R-:W-:Y:S01]  /*f910*/  ISETP.GE.AND P5, PT, R225, RZ, PT ;  /* 0x000000ffe100720c */ /* 0x000fe20003fa6270 */
[----:B------:R-:W-:Y:S01]  /*f920*/  IMAD.MOV.U32 R23, RZ, RZ, R8 ;  /* 0x000000ffff177224 */ /* 0x000fe200078e0008 */
[----:B------:R-:W-:Y:S01]  /*f930*/  IABS R14, R231 ;  /* 0x000000e7000e7213 */ /* 0x000fe20000000000 */
[----:B------:R-:W-:-:S02]  /*f940*/  @!P6 IMAD.IADD R11, R11, 0x1, -R2 ;  /* 0x000000010b0be824 */ /* 0x000fc400078e0a02 */
[----:B------:R-:W-:-:S04]  /*f950*/  IMAD.HI.U32 R20, R4, R17, RZ ;  /* 0x0000001104147227 */ /* 0x000fc800078e00ff */
[----:B------:R-:W-:Y:S01]  /*f960*/  @!P2 IMAD.MOV R24, RZ, RZ, -R24 ;  /* 0x000000ffff18a224 */ /* 0x000fe200078e0a18 */
[----:B------:R-:W-:Y:S01]  /*f970*/  ISETP.GT.U32.AND P6, PT, R2, R11, PT ;  /* 0x0000000b0200720c */ /* 0x000fe20003fc4070 */
[----:B------:R-:W-:Y:S01]  /*f980*/  @!P1 IMAD.MOV R23, RZ, RZ, -R23 ;  /* 0x000000ffff179224 */ /* 0x000fe200078e0a17 */
[----:B------:R-:W-:Y:S01]  /*f990*/  IABS R16, R229 ;  /* 0x000000e500107213 */ /* 0x000fe20000000000 */
[----:B------:R-:W-:Y:S01]  /*f9a0*/  IMAD.HI.U32 R19, R4, R14, RZ ;  /* 0x0000000e04137227 */ /* 0x000fe200078e00ff */
[----:B------:R-:W-:Y:S03]  /*f9b0*/  STL [R1+0x124], R24 ;  /* 0x0001241801007387 */ /* 0x000fe60000100800 */
[----:B------:R-:W-:Y:S02]  /*f9c0*/  IMAD.MOV R20, RZ, RZ, -R20 ;  /* 0x000000ffff147224 */ /* 0x000fe400078e0a14 */
[----:B------:R-:W-:Y:S01]  /*f9d0*/  @!P4 IMAD.IADD R15, R15, 0x1, -R2 ;  /* 0x000000010f0fc824 */ /* 0x000fe200078e0a02 */
[----:B------:R0:W-:Y:S01]  /*f9e0*/  STL [R1+0x11c], R23 ;  /* 0x00011c1701007387 */ /* 0x0001e20000100800 */
[----:B------:R-:W-:Y:S01]  /*f9f0*/  IMAD.MOV R19, RZ, RZ, -R19 ;  /* 0x000000ffff137224 */ /* 0x000fe200078e0a13 */
[C---:B------:R-:W-:Y:S01]  /*fa00*/  ISETP.GT.U32.AND P2, PT, R2.reuse, R13, PT ;  /* 0x0000000d0200720c */ /* 0x040fe20003f44070 */
[----:B------:R-:W-:-:S02]  /*fa10*/  IMAD R17, R2, R20, R17 ;  /* 0x0000001402117224 */ /* 0x000fc400078e0211 */
        /* <DEDUP_REMOVED lines=9> */
[----:B------:R-:W-:-:S02]  /*fab0*/  IMAD R16, R2, R21, R16 ;  /* 0x0000001502107224 */ /* 0x000fc400078e0210 */
[----:B------:R-:W-:-:S04]  /*fac0*/  IMAD.HI.U32 R22, R4, R18, RZ ;  /* 0x0000001204167227 */ /* 0x000fc800078e00ff */
[----:B------:R-:W-:Y:S01]  /*fad0*/  @!P2 IMAD.IADD R13, R13, 0x1, -R2 ;  /* 0x000000010d0da824 */ /* 0x000fe200078e0a02 */
[C---:B------:R-:W-:Y:S01]  /*fae0*/  ISETP.GT.U32.AND P2, PT, R2.reuse, R16, PT ;  /* 0x000000100200720c */ /* 0x040fe20003f44070 */
[----:B------:R-:W-:Y:S01]  /*faf0*/  IMAD.MOV R9, RZ, RZ, -R22 ;  /* 0x000000ffff097224 */ /* 0x000fe200078e0a16 */
[----:B------:R-:W-:Y:S01]  /*fb00*/  IABS R15, R233 ;  /* 0x000000e9000f7213 */ /* 0x000fe20000000000 */
[----:B------:R-:W-:Y:S02]  /*fb10*/  @!P5 IMAD.IADD R17, R17, 0x1, -R2 ;  /* 0x000000011111d824 */ /* 0x000fe400078e0a02 */
[----:B------:R-:W-:Y:S02]  /*fb20*/  IMAD R9, R2, R9, R18 ;  /* 0x0000000902097224 */ /* 0x000fe400078e0212 */
[----:B------:R-:W-:Y:S01]  /*fb30*/  @!P6 IMAD.IADD R14, R14, 0x1, -R2 ;  /* 0x000000010e0ee824 */ /* 0x000fe200078e0a02 */
[C---:B------:R-:W-:Y:S01]  /*fb40*/  ISETP.GT.U32.AND P6, PT, R2.reuse, R17, PT ;  /* 0x000000110200720c */ /* 0x040fe20003fc4070 */
[----:B------:R-:W-:Y:S01]  /*fb50*/  IMAD.MOV.U32 R18, RZ, RZ, R11 ;  /* 0x000000ffff127224 */ /* 0x000fe200078e000b */
[----:B------:R-:W-:Y:S01]  /*fb60*/  ISETP.GT.U32.AND P4, PT, R2, R9, PT ;  /* 0x000000090200720c */ /* 0x000fe20003f84070 */
[----:B------:R-:W-:Y:S01]  /*fb70*/  IMAD.HI.U32 R11, R4, R15, RZ ;  /* 0x0000000f040b7227 */ /* 0x000fe200078e00ff */
[----:B------:R-:W-:-:S03]  /*fb80*/  IABS R8, R232 ;  /* 0x000000e800087213 */ /* 0x000fc60000000000 */
[----:B------:R-:W-:Y:S02]  /*fb90*/  @!P2 IMAD.IADD R16, R16, 0x1, -R2 ;  /* 0x000000011010a824 */ /* 0x000fe400078e0a02 */
[----:B------:R-:W-:Y:S01]  /*fba0*/  IMAD.MOV R11, RZ, RZ, -R11 ;  /* 0x000000ffff0b7224 */ /* 0x000fe200078e0a0b */
[----:B------:R-:W-:Y:S01]  /*fbb0*/  ISETP.GE.AND P3, PT, R226, RZ, PT ;  /* 0x000000ffe200720c */ /* 0x000fe20003f66270 */
[----:B------:R-:W-:Y:S01]  /*fbc0*/  IMAD.MOV.U32 R22, RZ, RZ, R13 ;  /* 0x000000ffff167224 */ /* 0x000fe200078e000d */
[----:B------:R-:W-:Y:S01]  /*fbd0*/  ISETP.GE.AND P0, PT, R227, RZ, PT ;  /* 0x000000ffe300720c */ /* 0x000fe20003f06270 */
[C---:B------:R-:W-:Y:S01]  /*fbe0*/  IMAD R11, R2.reuse, R11, R15 ;  /* 0x0000000b020b7224 */ /* 0x040fe200078e020f */
[----:B------:R-:W-:Y:S01]  /*fbf0*/  ISETP.GT.U32.AND P5, PT, R2, R16, PT ;  /* 0x000000100200720c */ /* 0x000fe20003fa4070 */
[----:B------:R-:W-:-:S04]  /*fc00*/  IMAD.HI.U32 R13, R4, R8, RZ ;  /* 0x00000008040d7227 */ /* 0x000fc800078e00ff */
[--C-:B------:R-:W-:Y:S01]  /*fc10*/  @!P6 IMAD.IADD R17, R17, 0x1, -R2.reuse ;  /* 0x000000011111e824 */ /* 0x100fe200078e0a02 */
[----:B------:R-:W-:Y:S01]  /*fc20*/  ISETP.GT.U32.AND P6, PT, R2, R11, PT ;  /* 0x0000000b0200720c */ /* 0x000fe20003fc4070 */
[----:B------:R-:W-:Y:S02]  /*fc30*/  @!P4 IMAD.IADD R9, R9, 0x1, -R2 ;  /* 0x000000010909c824 */ /* 0x000fe400078e0a02 */
[----:B------:R-:W-:-:S03]  /*fc40*/  IMAD.MOV R13, RZ, RZ, -R13 ;  /* 0x000000ffff0d7224 */ /* 0x000fc600078e0a0d */
[C---:B------:R-:W-:Y:S01]  /*fc50*/  ISETP.GT.U32.AND P2, PT, R2.reuse, R9, PT ;  /* 0x000000090200720c */ /* 0x040fe20003f44070 */
[----:B------:R-:W-:Y:S02]  /*fc60*/  IMAD R13, R2, R13, R8 ;  /* 0x0000000d020d7224 */ /* 0x000fe400078e0208 */
[----:B------:R-:W-:Y:S02]  /*fc70*/  @!P3 IMAD.MOV R22, RZ, RZ, -R22 ;  /* 0x000000ffff16b224 */ /* 0x000fe400078e0a16 */
[----:B------:R-:W-:Y:S01]  /*fc80*/  @!P0 IMAD.MOV R18, RZ, RZ, -R18 ;  /* 0x000000ffff128224 */ /* 0x000fe200078e0a12 */
[----:B------:R-:W-:Y:S01]  /*fc90*/  IABS R8, R234 ;  /* 0x000000ea00087213 */ /* 0x000fe20000000000 */
[--C-:B------:R-:W-:Y:S01]  /*fca0*/  @!P5 IMAD.IADD R16, R16, 0x1, -R2.reuse ;  /* 0x000000011010d824 */ /* 0x100fe200078e0a02 */
[----:B------:R-:W-:Y:S01]  /*fcb0*/  ISETP.GT.U32.AND P5, PT, R2, R13, PT ;  /* 0x0000000d0200720c */ /* 0x000fe20003fa4070 */
[----:B------:R-:W-:Y:S01]  /*fcc0*/  STL [R1+0x118], R23 ;  /* 0x0001181701007387 */ /* 0x000fe20000100800 */
[----:B------:R-:W-:Y:S01]  /*fcd0*/  @!P6 IMAD.IADD R11, R11, 0x1, -R2 ;  /* 0x000000010b0be824 */ /* 0x000fe200078e0a02 */
[----:B------:R-:W-:-:S02]  /*fce0*/  ISETP.GE.AND P1, PT, R228, RZ, PT ;  /* 0x000000ffe400720c */ /* 0x000fc40003f26270 */
[----:B------:R-:W-:Y:S01]  /*fcf0*/  STL [R1+0x114], R22 ;  /* 0x0001141601007387 */ /* 0x000fe20000100800 */
[----:B------:R-:W-:Y:S01]  /*fd00*/  ISETP.GE.AND P3, PT, R229, RZ, PT ;  /* 0x000000ffe500720c */ /* 0x000fe20003f66270 */
[----:B------:R-:W-:Y:S02]  /*fd10*/  IMAD.HI.U32 R19, R4, R8, RZ ;  /* 0x0000000804137227 */ /* 0x000fe400078e00ff */
[----:B------:R0:W-:Y:S01]  /*fd20*/  STL [R1+0x110], R18 ;  /* 0x0001101201007387 */ /* 0x0001e20000100800 */
[----:B------:R-:W-:Y:S01]  /*fd30*/  ISETP.GT.U32.AND P6, PT, R2, R11, PT ;  /* 0x0000000b0200720c */ /* 0x000fe20003fc4070 */
[----:B------:R-:W-:Y:S02]  /*fd40*/  @!P2 IMAD.IADD R9, R9, 0x1, -R2 ;  /* 0x000000010909a824 */ /* 0x000fe400078e0a02 */
[----:B------:R-:W-:Y:S01]  /*fd50*/  IMAD.MOV R19, RZ, RZ, -R19 ;  /* 0x000000ffff137224 */ /* 0x000fe200078e0a13 */
[----:B0-----:R-:W-:Y:S01]  /*fd60*/  IABS R18, R235 ;  /* 0x000000eb00127213 */ /* 0x001fe20000000000 */
[----:B------:R-:W-:-:S04]  /*fd70*/  IMAD.MOV.U32 R21, RZ, RZ, R9 ;  /* 0x000000ffff157224 */ /* 0x000fc800078e0009 */
[----:B------:R-:W-:-:S04]  /*fd80*/  IMAD.HI.U32 R20, R4, R18, RZ ;  /* 0x0000001204147227 */ /* 0x000fc800078e00ff */
[----:B------:R-:W-:Y:S02]  /*fd90*/  @!P5 IMAD.IADD R13, R13, 0x1, -R2 ;  /* 0x000000010d0dd824 */ /* 0x000fe400078e0a02 */
[C---:B------:R-:W-:Y:S02]  /*fda0*/  IMAD R8, R2.reuse, R19, R8 ;  /* 0x0000001302087224 */ /* 0x040fe400078e0208 */
[----:B------:R-:W-:Y:S01]  /*fdb0*/  IMAD.MOV R9, RZ, RZ, -R20 ;  /* 0x000000ffff097224 */ /* 0x000fe200078e0a14 */
[C---:B------:R-:W-:Y:S01]  /*fdc0*/  ISETP.GT.U32.AND P0, PT, R2.reuse, R14, PT ;  /* 0x0000000e0200720c */ /* 0x040fe20003f04070 */
[----:B------:R-:W-:Y:S01]  /*fdd0*/  @!P1 IMAD.MOV R21, RZ, RZ, -R21 ;  /* 0x000000ffff159224 */ /* 0x000fe200078e0a15 */
[C---:B------:R-:W-:Y:S01]  /*fde0*/  ISETP.GT.U32.AND P1, PT, R2.reuse, R13, PT ;  /* 0x0000000d0200720c */ /* 0x040fe20003f24070 */
[----:B------:R-:W-:Y:S01]  /*fdf0*/  @!P3 IMAD.MOV R16, RZ, RZ, -R16 ;  /* 0x000000ffff10b224 */ /* 0x000fe200078e0a10 */
[C---:B------:R-:W-:Y:S01]  /*fe00*/  ISETP.GT.U32.AND P3, PT, R2.reuse, R8, PT ;  /* 0x000000080200720c */ /* 0x040fe20003f64070 */
[----:B------:R-:W-:Y:S01]  /*fe10*/  IMAD R9, R2, R9, R18 ;  /* 0x0000000902097224 */ /* 0x000fe200078e0212 */
[----:B------:R-:W-:Y:S01]  /*fe20*/  ISETP.GE.AND P4, PT, R230, RZ, PT ;  /* 0x000000ffe600720c */ /* 0x000fe20003f86270 */
[----:B------:R-:W-:Y:S01]  /*fe30*/  @!P6 IMAD.IADD R11, R11, 0x1, -R2 ;  /* 0x000000010b0be824 */ /* 0x000fe200078e0a02 */
[----:B------:R-:W-:-:S02]  /*fe40*/  ISETP.GE.AND P2, PT, R231, RZ, PT ;  /* 0x000000ffe700720c */ /* 0x000fc40003f46270 */
[----:B------:R-:W-:-:S03]  /*fe50*/  ISETP.GT.U32.AND P6, PT, R2, R9, PT ;  /* 0x000000090200720c */ /* 0x000fc60003fc4070 */
[--C-:B------:R-:W-:Y:S01]  /*fe60*/  @!P0 IMAD.IADD R14, R14, 0x1, -R2.reuse ;  /* 0x000000010e0e8824 */ /* 0x100fe200078e0a02 */
[----:B------:R-:W-:Y:S01]  /*fe70*/  IABS R15, R236 ;  /* 0x000000ec000f7213 */ /* 0x000fe20000000000 */
[--C-:B------:R-:W-:Y:S02]  /*fe80*/  @!P1 IMAD.IADD R13, R13, 0x1, -R2.reuse ;  /* 0x000000010d0d9824 */ /* 0x100fe400078e0a02 */
[----:B------:R-:W-:Y:S01]  /*fe90*/  @!P3 IMAD.IADD R8, R8, 0x1, -R2 ;  /* 0x000000010808b824 */ /* 0x000fe200078e0a02 */
[----:B------:R-:W-:Y:S01]  /*fea0*/  STL [R1+0x10c], R21 ;  /* 0x00010c1501007387 */ /* 0x000fe20000100800 */
[----:B------:R-:W-:Y:S02]  /*feb0*/  @!P4 IMAD.MOV R17, RZ, RZ, -R17 ;  /* 0x000000ffff11c224 */ /* 0x000fe400078e0a11 */
[----:B------:R-:W-:Y:S01]  /*fec0*/  @!P2 IMAD.MOV R14, RZ, RZ, -R14 ;  /* 0x000000ffff0ea224 */ /* 0x000fe200078e0a0e */
[----:B------:R0:W-:Y:S01]  /*fed0*/  STL [R1+0x104], R16 ;  /* 0x0001041001007387 */ /* 0x0001e20000100800 */
[----:B------:R-:W-:Y:S01]  /*fee0*/  @!P6 IMAD.IADD R9, R9, 0x1, -R2 ;  /* 0x000000010909e824 */ /* 0x000fe200078e0a02 */
[----:B------:R-:W-:Y:S01]  /*fef0*/  ISETP.GT.U32.AND P3, PT, R2, R8, PT ;  /* 0x000000080200720c */ /* 0x000fe20003f64070 */
[----:B------:R-:W-:Y:S01]  /*ff00*/  IMAD.HI.U32 R19, R4, R15, RZ ;  /* 0x0000000f04137227 */ /* 0x000fe200078e00ff */
[----:B------:R-:W-:Y:S03]  /*ff10*/  STL [R1+0xdc], R17 ;  /* 0x0000dc1101007387 */ /* 0x000fe60000100800 */
[----:B0-----:R-:W-:Y:S01]  /*ff20*/  IMAD.MOV.U32 R16, RZ, RZ, R13 ;  /* 0x000000ffff107224 */ /* 0x001fe200078e000d */
[----:B------:R-:W-:Y:S01]  /*ff30*/  IABS R13, R237 ;  /* 0x000000ed000d7213 */ /* 0x000fe20000000000 */
[----:B------:R0:W-:Y:S01]  /*ff40*/  STL [R1+0xd8], R14 ;  /* 0x0000d80e01007387 */ /* 0x0001e20000100800 */
[----:B------:R-:W-:Y:S01]  /*ff50*/  ISETP.GT.U32.AND P6, PT, R2, R9, PT ;  /* 0x000000090200720c */ /* 0x000fe20003fc4070 */
[----:B------:R-:W-:-:S02]  /*ff60*/  IMAD.MOV R19, RZ, RZ, -R19 ;  /* 0x000000ffff137224 */ /* 0x000fc400078e0a13 */
[----:B0-----:R-:W-:Y:S02]  /*ff70*/  IMAD.MOV.U32 R14, RZ, RZ, R11 ;  /* 0x000000ffff0e7224 */ /* 0x001fe400078e000b */
[----:B------:R-:W-:-:S04]  /*ff80*/  IMAD.HI.U32 R11, R4, R13, RZ ;  /* 0x0000000d040b7227 */ /* 0x000fc800078e00ff */
[----:B------:R-:W-:Y:S02]  /*ff90*/  IMAD R15, R2, R19, R15 ;  /* 0x00000013020f7224 */ /* 0x000fe400078e020f */
[----:B------:R-:W-:Y:S01]  /*ffa0*/  IMAD.MOV R11, RZ, RZ, -R11 ;  /* 0x000000ffff0b7224 */ /* 0x000fe200078e0a0b */
[----:B------:R-:W-:Y:S01]  /*ffb0*/  ISETP.GE.AND P0, PT, R232, RZ, PT ;  /* 0x000000ffe800720c */ /* 0x000fe20003f06270 */
[--C-:B------:R-:W-:Y:S01]  /*ffc0*/  @!P3 IMAD.IADD R8, R8, 0x1, -R2.reuse ;  /* 0x000000010808b824 */ /* 0x100fe200078e0a02 */
[----:B------:R-:W-:Y:S01]  /*ffd0*/  ISETP.GE.AND P5, PT, R233, RZ, PT ;  /* 0x000000ffe900720c */ /* 0x000fe20003fa6270 */
[C---:B------:R-:W-:Y:S01]  /*ffe0*/  IMAD R13, R2.reuse, R11, R13 ;  /* 0x0000000b020d7224 */ /* 0x040fe200078e020d */
[----:B------:R-:W-:Y:S01]  /*fff0*/  ISETP.GT.U32.AND P3, PT, R2, R15, PT ;  /* 0x0000000f0200720c */ /* 0x000fe20003f64070 */
[----:B------:R-:W-:-:S03]  /*10000*/  @!P6 IMAD.IADD R9, R9, 0x1, -R2 ;  /* 0x000000010909e824 */ /* 0x000fc600078e0a02 */
[----:B------:R-:W-:Y:S02]  /*10010*/  ISETP.GT.U32.AND P6, PT, R2, R13, PT ;  /* 0x0000000d0200720c */ /* 0x000fe40003fc4070 */
[----:B------:R-:W-:Y:S02]  /*10020*/  IABS R18, R238 ;  /* 0x000000ee00127213 */ /* 0x000fe40000000000 */
[----:B------:R-:W-:Y:S01]  /*10030*/  ISETP.GE.AND P4, PT, R234, RZ, PT ;  /* 0x000000ffea00720c */ /* 0x000fe20003f86270 */
[----:B------:R-:W-:Y:S01]  /*10040*/  @!P0 IMAD.MOV R16, RZ, RZ, -R16 ;  /* 0x000000ffff108224 */ /* 0x000fe200078e0a10 */
[----:B------:R-:W-:Y:S01]  /*10050*/  ISETP.GE.AND P2, PT, R235, RZ, PT ;  /* 0x000000ffeb00720c */ /* 0x000fe20003f46270 */
[----:B------:R-:W-:Y:S01]  /*10060*/  @!P5 IMAD.MOV R14, RZ, RZ, -R14 ;  /* 0x000000ffff0ed224 */ /* 0x000fe200078e0a0e */
[----:B------:R-:W-:Y:S01]  /*10070*/  IABS R19, R239 ;  /* 0x000000ef00137213 */ /* 0x000fe20000000000 */
[--C-:B------:R-:W-:Y:S01]  /*10080*/  @!P3 IMAD.IADD R15, R15, 0x1, -R2.reuse ;  /* 0x000000010f0fb824 */ /* 0x100fe200078e0a02 */
[----:B------:R-:W-:Y:S01]  /*10090*/  IABS R17, R240 ;  /* 0x000000f000117213 */ /* 0x000fe20000000000 */
[C---:B------:R-:W-:Y:S01]  /*100a0*/  IMAD.HI.U32 R21, R4.reuse, R18, RZ ;  /* 0x0000001204157227 */ /* 0x040fe200078e00ff */
[----:B------:R-:W-:Y:S03]  /*100b0*/  STL [R1+0xd4], R16 ;  /* 0x0000d41001007387 */ /* 0x000fe60000100800 */
[----:B------:R-:W-:Y:S01]  /*100c0*/  @!P6 IMAD.IADD R13, R13, 0x1, -R2 ;  /* 0x000000010d0de824 */ /* 0x000fe200078e0a02 */
[----:B------:R0:W-:Y:S01]  /*100d0*/  STL [R1+0xd0], R14 ;  /* 0x0000d00e01007387 */ /* 0x0001e20000100800 */
[----:B------:R-:W-:Y:S01]  /*100e0*/  IMAD.HI.U32 R20, R4, R19, RZ ;  /* 0x0000001304147227 */ /* 0x000fe200078e00ff */
[----:B------:R-:W-:-:S03]  /*100f0*/  ISETP.GT.U32.AND P6, PT, R2, R15, PT ;  /* 0x0000000f0200720c */ /* 0x000fc60003fc4070 */
[----:B------:R-:W-:Y:S02]  /*10100*/  IMAD.MOV R21, RZ, RZ, -R21 ;  /* 0x000000ffff157224 */ /* 0x000fe400078e0a15 */
[----:B------:R-:W-:Y:S02]  /*10110*/  IMAD.MOV.U32 R22, RZ, RZ, R8 ;  /* 0x000000ffff167224 */ /* 0x000fe400078e0008 */
[----:B0-----:R-:W-:Y:S01]  /*10120*/  IMAD.HI.U32 R14, R4, R17, RZ ;  /* 0x00000011040e7227 */ /* 0x001fe200078e00ff */
[----:B------:R-:W-:-:S03]  /*10130*/  IABS R16, R241 ;  /* 0x000000f100107213 */ /* 0x000fc60000000000 */
[----:B------:R-:W-:Y:S02]  /*10140*/  IMAD.MOV R20, RZ, RZ, -R20 ;  /* 0x000000ffff147224 */ /* 0x000fe400078e0a14 */
[----:B------:R-:W-:Y:S02]  /*10150*/  IMAD.MOV R14, RZ, RZ, -R14 ;  /* 0x000000ffff0e7224 */ /* 0x000fe400078e0a0e */
[C---:B------:R-:W-:Y:S02]  /*10160*/  IMAD R18, R2.reuse, R21, R18 ;  /* 0x0000001502127224 */ /* 0x040fe400078e0212 */
[----:B------:R-:W-:Y:S02]  /*10170*/  @!P4 IMAD.MOV R22, RZ, RZ, -R22 ;  /* 0x000000ffff16c224 */ /* 0x000fe400078e0a16 */
[C---:B------:R-:W-:Y:S01]  /*10180*/  IMAD R19, R2.reuse, R20, R19 ;  /* 0x0000001402137224 */ /* 0x040fe200078e0213 */
[----:B------:R-:W-:Y:S01]  /*10190*/  IABS R20, R244 ;  /* 0x000000f400147213 */ /* 0x000fe20000000000 */
[----:B------:R-:W-:Y:S01]  /*101a0*/  @!P2 IMAD.MOV R9, RZ, RZ, -R9 ;  /* 0x000000ffff09a224 */ /* 0x000fe200078e0a09 */
[C---:B------:R-:W-:Y:S01]  /*101b0*/  ISETP.GT.U32.AND P4, PT, R2.reuse, R13, PT ;  /* 0x0000000d0200720c */ /* 0x040fe20003f84070 */
[----:B------:R-:W-:Y:S01]  /*101c0*/  IMAD R17, R2, R14, R17 ;  /* 0x0000000e02117224 */ /* 0x000fe200078e0211 */
[----:B------:R-:W-:Y:S01]  /*101d0*/  IABS R14, R242 ;  /* 0x000000f2000e7213 */ /* 0x000fe20000000000 */
[----:B------:R-:W-:Y:S01]  /*101e0*/  IMAD.HI.U32 R11, R4, R16, RZ ;  /* 0x00000010040b7227 */ /* 0x000fe200078e00ff */
[C---:B------:R-:W-:Y:S01]  /*101f0*/  ISETP.GT.U32.AND P2, PT, R2.reuse, R18, PT ;  /* 0x000000120200720c */ /* 0x040fe20003f44070 */
[----:B------:R-:W-:Y:S02]  /*10200*/  STL [R1+0xcc], R22 ;  /* 0x0000cc1601007387 */ /* 0x000fe40000100800 */
[----:B------:R-:W-:Y:S01]  /*10210*/  @!P6 IMAD.IADD R15, R15, 0x1, -R2 ;  /* 0x000000010f0fe824 */ /* 0x000fe200078e0a02 */
[----:B------:R-:W-:Y:S01]  /*10220*/  ISETP.GT.U32.AND P6, PT, R2, R19, PT ;  /* 0x000000130200720c */ /* 0x000fe20003fc4070 */
[----:B------:R0:W-:Y:S01]  /*10230*/  STL [R1+0xc8], R9 ;  /* 0x0000c80901007387 */ /* 0x0001e20000100800 */
[----:B------:R-:W-:-:S04]  /*10240*/  IMAD.MOV R11, RZ, RZ, -R11 ;  /* 0x000000ffff0b7224 */ /* 0x000fc800078e0a0b */
[----:B------:R-:W-:Y:S02]  /*10250*/  IMAD R16, R2, R11, R16 ;  /* 0x0000000b02107224 */ /* 0x000fe400078e0210 */
[----:B0-----:R-:W-:Y:S02]  /*10260*/  IMAD.MOV.U32 R9, RZ, RZ, R20 ;  /* 0x000000ffff097224 */ /* 0x001fe400078e0014 */
[----:B------:R-:W-:-:S04]  /*10270*/  IMAD.HI.U32 R20, R4, R14, RZ ;  /* 0x0000000e04147227 */ /* 0x000fc800078e00ff */
[----:B------:R-:W-:Y:S02]  /*10280*/  IMAD.MOV R20, RZ, RZ, -R20 ;  /* 0x000000ffff147224 */ /* 0x000fe400078e0a14 */
[--C-:B------:R-:W-:Y:S01]  /*10290*/  @!P4 IMAD.IADD R13, R13, 0x1, -R2.reuse ;  /* 0x000000010d0dc824 */ /* 0x100fe200078e0a02 */
[----:B------:R-:W-:Y:S01]  /*102a0*/  ISETP.GT.U32.AND P4, PT, R2, R17, PT ;  /* 0x000000110200720c */ /* 0x000fe20003f84070 */
[----:B------:R-:W-:Y:S01]  /*102b0*/  @!P2 IMAD.IADD R18, R18, 0x1, -R2 ;  /* 0x000000011212a824 */ /* 0x000fe200078e0a02 */
[C---:B------:R-:W-:Y:S01]  /*102c0*/  ISETP.GT.U32.AND P2, PT, R2.reuse, R16, PT ;  /* 0x000000100200720c */ /* 0x040fe20003f44070 */
[----:B------:R-:W-:Y:S02]  /*102d0*/  IMAD R14, R2, R20, R14 ;  /* 0x00000014020e7224 */ /* 0x000fe400078e020e */
[----:B------:R-:W-:-:S03]  /*102e0*/  @!P6 IMAD.IADD R19, R19, 0x1, -R2 ;  /* 0x000000011313e824 */ /* 0x000fc600078e0a02 */
[C---:B------:R-:W-:Y:S02]  /*102f0*/  ISETP.GT.U32.AND P6, PT, R2.reuse, R14, PT ;  /* 0x0000000e0200720c */ /* 0x040fe40003fc4070 */
[----:B------:R-:W-:Y:S02]  /*10300*/  IABS R11, R243 ;  /* 0x000000f3000b7213 */ /* 0x000fe40000000000 */
[----:B------:R-:W-:Y:S01]  /*10310*/  IABS R8, R245 ;  /* 0x000000f500087213 */ /* 0x000fe20000000000 */
[--C-:B------:R-:W-:Y:S01]  /*10320*/  @!P4 IMAD.IADD R17, R17, 0x1, -R2.reuse ;  /* 0x000000011111c824 */ /* 0x100fe200078e0a02 */
[----:B------:R-:W-:Y:S01]  /*10330*/  ISETP.GT.U32.AND P4, PT, R2, R18, PT ;  /* 0x000000120200720c */ /* 0x000fe20003f84070 */
[----:B------:R-:W-:Y:S02]  /*10340*/  @!P2 IMAD.IADD R16, R16, 0x1, -R2 ;  /* 0x000000011010a824 */ /* 0x000fe400078e0a02 */
[----:B------:R-:W-:-:S04]  /*10350*/  IMAD.HI.U32 R22, R4, R11, RZ ;  /* 0x0000000b04167227 */ /* 0x000fc800078e00ff */
[----:B------:R-:W-:Y:S01]  /*10360*/  @!P6 IMAD.IADD R14, R14, 0x1, -R2 ;  /* 0x000000010e0ee824 */ /* 0x000fe200078e0a02 */
[----:B------:R-:W-:Y:S01]  /*10370*/  ISETP.GT.U32.AND P6, PT, R2, R16, PT ;  /* 0x000000100200720c */ /* 0x000fe20003fc4070 */
[----:B------:R-:W-:Y:S02]  /*10380*/  IMAD.MOV R22, RZ, RZ, -R22 ;  /* 0x000000ffff167224 */ /* 0x000fe400078e0a16 */
[----:B------:R-:W-:Y:S01]  /*10390*/  IMAD.HI.U32 R20, R4, R8, RZ ;  /* 0x0000000804147227 */ /* 0x000fe200078e00ff */
[----:B------:R-:W-:Y:S02]  /*103a0*/  ISETP.GE.AND P1, PT, R236, RZ, PT ;  /* 0x000000ffec00720c */ /* 0x000fe40003f26270 */
[----:B------:R-:W-:Y:S01]  /*103b0*/  ISETP.GE.AND P0, PT, R237, RZ, PT ;  /* 0x000000ffed00720c */ /* 0x000fe20003f06270 */
[C---:B------:R-:W-:Y:S02]  /*103c0*/  IMAD R11, R2.reuse, R22, R11 ;  /* 0x00000016020b7224 */ /* 0x040fe400078e020b */
[----:B------:R-:W-:Y:S01]  /*103d0*/  IMAD.MOV R20, RZ, RZ, -R20 ;  /* 0x000000ffff147224 */ /* 0x000fe200078e0a14 */
[----:B------:R-:W-:Y:S01]  /*103e0*/  ISETP.GT.U32.AND P2, PT, R2, R19, PT ;  /* 0x000000130200720c */ /* 0x000fe20003f44070 */
[----:B------:R-:W-:Y:S01]  /*103f0*/  @!P4 IMAD.IADD R18, R18, 0x1, -R2 ;  /* 0x000000011212c824 */ /* 0x000fe200078e0a02 */
[C---:B------:R-:W-:Y:S01]  /*10400*/  ISETP.GT.U32.AND P4, PT, R2.reuse, R11, PT ;  /* 0x0000000b0200720c */ /* 0x040fe20003f84070 */
[----:B------:R-:W-:-:S02]  /*10410*/  IMAD R8, R2, R20, R8 ;  /* 0x0000001402087224 */ /* 0x000fc400078e0208 */
[----:B------:R-:W-:-:S04]  /*10420*/  IMAD.HI.U32 R21, R4, R9, RZ ;  /* 0x0000000904157227 */ /* 0x000fc800078e00ff */
[----:B------:R-:W-:Y:S02]  /*10430*/  IMAD.MOV.U32 R23, RZ, RZ, R15 ;  /* 0x000000ffff177224 */ /* 0x000fe400078e000f */
[--C-:B------:R-:W-:Y:S01]  /*10440*/  @!P6 IMAD.IADD R16, R16, 0x1, -R2.reuse ;  /* 0x000000011010e824 */ /* 0x100fe200078e0a02 */
[C---:B------:R-:W-:Y:S01]  /*10450*/  ISETP.GT.U32.AND P6, PT, R2.reuse, R8, PT ;  /* 0x000000080200720c */ /* 0x040fe20003fc4070 */
[----:B------:R-:W-:Y:S02]  /*10460*/  IMAD.MOV R21, RZ, RZ, -R21 ;  /* 0x000000ffff157224 */ /* 0x000fe400078e0a15 */
[----:B------:R-:W-:Y:S01]  /*10470*/  @!P1 IMAD.MOV R23, RZ, RZ, -R23 ;  /* 0x000000ffff179224 */ /* 0x000fe200078e0a17 */
[C---:B------:R-:W-:Y:S01]  /*10480*/  ISETP.GT.U32.AND P1, PT, R2.reuse, R17, PT ;  /* 0x000000110200720c */ /* 0x040fe20003f24070 */
[----:B------:R-:W-:Y:S02]  /*10490*/  @!P0 IMAD.MOV R13, RZ, RZ, -R13 ;  /* 0x000000ffff0d8224 */ /* 0x000fe400078e0a0d */
[C---:B------:R-:W-:Y:S01]  /*104a0*/  IMAD R9, R2.reuse, R21, R9 ;  /* 0x0000001502097224 */ /* 0x040fe200078e0209 */
[----:B------:R-:W-:Y:S01]  /*104b0*/  STL [R1+0xc4], R23 ;  /* 0x0000c41701007387 */ /* 0x000fe20000100800 */
[C---:B------:R-:W-:Y:S01]  /*104c0*/  ISETP.GT.U32.AND P0, PT, R2.reuse, R14, PT ;  /* 0x0000000e0200720c */ /* 0x040fe20003f04070 */
[--C-:B------:R-:W-:Y:S01]  /*104d0*/  @!P2 IMAD.IADD R19, R19, 0x1, -R2.reuse ;  /* 0x000000011313a824 */ /* 0x100fe200078e0a02 */
[----:B------:R-:W-:Y:S01]  /*104e0*/  ISETP.GE.AND P3, PT, R239, RZ, PT ;  /* 0x000000ffef00720c */ /* 0x000fe20003f66270 */
[----:B------:R0:W-:Y:S01]  /*104f0*/  STL [R1+0xc0], R13 ;  /* 0x0000c00d01007387 */ /* 0x0001e20000100800 */
[--C-:B------:R-:W-:Y:S01]  /*10500*/  @!P4 IMAD.IADD R11, R11, 0x1, -R2.reuse ;  /* 0x000000010b0bc824 */ /* 0x100fe200078e0a02 */
[----:B------:R-:W-:Y:S01]  /*10510*/  ISETP.GT.U32.AND P2, PT, R2, R9, PT ;  /* 0x000000090200720c */ /* 0x000fe20003f44070 */
[----:B------:R-:W-:Y:S01]  /*10520*/  @!P6 IMAD.IADD R8, R8, 0x1, -R2 ;  /* 0x000000010808e824 */ /* 0x000fe200078e0a02 */
[----:B------:R-:W-:-:S02]  /*10530*/  IABS R15, R246 ;  /* 0x000000f6000f7213 */ /* 0x000fc40000000000 */
[----:B------:R-:W-:Y:S02]  /*10540*/  ISETP.GE.AND P5, PT, R238, RZ, PT ;  /* 0x000000ffee00720c */ /* 0x000fe40003fa6270 */
[----:B0-----:R-:W-:Y:S02]  /*10550*/  IABS R13, R247 ;  /* 0x000000f7000d7213 */ /* 0x001fe40000000000 */
[----:B------:R-:W-:Y:S01]  /*10560*/  ISETP.GT.U32.AND P6, PT, R2, R11, PT ;  /* 0x0000000b0200720c */ /* 0x000fe20003fc4070 */
[----:B------:R-:W-:Y:S02]  /*10570*/  @!P1 IMAD.IADD R17, R17, 0x1, -R2 ;  /* 0x0000000111119824 */ /* 0x000fe400078e0a02 */
[----:B------:R-:W-:Y:S01]  /*10580*/  IMAD.HI.U32 R20, R4, R13, RZ ;  /* 0x0000000d04147227 */ /* 0x000fe200078e00ff */
[----:B------:R-:W-:Y:S02]  /*10590*/  ISETP.GE.AND P1, PT, R240, RZ, PT ;  /* 0x000000fff000720c */ /* 0x000fe40003f26270 */
[----:B------:R-:W-:Y:S01]  /*105a0*/  ISETP.GE.AND P4, PT, R242, RZ, PT ;  /* 0x000000fff200720c */ /* 0x000fe20003f86270 */
[----:B------:R-:W-:-:S04]  /*105b0*/  IMAD.HI.U32 R21, R4, R15, RZ ;  /* 0x0000000f04157227 */ /* 0x000fc800078e00ff */
[----:B------:R-:W-:Y:S01]  /*105c0*/  IMAD.MOV R22, RZ, RZ, -R20 ;  /* 0x000000ffff167224 */ /* 0x000fe200078e0a14 */
[----:B------:R-:W-:Y:S01]  /*105d0*/  IABS R20, R248 ;  /* 0x000000f800147213 */ /* 0x000fe20000000000 */
[----:B------:R-:W-:Y:S02]  /*105e0*/  IMAD.MOV.U32 R23, RZ, RZ, R19 ;  /* 0x000000ffff177224 */ /* 0x000fe400078e0013 */
[--C-:B------:R-:W-:Y:S01]  /*105f0*/  @!P0 IMAD.IADD R14, R14, 0x1, -R2.reuse ;  /* 0x000000010e0e8824 */ /* 0x100fe200078e0a02 */
[----:B------:R-:W-:Y:S01]  /*10600*/  ISETP.GE.AND P0, PT, R241, RZ, PT ;  /* 0x000000fff100720c */ /* 0x000fe20003f06270 */
[----:B------:R-:W-:Y:S02]  /*10610*/  IMAD.MOV R21, RZ, RZ, -R21 ;  /* 0x000000ffff157224 */ /* 0x000fe400078e0a15 */
[----:B------:R-:W-:Y:S02]  /*10620*/  @!P2 IMAD.IADD R9, R9, 0x1, -R2 ;  /* 0x000000010909a824 */ /* 0x000fe400078e0a02 */
[----:B------:R-:W-:-:S02]  /*10630*/  IMAD.MOV.U32 R24, RZ, RZ, R18 ;  /* 0x000000ffff187224 */ /* 0x000fc400078e0012 */
[----:B------:R-:W-:Y:S01]  /*10640*/  @!P3 IMAD.MOV R23, RZ, RZ, -R23 ;  /* 0x000000ffff17b224 */ /* 0x000fe200078e0a17 */
[C---:B------:R-:W-:Y:S01]  /*10650*/  ISETP.GT.U32.AND P3, PT, R2.reuse, R8, PT ;  /* 0x000000080200720c */ /* 0x040fe20003f64070 */
[----:B------:R-:W-:Y:S02]  /*10660*/  IMAD.MOV.U32 R18, RZ, RZ, R20 ;  /* 0x000000ffff127224 */ /* 0x000fe400078e0014 */
[----:B------:R-:W-:Y:S02]  /*10670*/  IMAD.MOV.U32 R19, RZ, RZ, R17 ;  /* 0x000000ffff137224 */ /* 0x000fe400078e0011 */
[C---:B------:R-:W-:Y:S02]  /*10680*/  IMAD R15, R2.reuse, R21, R15 ;  /* 0x00000015020f7224 */ /* 0x040fe400078e020f */
[----:B------:R-:W-:Y:S02]  /*10690*/  IMAD.MOV.U32 R17, RZ, RZ, R16 ;  /* 0x000000ffff117224 */ /* 0x000fe400078e0010 */
[----:B------:R-:W-:-:S02]  /*106a0*/  IMAD R13, R2, R22, R13 ;  /* 0x00000016020d7224 */ /* 0x000fc400078e020d */
[----:B------:R-:W-:Y:S01]  /*106b0*/  @!P5 IMAD.MOV R24, RZ, RZ, -R24 ;  /* 0x000000ffff18d224 */ /* 0x000fe200078e0a18 */
[----:B------:R-:W-:Y:S01]  /*106c0*/  ISETP.GT.U32.AND P5, PT, R2, R9, PT ;  /* 0x000000090200720c */ /* 0x000fe20003fa4070 */
[----:B------:R-:W-:Y:S02]  /*106d0*/  IMAD.MOV.U32 R16, RZ, RZ, R14 ;  /* 0x000000ffff107224 */ /* 0x000fe400078e000e */
[----:B------:R-:W-:Y:S01]  /*106e0*/  @!P6 IMAD.IADD R11, R11, 0x1, -R2 ;  /* 0x000000010b0be824 */ /* 0x000fe200078e0a02 */
[----:B------:R-:W-:Y:S01]  /*106f0*/  ISETP.GE.AND P6, PT, R245, RZ, PT ;  /* 0x000000fff500720c */ /* 0x000fe20003fc6270 */
[----:B------:R-:W-:-:S04]  /*10700*/  IMAD.HI.U32 R14, R4, R18, RZ ;  /* 0x00000012040e7227 */ /* 0x000fc800078e00ff */
[----:B------:R-:W-:Y:S01]  /*10710*/  @!P1 IMAD.MOV R19, RZ, RZ, -R19 ;  /* 0x000000ffff139224 */ /* 0x000fe200078e0a13 */
[C---:B------:R-:W-:Y:S01]  /*10720*/  ISETP.GT.U32.AND P1, PT, R2.reuse, R15, PT ;  /* 0x0000000f0200720c */ /* 0x040fe20003f24070 */
[----:B------:R-:W-:Y:S01]  /*10730*/  @!P4 IMAD.MOV R16, RZ, RZ, -R16 ;  /* 0x000000ffff10c224 */ /* 0x000fe200078e0a10 */
[----:B------:R-:W-:Y:S01]  /*10740*/  ISETP.GT.U32.AND P4, PT, R2, R13, PT ;  /* 0x0000000d0200720c */ /* 0x000fe20003f84070 */
[----:B------:R-:W-:Y:S01]  /*10750*/  IMAD.MOV R14, RZ, RZ, -R14 ;  /* 0x000000ffff0e7224 */ /* 0x000fe200078e0a0e */
[----:B------:R-:W-:Y:S01]  /*10760*/  ISETP.GE.AND P2, PT, R243, RZ, PT ;  /* 0x000000fff300720c */ /* 0x000fe20003f46270 */
[----:B------:R-:W-:Y:S01]  /*10770*/  @!P0 IMAD.MOV R17, RZ, RZ, -R17 ;  /* 0x000000ffff118224 */ /* 0x000fe200078e0a11 */
[----:B------:R-:W-:Y:S01]  /*10780*/  ISETP.GE.AND P0, PT, R244, RZ, PT ;  /* 0x000000fff400720c */ /* 0x000fe20003f06270 */
[----:B------:R-:W-:Y:S02]  /*10790*/  @!P3 IMAD.IADD R8, R8, 0x1, -R2 ;  /* 0x000000010808b824 */ /* 0x000fe400078e0a02 */
[----:B------:R-:W-:Y:S01]  /*107a0*/  IMAD R18, R2, R14, R18 ;  /* 0x0000000e02127224 */ /* 0x000fe200078e0212 */
[----:B------:R-:W-:Y:S01]  /*107b0*/  STL [R1+0xbc], R24 ;  /* 0x0000bc1801007387 */ /* 0x000fe20000100800 */
[----:B------:R-:W-:-:S02]  /*107c0*/  @!P5 IMAD.IADD R9, R9, 0x1, -R2 ;  /* 0x000000010909d824 */ /* 0x000fc400078e0a02 */
[----:B------:R-:W-:Y:S01]  /*107d0*/  @!P6 IMAD.MOV R8, RZ, RZ, -R8 ;  /* 0x000000ffff08e224 */ /* 0x000fe200078e0a08 */
[----:B------:R-:W-:Y:S01]  /*107e0*/  STL [R1+0xb8], R23 ;  /* 0x0000b81701007387 */ /* 0x000fe20000100800 */
[----:B------:R-:W-:Y:S01]  /*107f0*/  ISETP.GT.U32.AND P6, PT, R2, R18, PT ;  /* 0x000000120200720c */ /* 0x000fe20003fc4070 */
[--C-:B------:R-:W-:Y:S02]  /*10800*/  @!P1 IMAD.IADD R15, R15, 0x1, -R2.reuse ;  /* 0x000000010f0f9824 */ /* 0x100fe400078e0a02 */
[----:B------:R-:W-:Y:S01]  /*10810*/  STL [R1+0xb0], R19 ;  /* 0x0000b01301007387 */ /* 0x000fe20000100800 */
[----:B------:R-:W-:-:S03]  /*10820*/  @!P4 IMAD.IADD R13, R13, 0x1, -R2 ;  /* 0x000000010d0dc824 */ /* 0x000fc600078e0a02 */
[----:B------:R0:W-:Y:S04]  /*10830*/  STL [R1+0xac], R17 ;  /* 0x0000ac1101007387 */ /* 0x0001e80000100800 */
[----:B------:R1:W-:Y:S01]  /*10840*/  STL [R1+0xa8], R16 ;  /* 0x0000a81001007387 */ /* 0x0003e20000100800 */
[----:B0-----:R-:W-:Y:S02]  /*10850*/  IMAD.MOV.U32 R17, RZ, RZ, R11 ;  /* 0x000000ffff117224 */ /* 0x001fe400078e000b */
[----:B-1----:R-:W-:Y:S02]  /*10860*/  IMAD.MOV.U32 R16, RZ, RZ, R9 ;  /* 0x000000ffff107224 */ /* 0x002fe400078e0009 */
[----:B------:R-:W-:Y:S01]  /*10870*/  @!P2 IMAD.MOV R17, RZ, RZ, -R17 ;  /* 0x000000ffff11a224 */ /* 0x000fe200078e0a11 */
[C---:B------:R-:W-:Y:S01]  /*10880*/  ISETP.GT.U32.AND P2, PT, R2.reuse, R15, PT ;  /* 0x0000000f0200720c */ /* 0x040fe20003f44070 */
[----:B------:R-:W-:Y:S01]  /*10890*/  @!P0 IMAD.MOV R16, RZ, RZ, -R16 ;  /* 0x000000ffff108224 */ /* 0x000fe200078e0a10 */
[----:B------:R-:W-:Y:S01]  /*108a0*/  ISETP.GT.U32.AND P0, PT, R2, R13, PT ;  /* 0x0000000d0200720c */ /* 0x000fe20003f04070 */
[----:B------:R-:W-:Y:S01]  /*108b0*/  @!P6 IMAD.IADD R18, R18, 0x1, -R2 ;  /* 0x000000011212e824 */ /* 0x000fe200078e0a02 */
[----:B------:R-:W-:-:S02]  /*108c0*/  ISETP.GE.AND P5, PT, R246, RZ, PT ;  /* 0x000000fff600720c */ /* 0x000fc40003fa6270 */
[----:B------:R-:W-:Y:S02]  /*108d0*/  ISETP.GE.AND P3, PT, R247, RZ, PT ;  /* 0x000000fff700720c */ /* 0x000fe40003f66270 */
[----:B------:R-:W-:-:S05]  /*108e0*/  ISETP.GT.U32.AND P6, PT, R2, R18, PT ;  /* 0x000000120200720c */ /* 0x000fca0003fc4070 */
[--C-:B------:R-:W-:Y:S02]  /*108f0*/  @!P2 IMAD.IADD R15, R15, 0x1, -R2.reuse ;  /* 0x000000010f0fa824 */ /* 0x100fe400078e0a02 */
[----:B------:R-:W-:Y:S02]  /*10900*/  @!P0 IMAD.IADD R13, R13, 0x1, -R2 ;  /* 0x000000010d0d8824 */ /* 0x000fe400078e0a02 */
[----:B------:R-:W-:Y:S01]  /*10910*/  IMAD.MOV.U32 R21, RZ, RZ, R15 ;  /* 0x000000ffff157224 */ /* 0x000fe200078e000f */
[----:B------:R-:W-:Y:S01]  /*10920*/  ISETP.GE.AND P1, PT, R248, RZ, PT ;  /* 0x000000fff800720c */ /* 0x000fe20003f26270 */
[----:B------:R-:W-:Y:S02]  /*10930*/  IMAD.MOV.U32 R20, RZ, RZ, R13 ;  /* 0x000000ffff147224 */ /* 0x000fe400078e000d */
[----:B------:R-:W-:Y:S01]  /*10940*/  @!P5 IMAD.MOV R21, RZ, RZ, -R21 ;  /* 0x000000ffff15d224 */ /* 0x000fe200078e0a15 */
[----:B------:R-:W-:Y:S01]  /*10950*/  STL [R1+0x9c], R17 ;  /* 0x00009c1101007387 */ /* 0x000fe20000100800 */
[----:B------:R-:W-:-:S02]  /*10960*/  @!P3 IMAD.MOV R20, RZ, RZ, -R20 ;  /* 0x000000ffff14b224 */ /* 0x000fc400078e0a14 */
[----:B------:R-:W-:Y:S01]  /*10970*/  @!P6 IMAD.IADD R18, R18, 0x1, -R2 ;  /* 0x000000011212e824 */ /* 0x000fe200078e0a02 */
[----:B------:R-:W-:Y:S04]  /*10980*/  STL [R1+0x98], R16 ;  /* 0x0000981001007387 */ /* 0x000fe80000100800 */
[----:B------:R-:W-:Y:S04]  /*10990*/  STL [R1+0x94], R8 ;  /* 0x0000940801007387 */ /* 0x000fe80000100800 */
[----:B------:R-:W-:Y:S01]  /*109a0*/  STL [R1+0x90], R21 ;  /* 0x0000901501007387 */ /* 0x000fe20000100800 */
[----:B------:R-:W-:-:S03]  /*109b0*/  IMAD.MOV.U32 R53, RZ, RZ, R50 ;  /* 0x000000ffff357224 */ /* 0x000fc600078e0032 */
[----:B------:R0:W-:Y:S01]  /*109c0*/  STL [R1+0x8c], R20 ;  /* 0x00008c1401007387 */ /* 0x0001e20000100800 */
[----:B------:R-:W-:Y:S02]  /*109d0*/  IMAD.MOV.U32 R51, RZ, RZ, R49 ;  /* 0x000000ffff337224 */ /* 0x000fe400078e0031 */
[----:B------:R-:W-:Y:S02]  /*109e0*/  IMAD.MOV.U32 R50, RZ, RZ, R48 ;  /* 0x000000ffff327224 */ /* 0x000fe400078e0030 */
[----:B------:R-:W-:Y:S02]  /*109f0*/  IMAD.MOV.U32 R49, RZ, RZ, R47 ;  /* 0x000000ffff317224 */ /* 0x000fe400078e002f */
[----:B0-----:R-:W-:Y:S02]  /*10a00*/  IMAD.MOV.U32 R20, RZ, RZ, R18 ;  /* 0x000000ffff147224 */ /* 0x001fe400078e0012 */
[----:B------:R-:W-:Y:S02]  /*10a10*/  IMAD.MOV.U32 R48, RZ, RZ, R35 ;  /* 0x000000ffff307224 */ /* 0x000fe400078e0023 */
[----:B------:R-:W-:-:S02]  /*10a20*/  @!P1 IMAD.MOV R20, RZ, RZ, -R20 ;  /* 0x000000ffff149224 */ /* 0x000fc400078e0a14 */
[----:B------:R-:W-:Y:S02]  /*10a30*/  IMAD.MOV.U32 R35, RZ, RZ, R32 ;  /* 0x000000ffff237224 */ /* 0x000fe400078e0020 */
[----:B------:R-:W-:Y:S02]  /*10a40*/  IMAD.MOV.U32 R32, RZ, RZ, R31 ;  /* 0x000000ffff207224 */ /* 0x000fe400078e001f */
[----:B------:R-:W2:Y:S01]  /*10a50*/  LDL.LU R31, [R1+0xb4] ;  /* 0x0000b400011f7983 */ /* 0x000ea20000300800 */
[----:B------:R-:W-:-:S03]  /*10a60*/  IMAD.MOV.U32 R54, RZ, RZ, R49 ;  /* 0x000000ffff367224 */ /* 0x000fc600078e0031 */
[----:B------:R-:W3:Y:S01]  /*10a70*/  LDL.LU R47, [R1+0x24] ;  /* 0x00002400012f7983 */ /* 0x000ee20000300800 */
[----:B------:R-:W-:-:S03]  /*10a80*/  IMAD.MOV.U32 R55, RZ, RZ, R48 ;  /* 0x000000ffff377224 */ /* 0x000fc600078e0030 */
[----:B------:R0:W-:Y:S04]  /*10a90*/  STL [R1+0x88], R20 ;  /* 0x0000881401007387 */ /* 0x0001e80000100800 */
[----:B------:R-:W4:Y:S04]  /*10aa0*/  LDL.LU R49, [R1+0x18] ;  /* 0x0000180001317983 */ /* 0x000f280000300800 */
[----:B------:R-:W2:Y:S01]  /*10ab0*/  LDL.LU R48, [R1+0x20] ;  /* 0x0000200001307983 */ /* 0x000ea20000300800 */
[----:B------:R-:W-:Y:S02]  /*10ac0*/  IABS R17, R249 ;  /* 0x000000f900117213 */ /* 0x000fe40000000000 */
[----:B------:R-:W-:-:S03]  /*10ad0*/  IABS R9, R251 ;  /* 0x000000fb00097213 */ /* 0x000fc60000000000 */
[----:B------:R-:W-:-:S04]  /*10ae0*/  IMAD.HI.U32 R11, R4, R17, RZ ;  /* 0x00000011040b7227 */ /* 0x000fc800078e00ff */
[----:B------:R-:W-:Y:S02]  /*10af0*/  IMAD.MOV R11, RZ, RZ, -R11 ;  /* 0x000000ffff0b7224 */ /* 0x000fe400078e0a0b */
[----:B------:R-:W-:Y:S01]  /*10b00*/  IMAD.HI.U32 R19, R4, R9, RZ ;  /* 0x0000000904137227 */ /* 0x000fe200078e00ff */
[----:B------:R-:W-:-:S03]  /*10b10*/  IABS R8, R5 ;  /* 0x0000000500087213 */ /* 0x000fc60000000000 */
[----:B------:R-:W-:Y:S02]  /*10b20*/  IMAD R17, R2, R11, R17 ;  /* 0x0000000b02117224 */ /* 0x000fe400078e0211 */
[----:B------:R-:W-:-:S03]  /*10b30*/  IMAD.MOV R11, RZ, RZ, -R19 ;  /* 0x000000ffff0b7224 */ /* 0x000fc600078e0a13 */
[C---:B------:R-:W-:Y:S01]  /*10b40*/  ISETP.GT.U32.AND P5, PT, R2.reuse, R17, PT ;  /* 0x000000110200720c */ /* 0x040fe20003fa4070 */
[----:B------:R-:W-:Y:S02]  /*10b50*/  IMAD R15, R2, R11, R9 ;  /* 0x0000000b020f7224 */ /* 0x000fe400078e0209 */
[----:B------:R-:W-:Y:S01]  /*10b60*/  IMAD.HI.U32 R9, R4, R8, RZ ;  /* 0x0000000804097227 */ /* 0x000fe200078e00ff */
[----:B------:R-:W-:-:S03]  /*10b70*/  IABS R14, R250 ;  /* 0x000000fa000e7213 */ /* 0x000fc60000000000 */
[----:B------:R-:W-:Y:S01]  /*10b80*/  IMAD.MOV R13, RZ, RZ, -R9 ;  /* 0x000000ffff0d7224 */ /* 0x000fe200078e0a09 */
[----:B------:R-:W-:Y:S01]  /*10b90*/  ISETP.GT.U32.AND P6, PT, R2, R15, PT ;  /* 0x0000000f0200720c */ /* 0x000fe20003fc4070 */
[----:B------:R-:W-:-:S04]  /*10ba0*/  IMAD.HI.U32 R16, R4, R14, RZ ;  /* 0x0000000e04107227 */ /* 0x000fc800078e00ff */
[C---:B------:R-:W-:Y:S02]  /*10bb0*/  IMAD R13, R2.reuse, R13, R8 ;  /* 0x0000000d020d7224 */ /* 0x040fe400078e0208 */
[----:B------:R-:W-:Y:S02]  /*10bc0*/  @!P5 IMAD.IADD R17, R17, 0x1, -R2 ;  /* 0x000000011111d824 */ /* 0x000fe400078e0a02 */
[----:B------:R-:W-:Y:S01]  /*10bd0*/  IMAD.MOV R16, RZ, RZ, -R16 ;  /* 0x000000ffff107224 */ /* 0x000fe200078e0a10 */
[C---:B------:R-:W-:Y:S02]  /*10be0*/  ISETP.GT.U32.AND P5, PT, R2.reuse, R13, PT ;  /* 0x0000000d0200720c */ /* 0x040fe40003fa4070 */
[----:B------:R-:W-:Y:S01]  /*10bf0*/  IABS R9, R7 ;  /* 0x0000000700097213 */ /* 0x000fe20000000000 */
[----:B------:R-:W-:Y:S02]  /*10c00*/  IMAD R14, R2, R16, R14 ;  /* 0x00000010020e7224 */ /* 0x000fe400078e020e */
[----:B------:R-:W-:-:S02]  /*10c10*/  @!P6 IMAD.IADD R15, R15, 0x1, -R2 ;  /* 0x000000010f0fe824 */ /* 0x000fc400078e0a02 */
[----:B------:R-:W-:Y:S01]  /*10c20*/  IMAD.HI.U32 R19, R4, R9, RZ ;  /* 0x0000000904137227 */ /* 0x000fe200078e00ff */
[C---:B------:R-:W-:Y:S02]  /*10c30*/  ISETP.GT.U32.AND P3, PT, R2.reuse, R14, PT ;  /* 0x0000000e0200720c */ /* 0x040fe40003f64070 */
[C---:B------:R-:W-:Y:S01]  /*10c40*/  ISETP.GT.U32.AND P6, PT, R2.reuse, R15, PT ;  /* 0x0000000f0200720c */ /* 0x040fe20003fc4070 */
[----:B------:R-:W-:Y:S01]  /*10c50*/  IMAD.MOV R18, RZ, RZ, -R19 ;  /* 0x000000ffff127224 */ /* 0x000fe200078e0a13 */
[----:B------:R-:W-:Y:S01]  /*10c60*/  IABS R16, R0 ;  /* 0x0000000000107213 */ /* 0x000fe20000000000 */
[----:B------:R-:W-:Y:S02]  /*10c70*/  @!P5 IMAD.IADD R13, R13, 0x1, -R2 ;  /* 0x000000010d0dd824 */ /* 0x000fe400078e0a02 */
[----:B------:R-:W-:Y:S02]  /*10c80*/  IMAD R9, R2, R18, R9 ;  /* 0x0000001202097224 */ /* 0x000fe400078e0209 */
[----:B------:R-:W-:Y:S01]  /*10c90*/  IMAD.HI.U32 R18, R4, R16, RZ ;  /* 0x0000001004127227 */ /* 0x000fe200078e00ff */
[----:B------:R-:W-:-:S03]  /*10ca0*/  ISETP.GT.U32.AND P5, PT, R2, R13, PT ;  /* 0x0000000d0200720c */ /* 0x000fc60003fa4070 */
[----:B------:R-:W-:Y:S02]  /*10cb0*/  @!P3 IMAD.IADD R14, R14, 0x1, -R2 ;  /* 0x000000010e0eb824 */ /* 0x000fe400078e0a02 */
[----:B------:R-:W-:Y:S02]  /*10cc0*/  IMAD.MOV R18, RZ, RZ, -R18 ;  /* 0x000000ffff127224 */ /* 0x000fe400078e0a12 */
[----:B------:R-:W-:Y:S01]  /*10cd0*/  @!P6 IMAD.IADD R15, R15, 0x1, -R2 ;  /* 0x000000010f0fe824 */ /* 0x000fe200078e0a02 */
[----:B------:R-:W-:Y:S01]  /*10ce0*/  ISETP.GE.AND P6, PT, R5, RZ, PT ;  /* 0x000000ff0500720c */ /* 0x000fe20003fc6270 */
[C---:B------:R-:W-:Y:S01]  /*10cf0*/  IMAD R5, R2.reuse, R18, R16 ;  /* 0x0000001202057224 */ /* 0x040fe200078e0210 */
[----:B------:R-:W-:-:S03]  /*10d00*/  ISETP.GT.U32.AND P1, PT, R2, R14, PT ;  /* 0x0000000e0200720c */ /* 0x000fc60003f24070 */
[----:B------:R-:W-:Y:S01]  /*10d10*/  @!P5 IMAD.IADD R13, R13, 0x1, -R2 ;  /* 0x000000010d0dd824 */ /* 0x000fe200078e0a02 */
[----:B------:R-:W-:Y:S02]  /*10d20*/  ISETP.GT.U32.AND P5, PT, R2, R5, PT ;  /* 0x000000050200720c */ /* 0x000fe40003fa4070 */
[----:B------:R-:W-:Y:S02]  /*10d30*/  ISETP.GE.AND P2, PT, R250, RZ, PT ;  /* 0x000000fffa00720c */ /* 0x000fe40003f46270 */
[----:B------:R-:W-:-:S05]  /*10d40*/  ISETP.GT.U32.AND P3, PT, R2, R17, PT ;  /* 0x000000110200720c */ /* 0x000fca0003f64070 */
[----:B------:R-:W-:Y:S01]  /*10d50*/  @!P1 IMAD.IADD R14, R14, 0x1, -R2 ;  /* 0x000000010e0e9824 */ /* 0x000fe200078e0a02 */
[----:B------:R-:W-:-:S03]  /*10d60*/  ISETP.GE.AND P4, PT, R249, RZ, PT ;  /* 0x000000fff900720c */ /* 0x000fc60003f86270 */
[----:B0-----:R-:W-:Y:S02]  /*10d70*/  IMAD.MOV.U32 R20, RZ, RZ, R14 ;  /* 0x000000ffff147224 */ /* 0x001fe400078e000e */
[----:B------:R-:W-:Y:S01]  /*10d80*/  @!P5 IMAD.IADD R5, R5, 0x1, -R2 ;  /* 0x000000010505d824 */ /* 0x000fe200078e0a02 */
[----:B------:R-:W-:Y:S01]  /*10d90*/  ISETP.GE.AND P0, PT, R251, RZ, PT ;  /* 0x000000fffb00720c */ /* 0x000fe20003f06270 */
[----:B------:R-:W-:-:S03]  /*10da0*/  @!P2 IMAD.MOV R20, RZ, RZ, -R20 ;  /* 0x000000ffff14a224 */ /* 0x000fc600078e0a14 */
[----:B------:R-:W-:Y:S01]  /*10db0*/  ISETP.GT.U32.AND P2, PT, R2, R5, PT ;  /* 0x000000050200720c */ /* 0x000fe20003f44070 */
[----:B------:R-:W-:Y:S02]  /*10dc0*/  @!P3 IMAD.IADD R17, R17, 0x1, -R2 ;  /* 0x000000011111b824 */ /* 0x000fe400078e0a02 */
[----:B------:R-:W-:Y:S02]  /*10dd0*/  IMAD.MOV.U32 R14, RZ, RZ, R15 ;  /* 0x000000ffff0e7224 */ /* 0x000fe400078e000f */
[----:B------:R-:W-:Y:S02]  /*10de0*/  IMAD.MOV.U32 R21, RZ, RZ, R17 ;  /* 0x000000ffff157224 */ /* 0x000fe400078e0011 */
[----:B------:R-:W-:Y:S02]  /*10df0*/  IMAD.MOV.U32 R52, RZ, RZ, R50 ;  /* 0x000000ffff347224 */ /* 0x000fe400078e0032 */
[----:B------:R-:W-:Y:S02]  /*10e00*/  IMAD.MOV.U32 R50, RZ, RZ, R46 ;  /* 0x000000ffff327224 */ /* 0x000fe400078e002e */
[----:B------:R-:W-:Y:S01]  /*10e10*/  @!P4 IMAD.MOV R21, RZ, RZ, -R21 ;  /* 0x000000ffff15c224 */ /* 0x000fe200078e0a15 */
[----:B------:R-:W-:Y:S01]  /*10e20*/  IABS R16, R51 ;  /* 0x0000003300107213 */ /* 0x000fe20000000000 */
[----:B------:R-:W-:-:S02]  /*10e30*/  IMAD.MOV.U32 R46, RZ, RZ, R45 ;  /* 0x000000ffff2e7224 */ /* 0x000fc400078e002d */
[----:B------:R-:W-:Y:S02]  /*10e40*/  @!P0 IMAD.MOV R14, RZ, RZ, -R14 ;  /* 0x000000ffff0e8224 */ /* 0x000fe400078e0a0e */
[----:B------:R-:W-:Y:S01]  /*10e50*/  @!P2 IMAD.IADD R5, R5, 0x1, -R2 ;  /* 0x000000010505a824 */ /* 0x000fe200078e0a02 */
[----:B------:R-:W-:Y:S01]  /*10e60*/  ISETP.GE.AND P2, PT, R51, RZ, PT ;  /* 0x000000ff3300720c */ /* 0x000fe20003f46270 */
[----:B------:R-:W-:Y:S02]  /*10e70*/  IMAD.MOV.U32 R45, RZ, RZ, R33 ;  /* 0x000000ffff2d7224 */ /* 0x000fe400078e0021 */
[----:B------:R-:W-:Y:S01]  /*10e80*/  @!P6 IMAD.MOV R13, RZ, RZ, -R13 ;  /* 0x000000ffff0de224 */ /* 0x000fe200078e0a0d */
[----:B------:R-:W3:Y:S01]  /*10e90*/  LDL.LU R33, [R1+0x164] ;  /* 0x0001640001217983 */ /* 0x000ee20000300800 */
[----:B------:R-:W-:-:S03]  /*10ea0*/  IMAD.MOV.U32 R51, RZ, RZ, R50 ;  /* 0x000000ffff337224 */ /* 0x000fc600078e0032 */
[----:B------:R-:W-:Y:S04]  /*10eb0*/  STL [R1+0x84], R21 ;  /* 0x0000841501007387 */ /* 0x000fe80000100800 */
[----:B------:R-:W-:Y:S04]  /*10ec0*/  STL [R1+0x80], R20 ;  /* 0x0000801401007387 */ /* 0x000fe80000100800 */
[----:B------:R0:W-:Y:S04]  /*10ed0*/  STL [R1+0x7c], R14 ;  /* 0x00007c0e01007387 */ /* 0x0001e80000100800 */
[----:B------:R-:W-:Y:S01]  /*10ee0*/  STL [R1+0x78], R13 ;  /* 0x0000780d01007387 */ /* 0x000fe20000100800 */
[----:B----4-:R-:W-:-:S02]  /*10ef0*/  IMAD.MOV.U32 R50, RZ, RZ, R49 ;  /* 0x000000ffff327224 */ /* 0x010fc400078e0031 */
[----:B--2---:R-:W-:Y:S02]  /*10f00*/  IMAD.MOV.U32 R49, RZ, RZ, R48 ;  /* 0x000000ffff317224 */ /* 0x004fe400078e0030 */
[----:B------:R-:W-:Y:S02]  /*10f10*/  IMAD.MOV.U32 R48, RZ, RZ, R46 ;  /* 0x000000ffff307224 */ /* 0x000fe400078e002e */
[----:B------:R-:W-:Y:S02]  /*10f20*/  IMAD.MOV.U32 R46, RZ, RZ, R44 ;  /* 0x000000ffff2e7224 */ /* 0x000fe400078e002c */
[----:B------:R-:W2:Y:S01]  /*10f30*/  LDL.LU R44, [R1+0x38] ;  /* 0x00003800012c7983 */ /* 0x000ea20000300800 */
[----:B------:R-:W-:-:S05]  /*10f40*/  IABS R11, R6 ;  /* 0x00000006000b7213 */ /* 0x000fca0000000000 */
[----:B------:R-:W-:-:S04]  /*10f50*/  IMAD.HI.U32 R8, R4, R11, RZ ;  /* 0x0000000b04087227 */ /* 0x000fc800078e00ff */
[----:B------:R-:W-:Y:S01]  /*10f60*/  IMAD.MOV R8, RZ, RZ, -R8 ;  /* 0x000000ffff087224 */ /* 0x000fe200078e0a08 */
[----:B------:R-:W-:-:S03]  /*10f70*/  ISETP.GT.U32.AND P1, PT, R2, R9, PT ;  /* 0x000000090200720c */ /* 0x000fc60003f24070 */
[----:B------:R-:W-:Y:S01]  /*10f80*/  IMAD R11, R2, R8, R11 ;  /* 0x00000008020b7224 */ /* 0x000fe200078e020b */
[----:B------:R-:W-:-:S04]  /*10f90*/  IABS R8, R3 ;  /* 0x0000000300087213 */ /* 0x000fc80000000000 */
[----:B------:R-:W-:Y:S01]  /*10fa0*/  ISETP.GT.U32.AND P3, PT, R2, R11, PT ;  /* 0x0000000b0200720c */ /* 0x000fe20003f64070 */
[----:B------:R-:W-:Y:S01]  /*10fb0*/  IMAD.HI.U32 R19, R4, R8, RZ ;  /* 0x0000000804137227 */ /* 0x000fe200078e00ff */
[----:B------:R-:W-:-:S03]  /*10fc0*/  IABS R18, R53 ;  /* 0x0000003500127213 */ /* 0x000fc60000000000 */
[----:B------:R-:W-:Y:S02]  /*10fd0*/  IMAD.MOV R19, RZ, RZ, -R19 ;  /* 0x000000ffff137224 */ /* 0x000fe400078e0a13 */
[----:B------:R-:W-:Y:S01]  /*10fe0*/  @!P1 IMAD.IADD R9, R9, 0x1, -R2 ;  /* 0x0000000109099824 */ /* 0x000fe200078e0a02 */
[----:B------:R-:W-:Y:S01]  /*10ff0*/  ISETP.GE.AND P1, PT, R7, RZ, PT ;  /* 0x000000ff0700720c */ /* 0x000fe20003f26270 */
[----:B------:R-:W-:Y:S02]  /*11000*/  IMAD R8, R2, R19, R8 ;  /* 0x0000001302087224 */ /* 0x000fe400078e0208 */
[----:B------:R-:W-:Y:S01]  /*11010*/  IMAD.HI.U32 R7, R4, R16, RZ ;  /* 0x0000001004077227 */ /* 0x000fe200078e00ff */
[----:B------:R-:W-:-:S03]  /*11020*/  ISETP.GT.U32.AND P4, PT, R2, R9, PT ;  /* 0x000000090200720c */ /* 0x000fc60003f84070 */
[----:B------:R-:W-:Y:S01]  /*11030*/  @!P3 IMAD.IADD R11, R11, 0x1, -R2 ;  /* 0x000000010b0bb824 */ /* 0x000fe200078e0a02 */
[----:B------:R-:W-:Y:S01]  /*11040*/  ISETP.GE.AND P3, PT, R6, RZ, PT ;  /* 0x000000ff0600720c */ /* 0x000fe20003f66270 */
[----:B------:R-:W-:Y:S01]  /*11050*/  IMAD.MOV.U32 R6, RZ, RZ, R18 ;  /* 0x000000ffff067224 */ /* 0x000fe200078e0012 */
[----:B------:R-:W-:Y:S01]  /*11060*/  ISETP.GT.U32.AND P6, PT, R2, R8, PT ;  /* 0x000000080200720c */ /* 0x000fe20003fc4070 */
[----:B------:R-:W-:Y:S02]  /*11070*/  IMAD.MOV R7, RZ, RZ, -R7 ;  /* 0x000000ffff077224 */ /* 0x000fe400078e0a07 */
[----:B------:R-:W-:Y:S01]  /*11080*/  IMAD.HI.U32 R17, R4, R6, RZ ;  /* 0x0000000604117227 */ /* 0x000fe200078e00ff */
[----:B------:R-:W-:-:S03]  /*11090*/  ISETP.GT.U32.AND P5, PT, R2, R11, PT ;  /* 0x0000000b0200720c */ /* 0x000fc60003fa4070 */
[----:B------:R-:W-:Y:S02]  /*110a0*/  IMAD.MOV R17, RZ, RZ, -R17 ;  /* 0x000000ffff117224 */ /* 0x000fe400078e0a11 */
[----:B------:R-:W-:Y:S01]  /*110b0*/  IMAD R7, R2, R7, R16 ;  /* 0x0000000702077224 */ /* 0x000fe200078e0210 */
[----:B------:R-:W-:Y:S01]  /*110c0*/  ISETP.GE.AND P0, PT, R0, RZ, PT ;  /* 0x000000ff0000720c */ /* 0x000fe20003f06270 */
[C---:B------:R-:W-:Y:S02]  /*110d0*/  IMAD R0, R2.reuse, R17, R6 ;  /* 0x0000001102007224 */ /* 0x040fe400078e0206 */
[--C-:B------:R-:W-:Y:S01]  /*110e0*/  @!P4 IMAD.IADD R9, R9, 0x1, -R2.reuse ;  /* 0x000000010909c824 */ /* 0x100fe200078e0a02 */
[----:B------:R-:W-:Y:S01]  /*110f0*/  ISETP.GT.U32.AND P4, PT, R2, R7, PT ;  /* 0x000000070200720c */ /* 0x000fe20003f84070 */
[--C-:B------:R-:W-:Y:S01]  /*11100*/  @!P6 IMAD.IADD R8, R8, 0x1, -R2.reuse ;  /* 0x000000010808e824 */ /* 0x100fe200078e0a02 */
[----:B------:R-:W-:Y:S01]  /*11110*/  ISETP.GT.U32.AND P6, PT, R2, R0, PT ;  /* 0x000000000200720c */ /* 0x000fe20003fc4070 */
[----:B------:R-:W-:-:S04]  /*11120*/  @!P5 IMAD.IADD R11, R11, 0x1, -R2 ;  /* 0x000000010b0bd824 */ /* 0x000fc800078e0a02 */
[----:B0-----:R-:W-:-:S06]  /*11130*/  IMAD.MOV.U32 R14, RZ, RZ, R11 ;  /* 0x000000ffff0e7224 */ /* 0x001fcc00078e000b */
[----:B------:R-:W-:Y:S02]  /*11140*/  @!P4 IMAD.IADD R7, R7, 0x1, -R2 ;  /* 0x000000010707c824 */ /* 0x000fe400078e0a02 */
[----:B------:R-:W-:Y:S01]  /*11150*/  @!P3 IMAD.MOV R14, RZ, RZ, -R14 ;  /* 0x000000ffff0eb224 */ /* 0x000fe200078e0a0e */
[----:B------:R-:W-:Y:S01]  /*11160*/  ISETP.GT.U32.AND P3, PT, R2, R8, PT ;  /* 0x000000080200720c */ /* 0x000fe20003f64070 */
[--C-:B------:R-:W-:Y:S01]  /*11170*/  @!P6 IMAD.IADD R0, R0, 0x1, -R2.reuse ;  /* 0x000000010000e824 */ /* 0x100fe200078e0a02 */
[----:B------:R-:W-:Y:S01]  /*11180*/  ISETP.GT.U32.AND P6, PT, R2, R7, PT ;  /* 0x000000070200720c */ /* 0x000fe20003fc4070 */
[----:B------:R-:W-:Y:S01]  /*11190*/  @!P1 IMAD.MOV R9, RZ, RZ, -R9 ;  /* 0x000000ffff099224 */ /* 0x000fe200078e0a09 */
[----:B------:R-:W-:Y:S02]  /*111a0*/  ISETP.GE.AND P5, PT, R3, RZ, PT ;  /* 0x000000ff0300720c */ /* 0x000fe40003fa6270 */
[----:B------:R-:W-:Y:S01]  /*111b0*/  IABS R3, R52 ;  /* 0x0000003400037213 */ /* 0x000fe20000000000 */
[----:B------:R-:W-:Y:S04]  /*111c0*/  STL [R1+0x74], R14 ;  /* 0x0000740e01007387 */ /* 0x000fe80000100800 */
[----:B------:R0:W-:Y:S02]  /*111d0*/  STL [R1+0x70], R9 ;  /* 0x0000700901007387 */ /* 0x0001e40000100800 */
[----:B------:R-:W-:-:S02]  /*111e0*/  @!P3 IMAD.IADD R8, R8, 0x1, -R2 ;  /* 0x000000010808b824 */ /* 0x000fc400078e0a02 */
[----:B------:R-:W-:Y:S02]  /*111f0*/  @!P6 IMAD.IADD R7, R7, 0x1, -R2 ;  /* 0x000000010707e824 */ /* 0x000fe400078e0a02 */
[----:B0-----:R-:W-:-:S04]  /*11200*/  IMAD.HI.U32 R9, R4, R3, RZ ;  /* 0x0000000304097227 */ /* 0x001fc800078e00ff */
[----:B------:R-:W-:Y:S01]  /*11210*/  IMAD.MOV R9, RZ, RZ, -R9 ;  /* 0x000000ffff097224 */ /* 0x000fe200078e0a09 */
[----:B------:R-:W-:Y:S01]  /*11220*/  ISETP.GE.AND P4, PT, R53, RZ, PT ;  /* 0x000000ff3500720c */ /* 0x000fe20003f86270 */
[----:B------:R-:W-:Y:S02]  /*11230*/  IMAD.MOV.U32 R14, RZ, RZ, R8 ;  /* 0x000000ffff0e7224 */ /* 0x000fe400078e0008 */
[----:B------:R-:W-:Y:S02]  /*11240*/  IMAD R9, R2, R9, R3 ;  /* 0x0000000902097224 */ /* 0x000fe400078e0203 */
[----:B------:R-:W-:Y:S02]  /*11250*/  IMAD.MOV.U32 R53, RZ, RZ, R50 ;  /* 0x000000ffff357224 */ /* 0x000fe400078e0032 */
[----:B------:R-:W-:Y:S02]  /*11260*/  IMAD.MOV.U32 R3, RZ, RZ, R7 ;  /* 0x000000ffff037224 */ /* 0x000fe400078e0007 */
[----:B---3--:R-:W-:-:S02]  /*11270*/  IMAD.MOV.U32 R50, RZ, RZ, R47 ;  /* 0x000000ffff327224 */ /* 0x008fc400078e002f */
[----:B------:R-:W-:Y:S02]  /*11280*/  IMAD.MOV.U32 R59, RZ, RZ, R49 ;  /* 0x000000ffff3b7224 */ /* 0x000fe400078e0031 */
[----:B------:R-:W-:Y:S02]  /*11290*/  IMAD.MOV.U32 R47, RZ, RZ, R35 ;  /* 0x000000ffff2f7224 */ /* 0x000fe400078e0023 */
[----:B------:R-:W-:Y:S02]  /*112a0*/  @!P0 IMAD.MOV R5, RZ, RZ, -R5 ;  /* 0x000000ffff058224 */ /* 0x000fe400078e0a05 */
[----:B------:R-:W-:Y:S02]  /*112b0*/  IMAD.MOV.U32 R60, RZ, RZ, R48 ;  /* 0x000000ffff3c7224 */ /* 0x000fe400078e0030 */
[----:B------:R-:W-:Y:S02]  /*112c0*/  IMAD.MOV.U32 R49, RZ, RZ, R38 ;  /* 0x000000ffff317224 */ /* 0x000fe400078e0026 */
[----:B------:R-:W-:-:S02]  /*112d0*/  IMAD.MOV.U32 R35, RZ, RZ, R127 ;  /* 0x000000ffff237224 */ /* 0x000fc400078e007f */
[----:B------:R-:W-:Y:S01]  /*112e0*/  @!P5 IMAD.MOV R14, RZ, RZ, -R14 ;  /* 0x000000ffff0ed224 */ /* 0x000fe200078e0a0e */
[----:B------:R-:W3:Y:S01]  /*112f0*/  LDL.LU R127, [R1+0x270] ;  /* 0x00027000017f7983 */ /* 0x000ee20000300800 */
[----:B------:R-:W-:Y:S02]  /*11300*/  IMAD.MOV.U32 R48, RZ, RZ, R36 ;  /* 0x000000ffff307224 */ /* 0x000fe400078e0024 */
[----:B------:R-:W-:Y:S01]  /*11310*/  @!P2 IMAD.MOV R3, RZ, RZ, -R3 ;  /* 0x000000ffff03a224 */ /* 0x000fe200078e0a03 */
[----:B------:R-:W4:Y:S01]  /*11320*/  LDL.LU R36, [R1+0x13c] ;  /* 0x00013c0001247983 */ /* 0x000f220000300800 */
[----:B------:R-:W-:Y:S02]  /*11330*/  IMAD.MOV.U32 R58, RZ, RZ, R50 ;  /* 0x000000ffff3a7224 */ /* 0x000fe400078e0032 */
[----:B------:R-:W-:Y:S01]  /*11340*/  IMAD.MOV.U32 R56, RZ, RZ, R49 ;  /* 0x000000ffff387224 */ /* 0x000fe200078e0031 */
[----:B------:R-:W3:Y:S01]  /*11350*/  LDL.LU R38, [R1+0x14c] ;  /* 0x00014c0001267983 */ /* 0x000ee20000300800 */
[----:B------:R-:W-:-:S02]  /*11360*/  IMAD.MOV.U32 R50, RZ, RZ, R46 ;  /* 0x000000ffff327224 */ /* 0x000fc400078e002e */
[----:B------:R-:W-:Y:S01]  /*11370*/  IMAD.MOV.U32 R49, RZ, RZ, R45 ;  /* 0x000000ffff317224 */ /* 0x000fe200078e002d */
[----:B------:R0:W-:Y:S01]  /*11380*/  STL [R1+0x6c], R5 ;  /* 0x00006c0501007387 */ /* 0x0001e20000100800 */
[----:B------:R-:W-:Y:S02]  /*11390*/  IMAD.MOV.U32 R45, RZ, RZ, R32 ;  /* 0x000000ffff2d7224 */ /* 0x000fe400078e0020 */
[----:B------:R-:W-:Y:S01]  /*113a0*/  IMAD.MOV.U32 R46, RZ, RZ, R28 ;  /* 0x000000ffff2e7224 */ /* 0x000fe200078e001c */
[----:B------:R1:W-:Y:S01]  /*113b0*/  STL [R1+0x68], R14 ;  /* 0x0000680e01007387 */ /* 0x0003e20000100800 */
[----:B------:R-:W-:Y:S02]  /*113c0*/  IMAD.MOV.U32 R57, RZ, RZ, R48 ;  /* 0x000000ffff397224 */ /* 0x000fe400078e0030 */
[----:B------:R-:W-:Y:S01]  /*113d0*/  IMAD.MOV.U32 R28, RZ, RZ, R125 ;  /* 0x000000ffff1c7224 */ /* 0x000fe200078e007d */
[----:B------:R1:W-:Y:S04]  /*113e0*/  STL [R1+0x64], R3 ;  /* 0x0000640301007387 */ /* 0x0003e80000100800 */
[----:B------:R-:W4:Y:S04]  /*113f0*/  LDL.LU R32, [R1+0x210] ;  /* 0x0002100001207983 */ /* 0x000f280000300800 */
[----:B------:R-:W4:Y:S01]  /*11400*/  LDL.LU R125, [R1+0x234] ;  /* 0x00023400017d7983 */ /* 0x000f220000300800 */
[----:B--2---:R-:W-:-:S03]  /*11410*/  IMAD.MOV.U32 R48, RZ, RZ, R44 ;  /* 0x000000ffff307224 */ /* 0x004fc600078e002c */
[----:B------:R-:W2:Y:S01]  /*11420*/  LDL.LU R44, [R1+0x100] ;  /* 0x00010000012c7983 */ /* 0x000ea20000300800 */
[----:B------:R-:W-:-:S05]  /*11430*/  IABS R16, R55 ;  /* 0x0000003700107213 */ /* 0x000fca0000000000 */
[----:B------:R-:W-:-:S04]  /*11440*/  IMAD.HI.U32 R11, R4, R16, RZ ;  /* 0x00000010040b7227 */ /* 0x000fc800078e00ff */
[----:B------:R-:W-:-:S04]  /*11450*/  IMAD.MOV R11, RZ, RZ, -R11 ;  /* 0x000000ffff0b7224 */ /* 0x000fc800078e0a0b */
[----:B------:R-:W-:-:S05]  /*11460*/  IMAD R16, R2, R11, R16 ;  /* 0x0000000b02107224 */ /* 0x000fca00078e0210 */
[----:B------:R-:W-:-:S13]  /*11470*/  ISETP.GT.U32.AND P3, PT, R2, R16, PT ;  /* 0x000000100200720c */ /* 0x000fda0003f64070 */
[----:B------:R-:W-:-:S05]  /*11480*/  @!P3 IMAD.IADD R16, R16, 0x1, -R2 ;  /* 0x000000011010b824 */ /* 0x000fca00078e0a02 */
[----:B------:R-:W-:Y:S02]  /*11490*/  ISETP.GT.U32.AND P3, PT, R2, R16, PT ;  /* 0x000000100200720c */ /* 0x000fe40003f64070 */
[----:B------:R-:W-:Y:S01]  /*114a0*/  ISETP.GE.AND P2, PT, R52, RZ, PT ;  /* 0x000000ff3400720c */ /* 0x000fe20003f46270 */
[----:B------:R-:W-:Y:S01]  /*114b0*/  IMAD.MOV.U32 R52, RZ, RZ, R47 ;  /* 0x000000ffff347224 */ /* 0x000fe200078e002f */
[----:B------:R-:W-:Y:S01]  /*114c0*/  ISETP.GE.AND P0, PT, R55, RZ, PT ;  /* 0x000000ff3700720c */ /* 0x000fe20003f06270 */
[----:B------:R-:W-:Y:S01]  /*114d0*/  IMAD.MOV.U32 R47, RZ, RZ, R31 ;  /* 0x000000ffff2f7224 */ /* 0x000fe200078e001f */
[----:B------:R-:W-:Y:S01]  /*114e0*/  IABS R15, R51 ;  /* 0x00000033000f7213 */ /* 0x000fe20000000000 */
[----:B------:R-:W-:Y:S02]  /*114f0*/  IMAD.MOV.U32 R55, RZ, RZ, R50 ;  /* 0x000000ffff377224 */ /* 0x000fe400078e0032 */
[----:B------:R-:W-:Y:S01]  /*11500*/  IMAD.MOV.U32 R50, RZ, RZ, R40 ;  /* 0x000000ffff327224 */ /* 0x000fe200078e0028 */
[----:B------:R-:W-:-:S03]  /*11510*/  IABS R6, R54 ;  /* 0x0000003600067213 */ /* 0x000fc60000000000 */
[----:B------:R-:W-:Y:S01]  /*11520*/  @!P3 IMAD.IADD R16, R16, 0x1, -R2 ;  /* 0x000000011010b824 */ /* 0x000fe200078e0a02 */
[----:B------:R-:W-:Y:S01]  /*11530*/  ISETP.GE.AND P3, PT, R51, RZ, PT ;  /* 0x000000ff3300720c */ /* 0x000fe20003f66270 */
[----:B------:R-:W-:Y:S01]  /*11540*/  IMAD.MOV.U32 R51, RZ, RZ, R49 ;  /* 0x000000ffff337224 */ /* 0x000fe200078e0031 */
[----:B------:R-:W-:Y:S01]  /*11550*/  ISETP.GE.AND P5, PT, R54, RZ, PT ;  /* 0x000000ff3600720c */ /* 0x000fe20003fa6270 */
[----:B------:R-:W-:Y:S02]  /*11560*/  IMAD.MOV.U32 R31, RZ, RZ, R128 ;  /* 0x000000ffff1f7224 */ /* 0x000fe400078e0080 */
[----:B------:R-:W-:Y:S01]  /*11570*/  IMAD.MOV.U32 R49, RZ, RZ, R47 ;  /* 0x000000ffff317224 */ /* 0x000fe200078e002f */
[----:B------:R-:W2:Y:S01]  /*11580*/  LDL.LU R128, [R1+0x32c] ;  /* 0x00032c0001807983 */ /* 0x000ea20000300800 */
[----:B------:R-:W-:Y:S02]  /*11590*/  IMAD.MOV.U32 R54, RZ, RZ, R48 ;  /* 0x000000ffff367224 */ /* 0x000fe400078e0030 */
[----:B------:R-:W-:-:S02]  /*115a0*/  IMAD.MOV.U32 R48, RZ, RZ, R46 ;  /* 0x000000ffff307224 */ /* 0x000fc400078e002e */
[----:B------:R-:W-:Y:S02]  /*115b0*/  IMAD.MOV.U32 R46, RZ, RZ, R43 ;  /* 0x000000ffff2e7224 */ /* 0x000fe400078e002b */
[----:B---3--:R-:W-:Y:S02]  /*115c0*/  IMAD.MOV.U32 R40, RZ, RZ, R38 ;  /* 0x000000ffff287224 */ /* 0x008fe400078e0026 */
[----:B----4-:R-:W-:Y:S02]  /*115d0*/  IMAD.MOV.U32 R38, RZ, RZ, R36 ;  /* 0x000000ffff267224 */ /* 0x010fe400078e0024 */
[----:B------:R-:W-:Y:S02]  /*115e0*/  IMAD.MOV.U32 R36, RZ, RZ, R33 ;  /* 0x000000ffff247224 */ /* 0x000fe400078e0021 */
[----:B------:R-:W-:Y:S02]  /*115f0*/  IMAD.MOV.U32 R33, RZ, RZ, R29 ;  /* 0x000000ffff217224 */ /* 0x000fe400078e001d */
[----:B--2---:R-:W-:-:S02]  /*11600*/  IMAD.MOV.U32 R47, RZ, RZ, R44 ;  /* 0x000000ffff2f7224 */ /* 0x004fc400078e002c */
[----:B------:R-:W2:Y:S04]  /*11610*/  LDL.LU R44, [R1+0xf0] ;  /* 0x0000f000012c7983 */ /* 0x000ea80000300800 */
[----:B------:R-:W3:Y:S04]  /*11620*/  LDL.LU R29, [R1+0x414] ;  /* 0x00041400011d7983 */ /* 0x000ee80000300800 */
[----:B------:R-:W4:Y:S01]  /*11630*/  LDL.LU R43, [R1+0xa4] ;  /* 0x0000a400012b7983 */ /* 0x000f220000300800 */
[----:B------:R-:W-:-:S04]  /*11640*/  IMAD.HI.U32 R13, R4, R6, RZ ;  /* 0x00000006040d7227 */ /* 0x000fc800078e00ff */
[----:B------:R-:W-:-:S04]  /*11650*/  IMAD.MOV R13, RZ, RZ, -R13 ;  /* 0x000000ffff0d7224 */ /* 0x000fc800078e0a0d */
[----:B------:R-:W-:-:S05]  /*11660*/  IMAD R6, R2, R13, R6 ;  /* 0x0000000d02067224 */ /* 0x000fca00078e0206 */
[C---:B------:R-:W-:Y:S02]  /*11670*/  ISETP.GT.U32.AND P6, PT, R2.reuse, R6, PT ;  /* 0x000000060200720c */ /* 0x040fe40003fc4070 */
[----:B------:R-:W-:Y:S01]  /*11680*/  ISETP.GT.U32.AND P1, PT, R2, R0, PT ;  /* 0x000000000200720c */ /* 0x000fe20003f24070 */
[----:B0-----:R-:W-:-:S10]  /*11690*/  IMAD.HI.U32 R5, R4, R15, RZ ;  /* 0x0000000f04057227 */ /* 0x001fd400078e00ff */
[----:B------:R-:W-:-:S05]  /*116a0*/  @!P6 IMAD.IADD R6, R6, 0x1, -R2 ;  /* 0x000000010606e824 */ /* 0x000fca00078e0a02 */
[----:B------:R-:W-:Y:S01]  /*116b0*/  ISETP.GT.U32.AND P6, PT, R2, R6, PT ;  /* 0x000000060200720c */ /* 0x000fe20003fc4070 */
[----:B------:R-:W-:Y:S01]  /*116c0*/  @!P1 IMAD.IADD R0, R0, 0x1, -R2 ;  /* 0x0000000100009824 */ /* 0x000fe200078e0a02 */
[C---:B------:R-:W-:Y:S01]  /*116d0*/  ISETP.GT.U32.AND P1, PT, R2.reuse, R9, PT ;  /* 0x000000090200720c */ /* 0x040fe20003f24070 */
[----:B------:R-:W-:Y:S01]  /*116e0*/  IMAD.MOV R5, RZ, RZ, -R5 ;  /* 0x000000ffff057224 */ /* 0x000fe200078e0a05 */
[----:B-1----:R-:W-:Y:S02]  /*116f0*/  IABS R14, R53 ;  /* 0x00000035000e7213 */ /* 0x002fe40000000000 */
[----:B------:R-:W-:Y:S01]  /*11700*/  IABS R13, R60 ;  /* 0x0000003c000d7213 */ /* 0x000fe20000000000 */
[----:B------:R-:W-:Y:S02]  /*11710*/  IMAD R15, R2, R5, R15 ;  /* 0x00000005020f7224 */ /* 0x000fe400078e020f */
[----:B------:R-:W-:-:S04]  /*11720*/  IMAD.HI.U32 R3, R4, R14, RZ ;  /* 0x0000000e04037227 */ /* 0x000fc800078e00ff */
[----:B------:R-:W-:Y:S01]  /*11730*/  @!P6 IMAD.IADD R6, R6, 0x1, -R2 ;  /* 0x000000010606e824 */ /* 0x000fe200078e0a02 */
[----:B------:R-:W-:Y:S01]  /*11740*/  ISETP.GT.U32.AND P6, PT, R2, R15, PT ;  /* 0x0000000f0200720c */ /* 0x000fe20003fc4070 */
[----:B------:R-:W-:-:S04]  /*11750*/  IMAD.HI.U32 R5, R4, R13, RZ ;  /* 0x0000000d04057227 */ /* 0x000fc800078e00ff */
[----:B------:R-:W-:Y:S02]  /*11760*/  @!P1 IMAD.IADD R9, R9, 0x1, -R2 ;  /* 0x0000000109099824 */ /* 0x000fe400078e0a02 */
[----:B------:R-:W-:Y:S02]  /*11770*/  IMAD.MOV R7, RZ, RZ, -R3 ;  /* 0x000000ffff077224 */ /* 0x000fe400078e0a03 */
[----:B------:R-:W-:Y:S01]  /*11780*/  IMAD.MOV R5, RZ, RZ, -R5 ;  /* 0x000000ffff057224 */ /* 0x000fe200078e0a05 */
[C---:B------:R-:W-:Y:S01]  /*11790*/  ISETP.GT.U32.AND P1, PT, R2.reuse, R9, PT ;  /* 0x000000090200720c */ /* 0x040fe20003f24070 */
[C---:B------:R-:W-:Y:S01]  /*117a0*/  IMAD R14, R2.reuse, R7, R14 ;  /* 0x00000007020e7224 */ /* 0x040fe200078e020e */
[----:B------:R-:W-:Y:S01]  /*117b0*/  IABS R7, R58 ;  /* 0x0000003a00077213 */ /* 0x000fe20000000000 */
[----:B------:R-:W-:Y:S02]  /*117c0*/  IMAD R13, R2, R5, R13 ;  /* 0x00000005020d7224 */ /* 0x000fe400078e020d */
[----:B------:R-:W-:-:S02]  /*117d0*/  @!P6 IMAD.IADD R15, R15, 0x1, -R2 ;  /* 0x000000010f0fe824 */ /* 0x000fc400078e0a02 */
[----:B------:R-:W-:Y:S01]  /*117e0*/  IMAD.HI.U32 R17, R4, R7, RZ ;  /* 0x0000000704117227 */ /* 0x000fe200078e00ff */
[C---:B------:R-:W-:Y:S02]  /*117f0*/  ISETP.GT.U32.AND P6, PT, R2.reuse, R13, PT ;  /* 0x0000000d0200720c */ /* 0x040fe40003fc4070 */
[----:B------:R-:W-:Y:S01]  /*11800*/  IABS R11, R59 ;  /* 0x0000003b000b7213 */ /* 0x000fe20000000000 */
[----:B------:R-:W-:Y:S02]  /*11810*/  IMAD.MOV R17, RZ, RZ, -R17 ;  /* 0x000000ffff117224 */ /* 0x000fe400078e0a11 */
[----:B------:R-:W-:Y:S01]  /*11820*/  @!P1 IMAD.IADD R9, R9, 0x1, -R2 ;  /* 0x0000000109099824 */ /* 0x000fe200078e0a02 */
[C---:B------:R-:W-:Y:S01]  /*11830*/  ISETP.GT.U32.AND P1, PT, R2.reuse, R14, PT ;  /* 0x0000000e0200720c */ /* 0x040fe20003f24070 */
[----:B------:R-:W-:Y:S02]  /*11840*/  IMAD R7, R2, R17, R7 ;  /* 0x0000001102077224 */ /* 0x000fe400078e0207 */
[----:B------:R-:W-:Y:S01]  /*11850*/  IMAD.HI.U32 R3, R4, R11, RZ ;  /* 0x0000000b04037227 */ /* 0x000fe200078e00ff */
[----:B------:R-:W-:-:S03]  /*11860*/  IABS R8, R52 ;  /* 0x0000003400087213 */ /* 0x000fc60000000000 */
[----:B------:R-:W-:Y:S01]  /*11870*/  @!P6 IMAD.IADD R13, R13, 0x1, -R2 ;  /* 0x000000010d0de824 */ /* 0x000fe200078e0a02 */
[C---:B------:R-:W-:Y:S01]  /*11880*/  ISETP.GT.U32.AND P6, PT, R2.reuse, R7, PT ;  /* 0x000000070200720c */ /* 0x040fe20003fc4070 */
[----:B------:R-:W-:Y:S02]  /*11890*/  IMAD.MOV R3, RZ, RZ, -R3 ;  /* 0x000000ffff037224 */ /* 0x000fe400078e0a03 */
[----:B------:R-:W-:Y:S01]  /*118a0*/  @!P4 IMAD.MOV R0, RZ, RZ, -R0 ;  /* 0x000000ffff00c224 */ /* 0x000fe200078e0a00 */
[C---:B------:R-:W-:Y:S01]  /*118b0*/  ISETP.GT.U32.AND P4, PT, R2.reuse, R15, PT ;  /* 0x0000000f0200720c */ /* 0x040fe20003f84070 */
[----:B------:R-:W-:Y:S02]  /*118c0*/  IMAD R11, R2, R3, R11 ;  /* 0x00000003020b7224 */ /* 0x000fe400078e020b */
[----:B------:R-:W-:-:S04]  /*118d0*/  IMAD.HI.U32 R21, R4, R8, RZ ;  /* 0x0000000804157227 */ /* 0x000fc800078e00ff */
[--C-:B------:R-:W-:Y:S01]  /*118e0*/  @!P1 IMAD.IADD R14, R14, 0x1, -R2.reuse ;  /* 0x000000010e0e9824 */ /* 0x100fe200078e0a02 */
[C---:B------:R-:W-:Y:S01]  /*118f0*/  ISETP.GT.U32.AND P1, PT, R2.reuse, R11, PT ;  /* 0x0000000b0200720c */ /* 0x040fe20003f24070 */
[----:B------:R-:W-:Y:S01]  /*11900*/  IMAD.MOV R21, RZ, RZ, -R21 ;  /* 0x000000ffff157224 */ /* 0x000fe200078e0a15 */
[----:B------:R-:W-:Y:S01]  /*11910*/  IABS R17, R55 ;  /* 0x0000003700117213 */ /* 0x000fe20000000000 */
[----:B------:R-:W-:Y:S02]  /*11920*/  @!P6 IMAD.IADD R7, R7, 0x1, -R2 ;  /* 0x000000010707e824 */ /* 0x000fe400078e0a02 */
[C---:B------:R-:W-:Y:S01]  /*11930*/  IMAD R8, R2.reuse, R21, R8 ;  /* 0x0000001502087224 */ /* 0x040fe200078e0208 */
[----:B------:R0:W-:Y:S01]  /*11940*/  STL [R1+0x60], R0 ;  /* 0x0000600001007387 */ /* 0x0001e20000100800 */
[----:B------:R-:W-:Y:S01]  /*11950*/  @!P4 IMAD.IADD R15, R15, 0x1, -R2 ;  /* 0x000000010f0fc824 */ /* 0x000fe200078e0a02 */
[C---:B------:R-:W-:Y:S02]  /*11960*/  ISETP.GT.U32.AND P6, PT, R2.reuse, R7, PT ;  /* 0x000000070200720c */ /* 0x040fe40003fc4070 */
[----:B------:R-:W-:Y:S01]  /*11970*/  ISETP.GT.U32.AND P4, PT, R2, R8, PT ;  /* 0x000000080200720c */ /* 0x000fe20003f84070 */
[----:B------:R-:W-:Y:S01]  /*11980*/  IMAD.HI.U32 R18, R4, R17, RZ ;  /* 0x0000001104127227 */ /* 0x000fe200078e00ff */
[----:B------:R-:W-:-:S03]  /*11990*/  IABS R5, R57 ;  /* 0x0000003900057213 */ /* 0x000fc60000000000 */
[----:B0-----:R-:W-:Y:S02]  /*119a0*/  IMAD.MOV.U32 R0, RZ, RZ, R9 ;  /* 0x000000ffff007224 */ /* 0x001fe400078e0009 */
[----:B------:R-:W-:Y:S01]  /*119b0*/  @!P0 IMAD.MOV R16, RZ, RZ, -R16 ;  /* 0x000000ffff108224 */ /* 0x000fe200078e0a10 */
[----:B------:R-:W-:Y:S01]  /*119c0*/  IABS R3, R56 ;  /* 0x0000003800037213 */ /* 0x000fe20000000000 */
[----:B------:R-:W-:Y:S02]  /*119d0*/  @!P5 IMAD.MOV R6, RZ, RZ, -R6 ;  /* 0x000000ffff06d224 */ /* 0x000fe400078e0a06 */
[----:B------:R-:W-:Y:S01]  /*119e0*/  @!P2 IMAD.MOV R0, RZ, RZ, -R0 ;  /* 0x000000ffff00a224 */ /* 0x000fe200078e0a00 */
[C---:B------:R-:W-:Y:S01]  /*119f0*/  ISETP.GT.U32.AND P0, PT, R2.reuse, R14, PT ;  /* 0x0000000e0200720c */ /* 0x040fe20003f04070 */
[----:B------:R-:W-:Y:S01]  /*11a00*/  @!P1 IMAD.IADD R11, R11, 0x1, -R2 ;  /* 0x000000010b0b9824 */ /* 0x000fe200078e0a02 */
[----:B------:R-:W-:Y:S01]  /*11a10*/  STL [R1+0x5c], R16 ;  /* 0x00005c1001007387 */ /* 0x000fe20000100800 */
[----:B------:R-:W-:Y:S01]  /*11a20*/  IMAD.MOV R18, RZ, RZ, -R18 ;  /* 0x000000ffff127224 */ /* 0x000fe200078e0a12 */
[----:B------:R-:W-:Y:S01]  /*11a30*/  ISETP.GT.U32.AND P5, PT, R2, R13, PT ;  /* 0x0000000d0200720c */ /* 0x000fe20003fa4070 */
[----:B------:R-:W-:Y:S01]  /*11a40*/  IMAD.HI.U32 R20, R4, R5, RZ ;  /* 0x0000000504147227 */ /* 0x000fe200078e00ff */
[----:B------:R-:W-:Y:S01]  /*11a50*/  STL [R1+0x58], R6 ;  /* 0x0000580601007387 */ /* 0x000fe20000100800 */
[----:B------:R-:W-:-:S02]  /*11a60*/  ISETP.GT.U32.AND P2, PT, R2, R11, PT ;  /* 0x0000000b0200720c */ /* 0x000fc40003f44070 */
[----:B------:R-:W-:Y:S01]  /*11a70*/  IMAD.HI.U32 R19, R4, R3, RZ ;  /* 0x0000000304137227 */ /* 0x000fe200078e00ff */
[----:B------:R0:W-:Y:S01]  /*11a80*/  STL [R1+0x54], R0 ;  /* 0x0000540001007387 */ /* 0x0001e20000100800 */
[----:B------:R-:W-:Y:S02]  /*11a90*/  IABS R9, R54 ;  /* 0x0000003600097213 */ /* 0x000fe40000000000 */
[----:B------:R-:W-:Y:S02]  /*11aa0*/  IMAD.MOV R20, RZ, RZ, -R20 ;  /* 0x000000ffff147224 */ /* 0x000fe400078e0a14 */
[----:B------:R-:W-:Y:S02]  /*11ab0*/  IMAD.MOV R19, RZ, RZ, -R19 ;  /* 0x000000ffff137224 */ /* 0x000fe400078e0a13 */
[--C-:B------:R-:W-:Y:S02]  /*11ac0*/  @!P4 IMAD.IADD R8, R8, 0x1, -R2.reuse ;  /* 0x000000010808c824 */ /* 0x100fe400078e0a02 */
[----:B0-----:R-:W-:Y:S01]  /*11ad0*/  IMAD R0, R2, R18, R17 ;  /* 0x0000001202007224 */ /* 0x001fe200078e0211 */
[----:B------:R-:W-:Y:S01]  /*11ae0*/  ISETP.GE.AND P4, PT, R59, RZ, PT ;  /* 0x000000ff3b00720c */ /* 0x000fe20003f86270 */
[----:B------:R-:W-:-:S02]  /*11af0*/  @!P6 IMAD.IADD R7, R7, 0x1, -R2 ;  /* 0x000000010707e824 */ /* 0x000fc400078e0a02 */
[C---:B------:R-:W-:Y:S01]  /*11b00*/  IMAD R5, R2.reuse, R20, R5 ;  /* 0x0000001402057224 */ /* 0x040fe200078e0205 */
[----:B------:R-:W-:Y:S01]  /*11b10*/  ISETP.GT.U32.AND P6, PT, R2, R0, PT ;  /* 0x000000000200720c */ /* 0x000fe20003fc4070 */
[----:B------:R-:W-:-:S04]  /*11b20*/  IMAD.HI.U32 R17, R4, R9, RZ ;  /* 0x0000000904117227 */ /* 0x000fc800078e00ff */
[----:B------:R-:W-:Y:S02]  /*11b30*/  IMAD R3, R2, R19, R3 ;  /* 0x0000001302037224 */ /* 0x000fe400078e0203 */
[--C-:B------:R-:W-:Y:S01]  /*11b40*/  @!P0 IMAD.IADD R14, R14, 0x1, -R2.reuse ;  /* 0x000000010e0e8824 */ /* 0x100fe200078e0a02 */
[C---:B------:R-:W-:Y:S01]  /*11b50*/  ISETP.GT.U32.AND P0, PT, R2.reuse, R5, PT ;  /* 0x000000050200720c */ /* 0x040fe20003f04070 */
[----:B------:R-:W-:Y:S02]  /*11b60*/  IMAD.MOV R17, RZ, RZ, -R17 ;  /* 0x000000ffff117224 */ /* 0x000fe400078e0a11 */
[--C-:B------:R-:W-:Y:S01]  /*11b70*/  @!P5 IMAD.IADD R13, R13, 0x1, -R2.reuse ;  /* 0x000000010d0dd824 */ /* 0x100fe200078e0a02 */
[C---:B------:R-:W-:Y:S01]  /*11b80*/  ISETP.GT.U32.AND P5, PT, R2.reuse, R3, PT ;  /* 0x000000030200720c */ /* 0x040fe20003fa4070 */
[----:B------:R-:W-:Y:S02]  /*11b90*/  @!P2 IMAD.IADD R11, R11, 0x1, -R2 ;  /* 0x000000010b0ba824 */ /* 0x000fe400078e0a02 */
[----:B------:R-:W-:-:S02]  /*11ba0*/  IMAD R9, R2, R17, R9 ;  /* 0x0000001102097224 */ /* 0x000fc400078e0209 */
[----:B------:R-:W-:Y:S02]  /*11bb0*/  @!P4 IMAD.MOV R11, RZ, RZ, -R11 ;  /* 0x000000ffff0bc224 */ /* 0x000fe400078e0a0b */
[----:B------:R-:W-:Y:S01]  /*11bc0*/  @!P6 IMAD.IADD R0, R0, 0x1, -R2 ;  /* 0x000000010000e824 */ /* 0x000fe200078e0a02 */
[----:B------:R-:W-:Y:S01]  /*11bd0*/  ISETP.GT.U32.AND P4, PT, R2, R9, PT ;  /* 0x000000090200720c */ /* 0x000fe20003f84070 */
[----:B------:R-:W-:Y:S01]  /*11be0*/  @!P3 IMAD.MOV R15, RZ, RZ, -R15 ;  /* 0x000000ffff0fb224 */ /* 0x000fe200078e0a0f */
[----:B------:R-:W-:Y:S01]  /*11bf0*/  ISETP.GE.AND P1, PT, R53, RZ, PT ;  /* 0x000000ff3500720c */ /* 0x000fe20003f26270 */
[----:B------:R-:W-:Y:S01]  /*11c00*/  IMAD.MOV.U32 R53, RZ, RZ, R50 ;  /* 0x000000ffff357224 */ /* 0x000fe200078e0032 */
[----:B------:R-:W-:Y:S01]  /*11c10*/  ISETP.GE.AND P2, PT, R60, RZ, PT ;  /* 0x000000ff3c00720c */ /* 0x000fe20003f46270 */
[--C-:B------:R-:W-:Y:S01]  /*11c20*/  @!P0 IMAD.IADD R5, R5, 0x1, -R2.reuse ;  /* 0x0000000105058824 */ /* 0x100fe200078e0a02 */
[C---:B------:R-:W-:Y:S02]  /*11c30*/  ISETP.GT.U32.AND P6, PT, R2.reuse, R8, PT ;  /* 0x000000080200720c */ /* 0x040fe40003fc4070 */
[----:B------:R-:W-:Y:S01]  /*11c40*/  ISETP.GT.U32.AND P3, PT, R2, R0, PT ;  /* 0x000000000200720c */ /* 0x000fe20003f64070 */
[----:B------:R-:W-:Y:S01]  /*11c50*/  @!P5 IMAD.IADD R3, R3, 0x1, -R2 ;  /* 0x000000010303d824 */ /* 0x000fe200078e0a02 */
[----:B------:R-:W-:-:S02]  /*11c60*/  ISETP.GE.AND P0, PT, R58, RZ, PT ;  /* 0x000000ff3a00720c */ /* 0x000fc40003f06270 */
[----:B------:R-:W-:Y:S01]  /*11c70*/  ISETP.GE.AND P5, PT, R52, RZ, PT ;  /* 0x000000ff3400720c */ /* 0x000fe20003fa6270 */
[----:B------:R-:W-:Y:S01]  /*11c80*/  @!P4 IMAD.IADD R9, R9, 0x1, -R2 ;  /* 0x000000010909c824 */ /* 0x000fe200078e0a02 */
[----:B------:R-:W-:Y:S02]  /*11c90*/  IABS R6, R51 ;  /* 0x0000003300067213 */ /* 0x000fe40000000000 */
[----:B------:R-:W-:Y:S01]  /*11ca0*/  ISETP.GE.AND P4, PT, R51, RZ, PT ;  /* 0x000000ff3300720c */ /* 0x000fe20003f86270 */
[----:B------:R-:W-:Y:S02]  /*11cb0*/  @!P1 IMAD.MOV R14, RZ, RZ, -R14 ;  /* 0x000000ffff0e9224 */ /* 0x000fe400078e0a0e */
[----:B------:R-:W-:Y:S02]  /*11cc0*/  @!P2 IMAD.MOV R13, RZ, RZ, -R13 ;  /* 0x000000ffff0da224 */ /* 0x000fe400078e0a0d */
[--C-:B------:R-:W-:Y:S02]  /*11cd0*/  @!P6 IMAD.IADD R8, R8, 0x1, -R2.reuse ;  /* 0x000000010808e824 */ /* 0x100fe400078e0a02 */
[----:B------:R-:W-:Y:S01]  /*11ce0*/  @!P3 IMAD.IADD R0, R0, 0x1, -R2 ;  /* 0x000000010000b824 */ /* 0x000fe200078e0a02 */
[----:B------:R-:W-:Y:S01]  /*11cf0*/  ISETP.GE.AND P3, PT, R54, RZ, PT ;  /* 0x000000ff3600720c */ /* 0x000fe20003f66270 */
[----:B------:R-:W-:-:S02]  /*11d00*/  @!P0 IMAD.MOV R7, RZ, RZ, -R7 ;  /* 0x000000ffff078224 */ /* 0x000fc400078e0a07 */
[----:B------:R-:W-:Y:S02]  /*11d10*/  @!P5 IMAD.MOV R8, RZ, RZ, -R8 ;  /* 0x000000ffff08d224 */ /* 0x000fe400078e0a08 */
[----:B----4-:R-:W-:-:S04]  /*11d20*/  IMAD.MOV.U32 R50, RZ, RZ, R43 ;  /* 0x000000ffff327224 */ /* 0x010fc800078e002b */
[----:B------:R-:W-:Y:S02]  /*11d30*/  IMAD.MOV.U32 R52, RZ, RZ, R50 ;  /* 0x000000ffff347224 */ /* 0x000fe400078e0032 */
[----:B------:R-:W-:Y:S02]  /*11d40*/  IMAD.MOV.U32 R50, RZ, RZ, R45 ;  /* 0x000000ffff327224 */ /* 0x000fe400078e002d */
[----:B------:R-:W-:Y:S02]  /*11d50*/  IMAD.MOV.U32 R43, RZ, RZ, R39 ;  /* 0x000000ffff2b7224 */ /* 0x000fe400078e0027 */
[----:B------:R-:W-:Y:S01]  /*11d60*/  IMAD.MOV.U32 R51, RZ, RZ, R50 ;  /* 0x000000ffff337224 */ /* 0x000fe200078e0032 */
[----:B------:R-:W4:Y:S01]  /*11d70*/  LDL.LU R39, [R1+0x154] ;  /* 0x0001540001277983 */ /* 0x000f220000300800 */
[----:B------:R-:W-:Y:S02]  /*11d80*/  IMAD.MOV.U32 R50, RZ, RZ, R49 ;  /* 0x000000ffff327224 */ /* 0x000fe400078e0031 */
[----:B------:R-:W-:-:S02]  /*11d90*/  IMAD.MOV.U32 R49, RZ, RZ, R48 ;  /* 0x000000ffff317224 */ /* 0x000fc400078e0030 */
[----:B------:R-:W-:Y:S02]  /*11da0*/  IMAD.MOV.U32 R45, RZ, RZ, R33 ;  /* 0x000000ffff2d7224 */ /* 0x000fe400078e0021 */
[----:B------:R-:W-:Y:S01]  /*11db0*/  IMAD.MOV.U32 R48, RZ, RZ, R47 ;  /* 0x000000ffff307224 */ /* 0x000fe200078e002f */
[----:B------:R-:W3:Y:S01]  /*11dc0*/  LDL.LU R33, [R1+0x41c] ;  /* 0x00041c0001217983 */ /* 0x000ee20000300800 */
[----:B------:R-:W-:Y:S02]  /*11dd0*/  IMAD.MOV.U32 R47, RZ, RZ, R46 ;  /* 0x000000ffff2f7224 */ /* 0x000fe400078e002e */
[----:B------:R-:W-:Y:S01]  /*11de0*/  IMAD.MOV.U32 R46, RZ, RZ, R41 ;  /* 0x000000ffff2e7224 */ /* 0x000fe200078e0029 */
[----:B------:R-:W-:Y:S01]  /*11df0*/  STL [R1+0x50], R15 ;  /* 0x0000500f01007387 */ /* 0x000fe20000100800 */
[----:B------:R-:W-:Y:S02]  /*11e00*/  IMAD.MOV.U32 R54, RZ, RZ, R50 ;  /* 0x000000ffff367224 */ /* 0x000fe400078e0032 */
[----:B------:R-:W-:Y:S01]  /*11e10*/  IMAD.MOV.U32 R50, RZ, RZ, R49 ;  /* 0x000000ffff327224 */ /* 0x000fe200078e0031 */
[----:B------:R-:W-:Y:S01]  /*11e20*/  STL [R1+0x4c], R14 ;  /* 0x00004c0e01007387 */ /* 0x000fe20000100800 */
[----:B------:R-:W-:-:S02]  /*11e30*/  IMAD.MOV.U32 R49, RZ, RZ, R48 ;  /* 0x000000ffff317224 */ /* 0x000fc400078e0030 */
[----:B------:R-:W-:Y:S01]  /*11e40*/  IMAD.MOV.U32 R48, RZ, RZ, R47 ;  /* 0x000000ffff307224 */ /* 0x000fe200078e002f */
[----:B------:R0:W-:Y:S01]  /*11e50*/  STL [R1+0x48], R13 ;  /* 0x0000480d01007387 */ /* 0x0001e20000100800 */
[----:B------:R-:W-:Y:S02]  /*11e60*/  IMAD.MOV.U32 R41, RZ, RZ, R36 ;  /* 0x000000ffff297224 */ /* 0x000fe400078e0024 */
[----:B------:R-:W-:Y:S01]  /*11e70*/  IMAD.MOV.U32 R47, RZ, RZ, R46 ;  /* 0x000000ffff2f7224 */ /* 0x000fe200078e002e */
[----:B------:R1:W-:Y:S01]  /*11e80*/  STL [R1+0x44], R11 ;  /* 0x0000440b01007387 */ /* 0x0003e20000100800 */
[----:B------:R-:W-:-:S03]  /*11e90*/  IMAD.MOV.U32 R46, RZ, RZ, R45 ;  /* 0x000000ffff2e7224 */ /* 0x000fc600078e002d */
[----:B------:R-:W-:Y:S01]  /*11ea0*/  STL [R1+0x40], R7 ;  /* 0x0000400701007387 */ /* 0x000fe20000100800 */
[----:B--2---:R-:W-:-:S03]  /*11eb0*/  IMAD.MOV.U32 R45, RZ, RZ, R44 ;  /* 0x000000ffff2d7224 */ /* 0x004fc600078e002c */
[----:B------:R-:W2:Y:S04]  /*11ec0*/  LDL.LU R36, [R1+0x3f0] ;  /* 0x0003f00001247983 */ /* 0x000ea80000300800 */
[----:B------:R-:W-:Y:S04]  /*11ed0*/  STL [R1+0x3c], R8 ;  /* 0x00003c0801007387 */ /* 0x000fe80000100800 */
[----:B------:R-:W4:Y:S01]  /*11ee0*/  LDL.LU R44, [R1+0xec] ;  /* 0x0000ec00012c7983 */ /* 0x000f220000300800 */
[C---:B------:R-:W-:Y:S02]  /*11ef0*/  ISETP.GT.U32.AND P1, PT, R2.reuse, R5, PT ;  /* 0x000000050200720c */ /* 0x040fe40003f24070 */
[----:B------:R-:W-:-:S02]  /*11f00*/  ISETP.GT.U32.AND P2, PT, R2, R3, PT ;  /* 0x000000030200720c */ /* 0x000fc40003f44070 */
[----:B------:R-:W-:-:S09]  /*11f10*/  ISETP.GE.AND P0, PT, R57, RZ, PT ;  /* 0x000000ff3900720c */ /* 0x000fd20003f06270 */
[--C-:B------:R-:W-:Y:S01]  /*11f20*/  @!P1 IMAD.IADD R5, R5, 0x1, -R2.reuse ;  /* 0x0000000105059824 */ /* 0x100fe200078e0a02 */
[----:B------:R-:W-:Y:S01]  /*11f30*/  ISETP.GE.AND P1, PT, R56, RZ, PT ;  /* 0x000000ff3800720c */ /* 0x000fe20003f26270 */
[----:B------:R-:W-:Y:S01]  /*11f40*/  @!P2 IMAD.IADD R3, R3, 0x1, -R2 ;  /* 0x000000010303a824 */ /* 0x000fe200078e0a02 */
[----:B------:R-:W-:Y:S01]  /*11f50*/  ISETP.GE.AND P2, PT, R55, RZ, PT ;  /* 0x000000ff3700720c */ /* 0x000fe20003f46270 */
[----:B0-----:R-:W-:Y:S01]  /*11f60*/  IMAD.MOV.U32 R13, RZ, RZ, R5 ;  /* 0x000000ffff0d7224 */ /* 0x001fe200078e0005 */
[----:B-1----:R-:W-:-:S03]  /*11f70*/  IABS R11, R52 ;  /* 0x00000034000b7213 */ /* 0x002fc60000000000 */
[----:B------:R-:W-:Y:S02]  /*11f80*/  @!P0 IMAD.MOV R13, RZ, RZ, -R13 ;  /* 0x000000ffff0d8224 */ /* 0x000fe400078e0a0d */
[----:B------:R-:W-:-:S04]  /*11f90*/  IMAD.MOV.U32 R56, RZ, RZ, R50 ;  /* 0x000000ffff387224 */ /* 0x000fc800078e0032 */
[----:B------:R-:W-:Y:S02]  /*11fa0*/  @!P1 IMAD.MOV R3, RZ, RZ, -R3 ;  /* 0x000000ffff039224 */ /* 0x000fe400078e0a03 */
[----:B------:R-:W-:Y:S01]  /*11fb0*/  @!P2 IMAD.MOV R0, RZ, RZ, -R0 ;  /* 0x000000ffff00a224 */ /* 0x000fe200078e0a00 */
[----:B------:R-:W-:Y:S01]  /*11fc0*/  ISETP.GE.AND P2, PT, R52, RZ, PT ;  /* 0x000000ff3400720c */ /* 0x000fe20003f46270 */
[----:B------:R-:W-:Y:S01]  /*11fd0*/  IMAD.MOV.U32 R52, RZ, RZ, R49 ;  /* 0x000000ffff347224 */ /* 0x000fe200078e0031 */
[----:B------:R-:W-:Y:S01]  /*11fe0*/  STL [R1+0x38], R13 ;  /* 0x0000380d01007387 */ /* 0x000fe20000100800 */
[----:B------:R-:W-:Y:S02]  /*11ff0*/  IMAD.MOV.U32 R49, RZ, RZ, R47 ;  /* 0x000000ffff317224 */ /* 0x000fe400078e002f */
[----:B------:R-:W-:Y:S01]  /*12000*/  IMAD.MOV.U32 R50, RZ, RZ, R48 ;  /* 0x000000ffff327224 */ /* 0x000fe200078e0030 */
[----:B------:R0:W-:Y:S01]  /*12010*/  STL [R1+0x34], R3 ;  /* 0x0000340301007387 */ /* 0x0001e20000100800 */
[----:B------:R-:W-:-:S02]  /*12020*/  IMAD.MOV.U32 R47, RZ, RZ, R45 ;  /* 0x000000ffff2f7224 */ /* 0x000fc400078e002d */
[----:B------:R-:W-:Y:S01]  /*12030*/  IMAD.MOV.U32 R48, RZ, RZ, R46 ;  /* 0x000000ffff307224 */ /* 0x000fe200078e002e */
[----:B------:R1:W-:Y:S01]  /*12040*/  STL [R1+0x30], R0 ;  /* 0x0000300001007387 */ /* 0x0003e20000100800 */
[----:B------:R-:W-:Y:S02]  /*12050*/  IMAD.MOV.U32 R45, RZ, RZ, R43 ;  /* 0x000000ffff2d7224 */ /* 0x000fe400078e002b */
[----:B------:R-:W-:Y:S02]  /*12060*/  IMAD.MOV.U32 R43, RZ, RZ, R126 ;  /* 0x000000ffff2b7224 */ /* 0x000fe400078e007e */
[----:B------:R-:W3:Y:S01]  /*12070*/  LDL.LU R126, [R1+0x1b8] ;  /* 0x0001b800017e7983 */ /* 0x000ee20000300800 */
[----:B----4-:R-:W-:Y:S02]  /*12080*/  IMAD.MOV.U32 R46, RZ, RZ, R44 ;  /* 0x000000ffff2e7224 */ /* 0x010fe400078e002c */
[----:B------:R-:W-:Y:S02]  /*12090*/  IMAD.MOV.U32 R44, RZ, RZ, R38 ;  /* 0x000000ffff2c7224 */ /* 0x000fe400078e0026 */
[----:B------:R-:W4:Y:S01]  /*120a0*/  LDL.LU R38, [R1+0x168] ;  /* 0x0001680001267983 */ /* 0x000f220000300800 */
[----:B------:R-:W-:Y:S01]  /*120b0*/  ISETP.GT.U32.AND P5, PT, R2, R9, PT ;  /* 0x000000090200720c */ /* 0x000fe20003fa4070 */
[----:B------:R-:W-:Y:S01]  /*120c0*/  IMAD.HI.U32 R16, R4, R6, RZ ;  /* 0x0000000604107227 */ /* 0x000fe200078e00ff */
[----:B0-----:R-:W-:-:S03]  /*120d0*/  IABS R3, R52 ;  /* 0x0000003400037213 */ /* 0x001fc60000000000 */
[----:B------:R-:W-:Y:S01]  /*120e0*/  IMAD.MOV R16, RZ, RZ, -R16 ;  /* 0x000000ffff107224 */ /* 0x000fe200078e0a10 */
[----:B------:R-:W-:-:S07]  /*120f0*/  ISETP.GE.AND P1, PT, R53, RZ, PT ;  /* 0x000000ff3500720c */ /* 0x000fce0003f26270 */
[----:B------:R-:W-:Y:S01]  /*12100*/  @!P5 IMAD.IADD R9, R9, 0x1, -R2 ;  /* 0x000000010909d824 */ /* 0x000fe200078e0a02 */
[----:B------:R-:W-:Y:S01]  /*12110*/  ISETP.GE.AND P5, PT, R52, RZ, PT ;  /* 0x000000ff3400720c */ /* 0x000fe20003fa6270 */
[----:B------:R-:W-:Y:S02]  /*12120*/  IMAD.MOV.U32 R52, RZ, RZ, R50 ;  /* 0x000000ffff347224 */ /* 0x000fe400078e0032 */
[----:B------:R-:W-:Y:S02]  /*12130*/  IMAD.MOV.U32 R50, RZ, RZ, R49 ;  /* 0x000000ffff327224 */ /* 0x000fe400078e0031 */
[----:B------:R-:W-:Y:S02]  /*12140*/  IMAD.MOV.U32 R49, RZ, RZ, R48 ;  /* 0x000000ffff317224 */ /* 0x000fe400078e0030 */
[----:B------:R-:W-:Y:S01]  /*12150*/  IMAD R6, R2, R16, R6 ;  /* 0x0000001002067224 */ /* 0x000fe200078e0206 */
[----:B------:R-:W-:Y:S01]  /*12160*/  IABS R16, R53 ;  /* 0x0000003500107213 */ /* 0x000fe20000000000 */
[----:B------:R-:W-:-:S02]  /*12170*/  IMAD.MOV.U32 R48, RZ, RZ, R47 ;  /* 0x000000ffff307224 */ /* 0x000fc400078e002f */
[----:B------:R-:W-:Y:S02]  /*12180*/  IMAD.MOV.U32 R47, RZ, RZ, R46 ;  /* 0x000000ffff2f7224 */ /* 0x000fe400078e002e */
[----:B------:R-:W-:Y:S02]  /*12190*/  IMAD.MOV.U32 R46, RZ, RZ, R45 ;  /* 0x000000ffff2e7224 */ /* 0x000fe400078e002d */
[----:B------:R-:W-:Y:S02]  /*121a0*/  IMAD.MOV.U32 R53, RZ, RZ, R50 ;  /* 0x000000ffff357224 */ /* 0x000fe400078e0032 */
[----:B------:R-:W-:Y:S02]  /*121b0*/  IMAD.MOV.U32 R45, RZ, RZ, R44 ;  /* 0x000000ffff2d7224 */ /* 0x000fe400078e002c */
[----:B------:R-:W-:Y:S02]  /*121c0*/  IMAD.MOV.U32 R50, RZ, RZ, R49 ;  /* 0x000000ffff327224 */ /* 0x000fe400078e0031 */
[----:B------:R-:W-:-:S02]  /*121d0*/  IMAD.MOV.U32 R44, RZ, RZ, R43 ;  /* 0x000000ffff2c7224 */ /* 0x000fc400078e002b */
[----:B------:R-:W-:Y:S02]  /*121e0*/  IMAD.MOV.U32 R49, RZ, RZ, R48 ;  /* 0x000000ffff317224 */ /* 0x000fe400078e0030 */
[----:B------:R-:W-:Y:S02]  /*121f0*/  IMAD.MOV.U32 R48, RZ, RZ, R47 ;  /* 0x000000ffff307224 */ /* 0x000fe400078e002f */
[----:B------:R-:W-:Y:S02]  /*12200*/  IMAD.MOV.U32 R47, RZ, RZ, R46 ;  /* 0x000000ffff2f7224 */ /* 0x000fe400078e002e */
[----:B------:R-:W-:Y:S02]  /*12210*/  IMAD.MOV.U32 R46, RZ, RZ, R45 ;  /* 0x000000ffff2e7224 */ /* 0x000fe400078e002d */
[----:B------:R-:W-:Y:S02]  /*12220*/  IMAD.MOV.U32 R45, RZ, RZ, R44 ;  /* 0x000000ffff2d7224 */ /* 0x000fe400078e002c */
[----:B----4-:R-:W-:-:S02]  /*12230*/  IMAD.MOV.U32 R43, RZ, RZ, R38 ;  /* 0x000000ffff2b7224 */ /* 0x010fc400078e0026 */
[----:B------:R-:W-:Y:S02]  /*12240*/  IMAD.MOV.U32 R38, RZ, RZ, R32 ;  /* 0x000000ffff267224 */ /* 0x000fe400078e0020 */
[----:B------:R-:W-:Y:S01]  /*12250*/  IMAD.MOV.U32 R44, RZ, RZ, R43 ;  /* 0x000000ffff2c7224 */ /* 0x000fe200078e002b */
[----:B------:R-:W4:Y:S01]  /*12260*/  LDL.LU R32, [R1+0x1d8] ;  /* 0x0001d80001207983 */ /* 0x000f220000300800 */
[----:B------:R-:W-:-:S03]  /*12270*/  IMAD.MOV.U32 R43, RZ, RZ, R42 ;  /* 0x000000ffff2b7224 */ /* 0x000fc600078e002a */
[----:B------:R-:W2:Y:S01]  /*12280*/  LDL.LU R42, [R1+0x160] ;  /* 0x00016000012a7983 */ /* 0x000ea20000300800 */
[----:B------:R-:W-:-:S13]  /*12290*/  ISETP.GT.U32.AND P6, PT, R2, R6, PT ;  /* 0x000000060200720c */ /* 0x000fda0003fc4070 */
[----:B------:R-:W-:-:S05]  /*122a0*/  @!P6 IMAD.IADD R6, R6, 0x1, -R2 ;  /* 0x000000010606e824 */ /* 0x000fca00078e0a02 */
[----:B------:R-:W-:Y:S01]  /*122b0*/  ISETP.GT.U32.AND P6, PT, R2, R6, PT ;  /* 0x000000060200720c */ /* 0x000fe20003fc4070 */
[----:B------:R-:W-:-:S04]  /*122c0*/  IMAD.HI.U32 R5, R4, R11, RZ ;  /* 0x0000000b04057227 */ /* 0x000fc800078e00ff */
[----:B------:R-:W-:Y:S02]  /*122d0*/  IMAD.MOV R5, RZ, RZ, -R5 ;  /* 0x000000ffff057224 */ /* 0x000fe400078e0a05 */
[----:B------:R-:W-:Y:S02]  /*122e0*/  IMAD.MOV.U32 R8, RZ, RZ, R9 ;  /* 0x000000ffff087224 */ /* 0x000fe400078e0009 */
[----:B-1----:R-:W-:-:S04]  /*122f0*/  IMAD R0, R2, R5, R11 ;  /* 0x0000000502007224 */ /* 0x002fc800078e020b */
[----:B------:R-:W-:Y:S02]  /*12300*/  @!P6 IMAD.IADD R6, R6, 0x1, -R2 ;  /* 0x000000010606e824 */ /* 0x000fe400078e0a02 */
[----:B------:R-:W-:Y:S02]  /*12310*/  @!P3 IMAD.MOV R8, RZ, RZ, -R8 ;  /* 0x000000ffff08b224 */ /* 0x000fe400078e0a08 */
[----:B------:R-:W-:Y:S01]  /*12320*/  IMAD.MOV.U32 R11, RZ, RZ, R6 ;  /* 0x000000ffff0b7224 */ /* 0x000fe200078e0006 */
[----:B------:R-:W-:Y:S02]  /*12330*/  ISETP.GE.AND P6, PT, R52, RZ, PT ;  /* 0x000000ff3400720c */ /* 0x000fe40003fc6270 */
[----:B------:R-:W-:Y:S01]  /*12340*/  IABS R9, R52 ;  /* 0x0000003400097213 */ /* 0x000fe20000000000 */
[----:B------:R-:W-:Y:S01]  /*12350*/  @!P4 IMAD.MOV R11, RZ, RZ, -R11 ;  /* 0x000000ffff0bc224 */ /* 0x000fe200078e0a0b */
[----:B------:R0:W-:Y:S01]  /*12360*/  STL [R1+0x2c], R8 ;  /* 0x00002c0801007387 */ /* 0x0001e20000100800 */
[----:B------:R-:W-:Y:S01]  /*12370*/  IMAD.MOV.U32 R52, RZ, RZ, R47 ;  /* 0x000000ffff347224 */ /* 0x000fe200078e002f */
[----:B------:R-:W-:Y:S01]  /*12380*/  ISETP.GE.AND P4, PT, R51, RZ, PT ;  /* 0x000000ff3300720c */ /* 0x000fe20003f86270 */
[----:B------:R-:W-:-:S02]  /*12390*/  IMAD.MOV.U32 R47, RZ, RZ, R46 ;  /* 0x000000ffff2f7224 */ /* 0x000fc400078e002e */
[----:B------:R-:W-:Y:S01]  /*123a0*/  IMAD.MOV.U32 R46, RZ, RZ, R45 ;  /* 0x000000ffff2e7224 */ /* 0x000fe200078e002d */
[----:B------:R1:W-:Y:S01]  /*123b0*/  STL [R1+0x28], R11 ;  /* 0x0000280b01007387 */ /* 0x0003e20000100800 */
[----:B------:R-:W-:Y:S01]  /*123c0*/  IMAD.MOV.U32 R45, RZ, RZ, R44 ;  /* 0x000000ffff2d7224 */ /* 0x000fe200078e002c */
[----:B0-----:R-:W-:Y:S01]  /*123d0*/  IABS R8, R51 ;  /* 0x0000003300087213 */ /* 0x001fe20000000000 */
[----:B------:R-:W-:Y:S02]  /*123e0*/  IMAD.MOV.U32 R51, RZ, RZ, R50 ;  /* 0x000000ffff337224 */ /* 0x000fe400078e0032 */
[----:B------:R-:W-:Y:S02]  /*123f0*/  IMAD.MOV.U32 R59, RZ, RZ, R48 ;  /* 0x000000ffff3b7224 */ /* 0x000fe400078e0030 */
[----:B------:R-:W-:Y:S02]  /*12400*/  IMAD.MOV.U32 R44, RZ, RZ, R41 ;  /* 0x000000ffff2c7224 */ /* 0x000fe400078e0029 */
[----:B------:R-:W-:-:S02]  /*12410*/  IMAD.MOV.U32 R50, RZ, RZ, R252 ;  /* 0x000000ffff327224 */ /* 0x000fc400078e00fc */
[----:B------:R-:W-:Y:S01]  /*12420*/  IMAD.MOV.U32 R55, RZ, RZ, R49 ;  /* 0x000000ffff377224 */ /* 0x000fe200078e0031 */
[----:B------:R-:W3:Y:S01]  /*12430*/  LDL.LU R252, [R1+0x1c4] ;  /* 0x0001c40001fc7983 */ /* 0x000ee20000300800 */
[----:B------:R-:W-:Y:S02]  /*12440*/  IMAD.MOV.U32 R48, RZ, RZ, R43 ;  /* 0x000000ffff307224 */ /* 0x000fe400078e002b */
[----:B------:R-:W-:Y:S02]  /*12450*/  IMAD.MOV.U32 R41, RZ, RZ, R35 ;  /* 0x000000ffff297224 */ /* 0x000fe400078e0023 */
[----:B------:R-:W-:Y:S01]  /*12460*/  IMAD.MOV.U32 R49, RZ, RZ, R34 ;  /* 0x000000ffff317224 */ /* 0x000fe200078e0022 */
[----:B------:R-:W4:Y:S04]  /*12470*/  LDL.LU R35, [R1+0x194] ;  /* 0x0001940001237983 */ /* 0x000f280000300800 */
[----:B------:R-:W3:Y:S01]  /*12480*/  LDL.LU R34, [R1+0x280] ;  /* 0x0002800001227983 */ /* 0x000ee20000300800 */
[----:B------:R-:W-:-:S04]  /*12490*/  IMAD.HI.U32 R7, R4, R16, RZ ;  /* 0x0000001004077227 */ /* 0x000fc800078e00ff */
[----:B--2---:R-:W-:Y:S02]  /*124a0*/  IMAD.MOV.U32 R43, RZ, RZ, R42 ;  /* 0x000000ffff2b7224 */ /* 0x004fe400078e002a */
[----:B------:R-:W-:Y:S02]  /*124b0*/  IMAD.MOV.U32 R42, RZ, RZ, R36 ;  /* 0x000000ffff2a7224 */ /* 0x000fe400078e0024 */
[----:B------:R-:W2:Y:S01]  /*124c0*/  LDL.LU R36, [R1+0x1c8] ;  /* 0x0001c80001247983 */ /* 0x000ea20000300800 */
[----:B------:R-:W-:-:S04]  /*124d0*/  IMAD.MOV R7, RZ, RZ, -R7 ;  /* 0x000000ffff077224 */ /* 0x000fc800078e0a07 */
[----:B------:R-:W-:-:S05]  /*124e0*/  IMAD R7, R2, R7, R16 ;  /* 0x0000000702077224 */ /* 0x000fca00078e0210 */
[----:B------:R-:W-:Y:S01]  /*124f0*/  ISETP.GT.U32.AND P0, PT, R2, R7, PT ;  /* 0x000000070200720c */ /* 0x000fe20003f04070 */
[----:B------:R-:W-:-:S12]  /*12500*/  IMAD.HI.U32 R5, R4, R3, RZ ;  /* 0x0000000304057227 */ /* 0x000fd800078e00ff */
[----:B------:R-:W-:Y:S01]  /*12510*/  @!P0 IMAD.IADD R7, R7, 0x1, -R2 ;  /* 0x0000000107078824 */ /* 0x000fe200078e0a02 */
[----:B------:R-:W-:-:S04]  /*12520*/  ISETP.GT.U32.AND P0, PT, R2, R0, PT ;  /* 0x000000000200720c */ /* 0x000fc80003f04070 */
[----:B------:R-:W-:Y:S01]  /*12530*/  ISETP.GT.U32.AND P3, PT, R2, R7, PT ;  /* 0x000000070200720c */ /* 0x000fe20003f64070 */
[----:B------:R-:W-:-:S04]  /*12540*/  IMAD.MOV R5, RZ, RZ, -R5 ;  /* 0x000000ffff057224 */ /* 0x000fc800078e0a05 */
[----:B------:R-:W-:-:S04]  /*12550*/  IMAD R3, R2, R5, R3 ;  /* 0x0000000502037224 */ /* 0x000fc800078e0203 */
[----:B------:R-:W-:-:S04]  /*12560*/  @!P0 IMAD.IADD R0, R0, 0x1, -R2 ;  /* 0x0000000100008824 */ /* 0x000fc800078e0a02 */
[----:B------:R-:W-:Y:S01]  /*12570*/  @!P3 IMAD.IADD R7, R7, 0x1, -R2 ;  /* 0x000000010707b824 */ /* 0x000fe200078e0a02 */
[C---:B------:R-:W-:Y:S02]  /*12580*/  ISETP.GT.U32.AND P3, PT, R2.reuse, R3, PT ;  /* 0x000000030200720c */ /* 0x040fe40003f64070 */
[----:B------:R-:W-:-:S11]  /*12590*/  ISETP.GT.U32.AND P0, PT, R2, R0, PT ;  /* 0x000000000200720c */ /* 0x000fd60003f04070 */
[--C-:B------:R-:W-:Y:S02]  /*125a0*/  @!P3 IMAD.IADD R3, R3, 0x1, -R2.reuse ;  /* 0x000000010303b824 */ /* 0x100fe400078e0a02 */
[----:B------:R-:W-:-:S03]  /*125b0*/  @!P0 IMAD.IADD R0, R0, 0x1, -R2 ;  /* 0x0000000100008824 */ /* 0x000fc600078e0a02 */
[----:B------:R-:W-:Y:S01]  /*125c0*/  ISETP.GT.U32.AND P3, PT, R2, R3, PT ;  /* 0x000000030200720c */ /* 0x000fe20003f64070 */
[----:B------:R-:W-:Y:S02]  /*125d0*/  IMAD.MOV.U32 R17, RZ, RZ, R7 ;  /* 0x000000ffff117224 */ /* 0x000fe400078e0007 */
[----:B------:R-:W-:Y:S02]  /*125e0*/  IMAD.MOV.U32 R16, RZ, RZ, R0 ;  /* 0x000000ffff107224 */ /* 0x000fe400078e0000 */
[----:B------:R-:W-:Y:S02]  /*125f0*/  @!P1 IMAD.MOV R17, RZ, RZ, -R17 ;  /* 0x000000ffff119224 */ /* 0x000fe400078e0a11 */
[----:B------:R-:W-:Y:S02]  /*12600*/  @!P2 IMAD.MOV R16, RZ, RZ, -R16 ;  /* 0x000000ffff10a224 */ /* 0x000fe400078e0a10 */
[----:B------:R-:W-:Y:S01]  /*12610*/  IMAD.MOV.U32 R58, RZ, RZ, R49 ;  /* 0x000000ffff3a7224 */ /* 0x000fe200078e0031 */
[----:B------:R-:W-:Y:S01]  /*12620*/  IABS R6, R54 ;  /* 0x0000003600067213 */ /* 0x000fe20000000000 */
[----:B------:R-:W-:-:S02]  /*12630*/  IMAD.MOV.U32 R49, RZ, RZ, R39 ;  /* 0x000000ffff317224 */ /* 0x000fc400078e0027 */
[----:B------:R-:W-:Y:S01]  /*12640*/  @!P3 IMAD.IADD R3, R3, 0x1, -R2 ;  /* 0x000000010303b824 */ /* 0x000fe200078e0a02 */
[----:B------:R-:W-:Y:S01]  /*12650*/  ISETP.GE.AND P3, PT, R54, RZ, PT ;  /* 0x000000ff3600720c */ /* 0x000fe20003f66270 */
[----:B------:R-:W-:Y:S01]  /*12660*/  IMAD.MOV.U32 R39, RZ, RZ, R37 ;  /* 0x000000ffff277224 */ /* 0x000fe200078e0025 */
[----:B------:R-:W-:Y:S01]  /*12670*/  STL [R1+0x24], R17 ;  /* 0x0000241101007387 */ /* 0x000fe20000100800 */
[----:B------:R-:W-:Y:S02]  /*12680*/  IMAD.MOV.U32 R54, RZ, RZ, R50 ;  /* 0x000000ffff367224 */ /* 0x000fe400078e0032 */
[----:B------:R-:W-:Y:S01]  /*12690*/  IMAD.MOV.U32 R50, RZ, RZ, R48 ;  /* 0x000000ffff327224 */ /* 0x000fe200078e0030 */
[----:B------:R-:W-:Y:S01]  /*126a0*/  STL [R1+0x20], R16 ;  /* 0x0000201001007387 */ /* 0x000fe20000100800 */
[----:B------:R-:W-:Y:S02]  /*126b0*/  IMAD.MOV.U32 R48, RZ, RZ, R40 ;  /* 0x000000ffff307224 */ /* 0x000fe400078e0028 */
[----:B--2---:R-:W-:-:S02]  /*126c0*/  IMAD.MOV.U32 R37, RZ, RZ, R36 ;  /* 0x000000ffff257224 */ /* 0x004fc400078e0024 */
[----:B----4-:R-:W-:Y:S02]  /*126d0*/  IMAD.MOV.U32 R36, RZ, RZ, R35 ;  /* 0x000000ffff247224 */ /* 0x010fe400078e0023 */
[----:B------:R-:W2:Y:S04]  /*126e0*/  LDL.LU R35, [R1+0x228] ;  /* 0x0002280001237983 */ /* 0x000ea80000300800 */
[----:B------:R-:W4:Y:S01]  /*126f0*/  LDL.LU R40, [R1+0x190] ;  /* 0x0001900001287983 */ /* 0x000f220000300800 */
[----:B------:R-:W-:-:S04]  /*12700*/  IMAD.HI.U32 R5, R4, R9, RZ ;  /* 0x0000000904057227 */ /* 0x000fc800078e00ff */
[----:B------:R-:W-:Y:S02]  /*12710*/  IMAD.MOV R5, RZ, RZ, -R5 ;  /* 0x000000ffff057224 */ /* 0x000fe400078e0a05 */
[----:B------:R-:W-:Y:S01]  /*12720*/  IMAD.HI.U32 R15, R4, R8, RZ ;  /* 0x00000008040f7227 */ /* 0x000fe200078e00ff */
[----:B------:R-:W-:-:S03]  /*12730*/  IABS R13, R56 ;  /* 0x00000038000d7213 */ /* 0x000fc60000000000 */
[----:B------:R-:W-:Y:S02]  /*12740*/  IMAD R9, R2, R5, R9 ;  /* 0x0000000502097224 */ /* 0x000fe400078e0209 */
[----:B------:R-:W-:-:S04]  /*12750*/  IMAD.HI.U32 R14, R4, R6, RZ ;  /* 0x00000006040e7227 */ /* 0x000fc800078e00ff */
[----:B------:R-:W-:Y:S01]  /*12760*/  IMAD.MOV R15, RZ, RZ, -R15 ;  /* 0x000000ffff0f7224 */ /* 0x000fe200078e0a0f */
[C---:B------:R-:W-:Y:S01]  /*12770*/  ISETP.GT.U32.AND P0, PT, R2.reuse, R9, PT ;  /* 0x000000090200720c */ /* 0x040fe20003f04070 */
[----:B------:R-:W-:Y:S02]  /*12780*/  IMAD.MOV R14, RZ, RZ, -R14 ;  /* 0x000000ffff0e7224 */ /* 0x000fe400078e0a0e */
[----:B------:R-:W-:Y:S02]  /*12790*/  IMAD R8, R2, R15, R8 ;  /* 0x0000000f02087224 */ /* 0x000fe400078e0208 */
[----:B-1----:R-:W-:-:S03]  /*127a0*/  IMAD.HI.U32 R11, R4, R13, RZ ;  /* 0x0000000d040b7227 */ /* 0x002fc600078e00ff */
[C---:B------:R-:W-:Y:S01]  /*127b0*/  ISETP.GT.U32.AND P1, PT, R2.reuse, R8, PT ;  /* 0x000000080200720c */ /* 0x040fe20003f24070 */
[----:B------:R-:W-:Y:S02]  /*127c0*/  IMAD R6, R2, R14, R6 ;  /* 0x0000000e02067224 */ /* 0x000fe400078e0206 */
[----:B------:R-:W-:-:S04]  /*127d0*/  IMAD.MOV R14, RZ, RZ, -R11 ;  /* 0x000000ffff0e7224 */ /* 0x000fc800078e0a0b */
[C---:B------:R-:W-:Y:S01]  /*127e0*/  IMAD R7, R2.reuse, R14, R13 ;  /* 0x0000000e02077224 */ /* 0x040fe200078e020d */
[C---:B------:R-:W-:Y:S01]  /*127f0*/  ISETP.GT.U32.AND P2, PT, R2.reuse, R6, PT ;  /* 0x000000060200720c */ /* 0x040fe20003f44070 */
[--C-:B------:R-:W-:Y:S01]  /*12800*/  @!P0 IMAD.IADD R9, R9, 0x1, -R2.reuse ;  /* 0x0000000109098824 */ /* 0x100fe200078e0a02 */
[----:B------:R-:W-:Y:S02]  /*12810*/  IABS R5, R53 ;  /* 0x0000003500057213 */ /* 0x000fe40000000000 */
[----:B------:R-:W-:Y:S01]  /*12820*/  ISETP.GT.U32.AND P0, PT, R2, R7, PT ;  /* 0x000000070200720c */ /* 0x000fe20003f04070 */
[----:B------:R-:W-:Y:S01]  /*12830*/  @!P1 IMAD.IADD R8, R8, 0x1, -R2 ;  /* 0x0000000108089824 */ /* 0x000fe200078e0a02 */
[----:B------:R-:W-:Y:S01]  /*12840*/  ISETP.GT.U32.AND P1, PT, R2, R9, PT ;  /* 0x000000090200720c */ /* 0x000fe20003f24070 */
[----:B------:R-:W-:-:S04]  /*12850*/  IMAD.HI.U32 R11, R4, R5, RZ ;  /* 0x00000005040b7227 */ /* 0x000fc800078e00ff */
[----:B------:R-:W-:Y:S02]  /*12860*/  IMAD.MOV R11, RZ, RZ, -R11 ;  /* 0x000000ffff0b7224 */ /* 0x000fe400078e0a0b */
[--C-:B------:R-:W-:Y:S01]  /*12870*/  @!P2 IMAD.IADD R6, R6, 0x1, -R2.reuse ;  /* 0x000000010606a824 */ /* 0x100fe200078e0a02 */
[C---:B------:R-:W-:Y:S01]  /*12880*/  ISETP.GT.U32.AND P2, PT, R2.reuse, R8, PT ;  /* 0x000000080200720c */ /* 0x040fe20003f44070 */
[C---:B------:R-:W-:Y:S02]  /*12890*/  IMAD R5, R2.reuse, R11, R5 ;  /* 0x0000000b02057224 */ /* 0x040fe400078e0205 */
[--C-:B------:R-:W-:Y:S02]  /*128a0*/  @!P0 IMAD.IADD R7, R7, 0x1, -R2.reuse ;  /* 0x0000000107078824 */ /* 0x100fe400078e0a02 */
[----:B------:R-:W-:Y:S01]  /*128b0*/  @!P1 IMAD.IADD R9, R9, 0x1, -R2 ;  /* 0x0000000109099824 */ /* 0x000fe200078e0a02 */
[C---:B------:R-:W-:Y:S02]  /*128c0*/  ISETP.GT.U32.AND P1, PT, R2.reuse, R5, PT ;  /* 0x000000050200720c */ /* 0x040fe40003f24070 */
[----:B------:R-:W-:Y:S01]  /*128d0*/  ISETP.GT.U32.AND P0, PT, R2, R7, PT ;  /* 0x000000070200720c */ /* 0x000fe20003f04070 */
[----:B------:R-:W-:-:S02]  /*128e0*/  IMAD.MOV.U32 R13, RZ, RZ, R3 ;  /* 0x000000ffff0d7224 */ /* 0x000fc400078e0003 */
[----:B------:R-:W-:Y:S02]  /*128f0*/  IMAD.MOV.U32 R57, RZ, RZ, R50 ;  /* 0x000000ffff397224 */ /* 0x000fe400078e0032 */
[----:B------:R-:W-:Y:S02]  /*12900*/  @!P2 IMAD.IADD R8, R8, 0x1, -R2 ;  /* 0x000000010808a824 */ /* 0x000fe400078e0a02 */
[----:B------:R-:W-:Y:S02]  /*12910*/  IMAD.MOV.U32 R50, RZ, RZ, R49 ;  /* 0x000000ffff327224 */ /* 0x000fe400078e0031 */
[----:B------:R-:W-:Y:S02]  /*12920*/  @!P5 IMAD.MOV R13, RZ, RZ, -R13 ;  /* 0x000000ffff0dd224 */ /* 0x000fe400078e0a0d */
[----:B------:R-:W-:Y:S02]  /*12930*/  IMAD.MOV.U32 R49, RZ, RZ, R48 ;  /* 0x000000ffff317224 */ /* 0x000fe400078e0030 */
[----:B------:R-:W-:-:S02]  /*12940*/  IMAD.MOV.U32 R48, RZ, RZ, R47 ;  /* 0x000000ffff307224 */ /* 0x000fc400078e002f */
[----:B------:R-:W-:Y:S02]  /*12950*/  IMAD.MOV.U32 R47, RZ, RZ, R46 ;  /* 0x000000ffff2f7224 */ /* 0x000fe400078e002e */
[----:B------:R-:W-:Y:S02]  /*12960*/  @!P6 IMAD.MOV R9, RZ, RZ, -R9 ;  /* 0x000000ffff09e224 */ /* 0x000fe400078e0a09 */
[----:B------:R-:W-:Y:S02]  /*12970*/  IMAD.MOV.U32 R46, RZ, RZ, R45 ;  /* 0x000000ffff2e7224 */ /* 0x000fe400078e002d */
[----:B------:R-:W-:Y:S01]  /*12980*/  @!P4 IMAD.MOV R8, RZ, RZ, -R8 ;  /* 0x000000ffff08c224 */ /* 0x000fe200078e0a08 */
[----:B------:R0:W-:Y:S01]  /*12990*/  STL [R1+0x1c], R13 ;  /* 0x00001c0d01007387 */ /* 0x0001e20000100800 */
[----:B------:R-:W-:Y:S01]  /*129a0*/  ISETP.GE.AND P2, PT, R56, RZ, PT ;  /* 0x000000ff3800720c */ /* 0x000fe20003f46270 */
[--C-:B------:R-:W-:Y:S01]  /*129b0*/  @!P0 IMAD.IADD R7, R7, 0x1, -R2.reuse ;  /* 0x0000000107078824 */ /* 0x100fe200078e0a02 */
[----:B------:R-:W-:Y:S01]  /*129c0*/  ISETP.GE.AND P0, PT, R53, RZ, PT ;  /* 0x000000ff3500720c */ /* 0x000fe20003f06270 */
[----:B------:R-:W-:Y:S01]  /*129d0*/  @!P1 IMAD.IADD R5, R5, 0x1, -R2 ;  /* 0x0000000105059824 */ /* 0x000fe200078e0a02 */
[----:B------:R-:W-:Y:S01]  /*129e0*/  IABS R0, R52 ;  /* 0x0000003400007213 */ /* 0x000fe20000000000 */
[----:B------:R-:W-:Y:S01]  /*129f0*/  IMAD.MOV.U32 R56, RZ, RZ, R50 ;  /* 0x000000ffff387224 */ /* 0x000fe200078e0032 */
[----:B------:R-:W-:Y:S01]  /*12a00*/  ISETP.GE.AND P1, PT, R52, RZ, PT ;  /* 0x000000ff3400720c */ /* 0x000fe20003f26270 */
[----:B------:R-:W-:-:S02]  /*12a10*/  IMAD.MOV.U32 R53, RZ, RZ, R48 ;  /* 0x000000ffff357224 */ /* 0x000fc400078e0030 */
[----:B------:R-:W-:Y:S02]  /*12a20*/  IMAD.MOV.U32 R50, RZ, RZ, R44 ;  /* 0x000000ffff327224 */ /* 0x000fe400078e002c */
[----:B------:R-:W-:Y:S02]  /*12a30*/  IMAD.MOV.U32 R52, RZ, RZ, R49 ;  /* 0x000000ffff347224 */ /* 0x000fe400078e0031 */
[----:B------:R-:W-:Y:S02]  /*12a40*/  IMAD.MOV.U32 R48, RZ, RZ, R46 ;  /* 0x000000ffff307224 */ /* 0x000fe400078e002e */
[----:B------:R-:W-:Y:S01]  /*12a50*/  IMAD.MOV.U32 R49, RZ, RZ, R43 ;  /* 0x000000ffff317224 */ /* 0x000fe200078e002b */
[----:B------:R-:W-:Y:S01]  /*12a60*/  IABS R11, R59 ;  /* 0x0000003b000b7213 */ /* 0x000fe20000000000 */
[----:B----4-:R-:W-:Y:S02]  /*12a70*/  IMAD.MOV.U32 R45, RZ, RZ, R40 ;  /* 0x000000ffff2d7224 */ /* 0x010fe400078e0028 */
[----:B---3--:R-:W-:-:S02]  /*12a80*/  IMAD.MOV.U32 R40, RZ, RZ, R34 ;  /* 0x000000ffff287224 */ /* 0x008fc400078e0022 */
[----:B------:R-:W3:Y:S04]  /*12a90*/  LDL.LU R34, [R1+0x418] ;  /* 0x0004180001227983 */ /* 0x000ee80000300800 */
[----:B------:R-:W-:Y:S04]  /*12aa0*/  STL [R1+0x18], R9 ;  /* 0x0000180901007387 */ /* 0x000fe80000100800 */
[----:B------:R1:W-:Y:S04]  /*12ab0*/  STL [R1+0x14], R8 ;  /* 0x0000140801007387 */ /* 0x0003e80000100800 */
[----:B------:R-:W4:Y:S04]  /*12ac0*/  LDL.LU R44, [R1+0x1d0] ;  /* 0x0001d000012c7983 */ /* 0x000f280000300800 */
[----:B------:R-:W3:Y:S04]  /*12ad0*/  LDL.LU R46, [R1+0x1ec] ;  /* 0x0001ec00012e7983 */ /* 0x000ee80000300800 */
[----:B------:R-:W4:Y:S01]  /*12ae0*/  LDL.LU R43, [R1+0x1a8] ;  /* 0x0001a800012b7983 */ /* 0x000f220000300800 */
[----:B------:R-:W-:Y:S01]  /*12af0*/  IMAD.MOV.U32 R3, RZ, RZ, R11 ;  /* 0x000000ffff037224 */ /* 0x000fe200078e000b */
[----:B------:R-:W-:Y:S01]  /*12b00*/  ISETP.GT.U32.AND P5, PT, R2, R6, PT ;  /* 0x000000060200720c */ /* 0x000fe20003fa4070 */
[----:B------:R-:W-:Y:S01]  /*12b10*/  IMAD.HI.U32 R11, R4, R0, RZ ;  /* 0x00000000040b7227 */ /* 0x000fe200078e00ff */
[----:B------:R-:W-:-:S03]  /*12b20*/  IABS R251, R55 ;  /* 0x0000003700fb7213 */ /* 0x000fc60000000000 */
[----:B------:R-:W-:Y:S02]  /*12b30*/  IMAD.MOV R11, RZ, RZ, -R11 ;  /* 0x000000ffff0b7224 */ /* 0x000fe400078e0a0b */
[----:B------:R-:W-:-:S04]  /*12b40*/  IMAD.HI.U32 R14, R4, R3, RZ ;  /* 0x00000003040e7227 */ /* 0x000fc800078e00ff */
[----:B------:R-:W-:Y:S02]  /*12b50*/  IMAD R0, R2, R11, R0 ;  /* 0x0000000b02007224 */ /* 0x000fe400078e0200 */
[----:B0-----:R-:W-:-:S04]  /*12b60*/  IMAD.HI.U32 R13, R4, R251, RZ ;  /* 0x000000fb040d7227 */ /* 0x001fc800078e00ff */
[----:B------:R-:W-:Y:S02]  /*12b70*/  IMAD.MOV R14, RZ, RZ, -R14 ;  /* 0x000000ffff0e7224 */ /* 0x000fe400078e0a0e */
[----:B------:R-:W-:Y:S01]  /*12b80*/  @!P5 IMAD.IADD R6, R6, 0x1, -R2 ;  /* 0x000000010606d824 */ /* 0x000fe200078e0a02 */
[C---:B------:R-:W-:Y:S01]  /*12b90*/  ISETP.GT.U32.AND P5, PT, R2.reuse, R0, PT ;  /* 0x000000000200720c */ /* 0x040fe20003fa4070 */
[----:B------:R-:W-:Y:S02]  /*12ba0*/  IMAD.MOV R13, RZ, RZ, -R13 ;  /* 0x000000ffff0d7224 */ /* 0x000fe400078e0a0d */
[C---:B------:R-:W-:Y:S02]  /*12bb0*/  IMAD R3, R2.reuse, R14, R3 ;  /* 0x0000000e02037224 */ /* 0x040fe400078e0203 */
[C---:B------:R-:W-:Y:S02]  /*12bc0*/  IMAD R251, R2.reuse, R13, R251 ;  /* 0x0000000d02fb7224 */ /* 0x040fe400078e02fb */
[----:B-1----:R-:W-:Y:S01]  /*12bd0*/  IMAD.MOV.U32 R8, RZ, RZ, R6 ;  /* 0x000000ffff087224 */ /* 0x002fe200078e0006 */
[----:B------:R-:W-:-:S03]  /*12be0*/  ISETP.GT.U32.AND P6, PT, R2, R3, PT ;  /* 0x000000030200720c */ /* 0x000fc60003fc4070 */
[----:B------:R-:W-:Y:S01]  /*12bf0*/  @!P3 IMAD.MOV R8, RZ, RZ, -R8 ;  /* 0x000000ffff08b224 */ /* 0x000fe200078e0a08 */
[----:B------:R-:W-:Y:S01]  /*12c00*/  ISETP.GT.U32.AND P3, PT, R2, R251, PT ;  /* 0x000000fb0200720c */ /* 0x000fe20003f64070 */
[----:B------:R-:W-:Y:S01]  /*12c10*/  @!P5 IMAD.IADD R0, R0, 0x1, -R2 ;  /* 0x000000010000d824 */ /* 0x000fe200078e0a02 */
[----:B------:R-:W-:Y:S02]  /*12c20*/  ISETP.GT.U32.AND P5, PT, R2, R5, PT ;  /* 0x000000050200720c */ /* 0x000fe40003fa4070 */
[----:B------:R-:W-:Y:S02]  /*12c30*/  IABS R100, R51 ;  /* 0x0000003300647213 */ /* 0x000fe40000000000 */
[----:B------:R-:W-:-:S03]  /*12c40*/  IABS R116, R58 ;  /* 0x0000003a00747213 */ /* 0x000fc60000000000 */
[----:B------:R-:W-:Y:S02]  /*12c50*/  @!P6 IMAD.IADD R3, R3, 0x1, -R2 ;  /* 0x000000010303e824 */ /* 0x000fe400078e0a02 */
[----:B------:R-:W-:-:S04]  /*12c60*/  IMAD.HI.U32 R11, R4, R100, RZ ;  /* 0x00000064040b7227 */ /* 0x000fc800078e00ff */
[----:B------:R-:W-:Y:S01]  /*12c70*/  @!P3 IMAD.IADD R251, R251, 0x1, -R2 ;  /* 0x00000001fbfbb824 */ /* 0x000fe200078e0a02 */
[----:B------:R-:W-:Y:S01]  /*12c80*/  ISETP.GT.U32.AND P3, PT, R2, R3, PT ;  /* 0x000000030200720c */ /* 0x000fe20003f64070 */
[----:B------:R-:W-:-:S04]  /*12c90*/  IMAD.HI.U32 R6, R4, R116, RZ ;  /* 0x0000007404067227 */ /* 0x000fc800078e00ff */
[----:B------:R-:W-:Y:S02]  /*12ca0*/  IMAD.MOV R11, RZ, RZ, -R11 ;  /* 0x000000ffff0b7224 */ /* 0x000fe400078e0a0b */
[----:B------:R-:W-:Y:S02]  /*12cb0*/  @!P5 IMAD.IADD R5, R5, 0x1, -R2 ;  /* 0x000000010505d824 */ /* 0x000fe400078e0a02 */
[----:B------:R-:W-:Y:S02]  /*12cc0*/  IMAD.MOV R6, RZ, RZ, -R6 ;  /* 0x000000ffff067224 */ /* 0x000fe400078e0a06 */
[C---:B------:R-:W-:Y:S02]  /*12cd0*/  IMAD R100, R2.reuse, R11, R100 ;  /* 0x0000000b02647224 */ /* 0x040fe400078e0264 */
[----:B------:R-:W-:Y:S01]  /*12ce0*/  @!P2 IMAD.MOV R7, RZ, RZ, -R7 ;  /* 0x000000ffff07a224 */ /* 0x000fe200078e0a07 */
[----:B------:R-:W-:Y:S01]  /*12cf0*/  IABS R139, R57 ;  /* 0x00000039008b7213 */ /* 0x000fe20000000000 */
[----:B------:R-:W-:-:S02]  /*12d00*/  IMAD R116, R2, R6, R116 ;  /* 0x0000000602747224 */ /* 0x000fc400078e0274 */
[----:B------:R-:W-:Y:S01]  /*12d10*/  @!P0 IMAD.MOV R5, RZ, RZ, -R5 ;  /* 0x000000ffff058224 */ /* 0x000fe200078e0a05 */
[----:B------:R-:W-:Y:S01]  /*12d20*/  STL [R1+0x10], R8 ;  /* 0x0000100801007387 */ /* 0x000fe20000100800 */
[C---:B------:R-:W-:Y:S01]  /*12d30*/  ISETP.GT.U32.AND P5, PT, R2.reuse, R100, PT ;  /* 0x000000640200720c */ /* 0x040fe20003fa4070 */
[----:B------:R-:W-:Y:S01]  /*12d40*/  @!P3 IMAD.IADD R3, R3, 0x1, -R2 ;  /* 0x000000010303b824 */ /* 0x000fe200078e0a02 */
[----:B------:R-:W-:Y:S01]  /*12d50*/  ISETP.GT.U32.AND P3, PT, R2, R116, PT ;  /* 0x000000740200720c */ /* 0x000fe20003f64070 */
[----:B------:R-:W-:Y:S04]  /*12d60*/  STL [R1+0xc], R7 ;  /* 0x00000c0701007387 */ /* 0x000fe80000100800 */
[----:B------:R0:W-:Y:S01]  /*12d70*/  STL [R1+0x8], R5 ;  /* 0x0000080501007387 */ /* 0x0001e20000100800 */
[----:B------:R-:W-:Y:S01]  /*12d80*/  IABS R130, R54 ;  /* 0x0000003600827213 */ /* 0x000fe20000000000 */
[----:B0-----:R-:W-:-:S04]  /*12d90*/  IMAD.HI.U32 R5, R4, R139, RZ ;  /* 0x0000008b04057227 */ /* 0x001fc800078e00ff */
[----:B------:R-:W-:-:S04]  /*12da0*/  IMAD.MOV R5, RZ, RZ, -R5 ;  /* 0x000000ffff057224 */ /* 0x000fc800078e0a05 */
[----:B------:R-:W-:Y:S02]  /*12db0*/  IMAD R139, R2, R5, R139 ;  /* 0x00000005028b7224 */ /* 0x000fe400078e028b */
[--C-:B------:R-:W-:Y:S01]  /*12dc0*/  @!P5 IMAD.IADD R100, R100, 0x1, -R2.reuse ;  /* 0x000000016464d824 */ /* 0x100fe200078e0a02 */
[----:B------:R-:W-:Y:S01]  /*12dd0*/  ISETP.GT.U32.AND P5, PT, R2, R251, PT ;  /* 0x000000fb0200720c */ /* 0x000fe20003fa4070 */
[----:B------:R-:W-:Y:S01]  /*12de0*/  @!P3 IMAD.IADD R116, R116, 0x1, -R2 ;  /* 0x000000017474b824 */ /* 0x000fe200078e0a02 */
[----:B------:R-:W-:Y:S01]  /*12df0*/  ISETP.GT.U32.AND P3, PT, R2, R139, PT ;  /* 0x0000008b0200720c */ /* 0x000fe20003f64070 */
[----:B------:R-:W-:Y:S01]  /*12e00*/  IMAD.HI.U32 R7, R4, R130, RZ ;  /* 0x0000008204077227 */ /* 0x000fe200078e00ff */
[----:B------:R-:W-:-:S03]  /*12e10*/  ISETP.GT.U32.AND P4, PT, R2, R0, PT ;  /* 0x000000000200720c */ /* 0x000fc60003f84070 */
[----:B------:R-:W-:-:S04]  /*12e20*/  IMAD.MOV R7, RZ, RZ, -R7 ;  /* 0x000000ffff077224 */ /* 0x000fc800078e0a07 */
[C---:B------:R-:W-:Y:S02]  /*12e30*/  IMAD R130, R2.reuse, R7, R130 ;  /* 0x0000000702827224 */ /* 0x040fe400078e0282 */
[--C-:B------:R-:W-:Y:S02]  /*12e40*/  @!P5 IMAD.IADD R251, R251, 0x1, -R2.reuse ;  /* 0x00000001fbfbd824 */ /* 0x100fe400078e0a02 */
[--C-:B------:R-:W-:Y:S01]  /*12e50*/  @!P3 IMAD.IADD R139, R139, 0x1, -R2.reuse ;  /* 0x000000018b8bb824 */ /* 0x100fe200078e0a02 */
[C---:B------:R-:W-:Y:S02]  /*12e60*/  ISETP.GT.U32.AND P5, PT, R2.reuse, R130, PT ;  /* 0x000000820200720c */ /* 0x040fe40003fa4070 */
[----:B------:R-:W-:Y:S01]  /*12e70*/  ISETP.GT.U32.AND P0, PT, R2, R100, PT ;  /* 0x000000640200720c */ /* 0x000fe20003f04070 */
[----:B------:R-:W-:Y:S01]  /*12e80*/  @!P4 IMAD.IADD R0, R0, 0x1, -R2 ;  /* 0x000000010000c824 */ /* 0x000fe200078e0a02 */
[----:B------:R-:W-:Y:S02]  /*12e90*/  ISETP.GE.AND P2, PT, R59, RZ, PT ;  /* 0x000000ff3b00720c */ /* 0x000fe40003f46270 */
[----:B------:R-:W-:-:S02]  /*12ea0*/  ISETP.GE.AND P4, PT, R55, RZ, PT ;  /* 0x000000ff3700720c */ /* 0x000fc40003f86270 */
[----:B------:R-:W-:Y:S02]  /*12eb0*/  ISETP.GT.U32.AND P3, PT, R2, R139, PT ;  /* 0x0000008b0200720c */ /* 0x000fe40003f64070 */
[----:B------:R-:W-:Y:S01]  /*12ec0*/  ISETP.GE.AND P6, PT, R51, RZ, PT ;  /* 0x000000ff3300720c */ /* 0x000fe20003fc6270 */
[----:B------:R-:W-:Y:S02]  /*12ed0*/  IMAD.MOV.U32 R51, RZ, RZ, R50 ;  /* 0x000000ffff337224 */ /* 0x000fe400078e0032 */
[----:B------:R-:W-:Y:S02]  /*12ee0*/  IMAD.MOV.U32 R55, RZ, RZ, R49 ;  /* 0x000000ffff377224 */ /* 0x000fe400078e0031 */
[----:B------:R-:W-:Y:S02]  /*12ef0*/  IMAD.MOV.U32 R50, RZ, RZ, R48 ;  /* 0x000000ffff327224 */ /* 0x000fe400078e0030 */
[----:B------:R-:W-:Y:S02]  /*12f00*/  IMAD.MOV.U32 R49, RZ, RZ, R47 ;  /* 0x000000ffff317224 */ /* 0x000fe400078e002f */
[----:B------:R-:W-:-:S02]  /*12f10*/  IMAD.MOV.U32 R48, RZ, RZ, R45 ;  /* 0x000000ffff307224 */ /* 0x000fc400078e002d */
[----:B------:R-:W-:Y:S01]  /*12f20*/  @!P5 IMAD.IADD R130, R130, 0x1, -R2 ;  /* 0x000000018282d824 */ /* 0x000fe200078e0a02 */
[----:B------:R-:W-:Y:S01]  /*12f30*/  ISETP.GE.AND P5, PT, R54, RZ, PT ;  /* 0x000000ff3600720c */ /* 0x000fe20003fa6270 */
[----:B------:R-:W-:Y:S02]  /*12f40*/  IMAD.MOV.U32 R45, RZ, RZ, R40 ;  /* 0x000000ffff2d7224 */ /* 0x000fe400078e0028 */
[----:B------:R-:W-:Y:S02]  /*12f50*/  @!P0 IMAD.IADD R100, R100, 0x1, -R2 ;  /* 0x0000000164648824 */ /* 0x000fe400078e0a02 */
[----:B------:R-:W-:Y:S02]  /*12f60*/  @!P1 IMAD.MOV R0, RZ, RZ, -R0 ;  /* 0x000000ffff009224 */ /* 0x000fe400078e0a00 */
[----:B------:R-:W-:Y:S02]  /*12f70*/  IMAD.MOV.U32 R54, RZ, RZ, R50 ;  /* 0x000000ffff367224 */ /* 0x000fe400078e0032 */
[----:B------:R-:W-:-:S02]  /*12f80*/  IMAD.MOV.U32 R40, RZ, RZ, R36 ;  /* 0x000000ffff287224 */ /* 0x000fc400078e0024 */
[----:B------:R-:W-:Y:S02]  /*12f90*/  @!P2 IMAD.MOV R3, RZ, RZ, -R3 ;  /* 0x000000ffff03a224 */ /* 0x000fe400078e0a03 */
[----:B------:R-:W-:Y:S02]  /*12fa0*/  IMAD.MOV.U32 R50, RZ, RZ, R49 ;  /* 0x000000ffff327224 */ /* 0x000fe400078e0031 */
[----:B------:R-:W-:Y:S02]  /*12fb0*/  IMAD.MOV.U32 R47, RZ, RZ, R37 ;  /* 0x000000ffff2f7224 */ /* 0x000fe400078e0025 */
[----:B------:R-:W-:Y:S02]  /*12fc0*/  IMAD.MOV.U32 R36, RZ, RZ, R32 ;  /* 0x000000ffff247224 */ /* 0x000fe400078e0020 */
[----:B------:R-:W-:Y:S01]  /*12fd0*/  IMAD.MOV.U32 R49, RZ, RZ, R48 ;  /* 0x000000ffff317224 */ /* 0x000fe200078e0030 */
[----:B------:R-:W3:Y:S01]  /*12fe0*/  LDL.LU R32, [R1+0x424] ;  /* 0x0004240001207983 */ /* 0x000ee20000300800 */
[----:B--2---:R-:W-:Y:S01]  /*12ff0*/  IMAD.MOV.U32 R37, RZ, RZ, R35 ;  /* 0x000000ffff257224 */ /* 0x004fe200078e0023 */
[----:B------:R-:W-:Y:S01]  /*13000*/  IABS R155, R53 ;  /* 0x00000035009b7213 */ /* 0x000fe20000000000 */
[----:B------:R-:W-:Y:S01]  /*13010*/  @!P4 IMAD.MOV R251, RZ, RZ, -R251 ;  /* 0x000000fffffbc224 */ /* 0x000fe200078e0afb */
[----:B------:R-:W2:Y:S01]  /*13020*/  LDL.LU R35, [R1+0x2d4] ;  /* 0x0002d40001237983 */ /* 0x000ea20000300800 */
[----:B------:R-:W-:Y:S01]  /*13030*/  @!P3 IMAD.IADD R139, R139, 0x1, -R2 ;  /* 0x000000018b8bb824 */ /* 0x000fe200078e0a02 */
[----:B------:R-:W-:Y:S01]  /*13040*/  ISETP.GE.AND P3, PT, R53, RZ, PT ;  /* 0x000000ff3500720c */ /* 0x000fe20003f66270 */
[----:B------:R-:W-:Y:S01]  /*13050*/  @!P6 IMAD.MOV R100, RZ, RZ, -R100 ;  /* 0x000000ffff64e224 */ /* 0x000fe200078e0a64 */
[----:B------:R-:W-:Y:S01]  /*13060*/  STL [R1+0x4], R0 ;  /* 0x0000040001007387 */ /* 0x000fe20000100800 */
[----:B------:R-:W-:-:S02]  /*13070*/  IMAD.MOV.U32 R53, RZ, RZ, R50 ;  /* 0x000000ffff357224 */ /* 0x000fc400078e0032 */
[----:B------:R-:W-:Y:S01]  /*13080*/  IMAD.MOV.U32 R48, RZ, RZ, R126 ;  /* 0x000000ffff307224 */ /* 0x000fe200078e007e */
[----:B------:R0:W-:Y:S01]  /*13090*/  STL [R1], R3 ;  /* 0x0000000301007387 */ /* 0x0001e20000100800 */
[----:B------:R-:W-:-:S03]  /*130a0*/  IMAD.MOV.U32 R50, RZ, RZ, R49 ;  /* 0x000000ffff327224 */ /* 0x000fc600078e0031 */
[----:B------:R-:W2:Y:S04]  /*130b0*/  LDL.LU R126, [R1+0x1cc] ;  /* 0x0001cc00017e7983 */ /* 0x000ea80000300800 */
[----:B------:R-:W-:Y:S04]  /*130c0*/  STL [R1+0x3bdc], R251 ;  /* 0x003bdcfb01007387 */ /* 0x000fe80000100800 */
[----:B------:R-:W-:Y:S01]  /*130d0*/  STL [R1+0x3be0], R100 ;  /* 0x003be06401007387 */ /* 0x000fe20000100800 */
[----:B----4-:R-:W-:Y:S02]  /*130e0*/  IMAD.MOV.U32 R49, RZ, RZ, R43 ;  /* 0x000000ffff317224 */ /* 0x010fe400078e002b */
[----:B------:R-:W-:-:S02]  /*130f0*/  IMAD.MOV.U32 R43, RZ, RZ, R40 ;  /* 0x000000ffff2b7224 */ /* 0x000fc400078e0028 */
[----:B------:R-:W-:Y:S02]  /*13100*/  IMAD.MOV.U32 R40, RZ, RZ, R30 ;  /* 0x000000ffff287224 */ /* 0x000fe400078e001e */
[----:B------:R-:W4:Y:S01]  /*13110*/  LDL.LU R30, [R1+0x20c] ;  /* 0x00020c00011e7983 */ /* 0x000f220000300800 */
[----:B------:R-:W-:Y:S01]  /*13120*/  IABS R162, R52 ;  /* 0x0000003400a27213 */ /* 0x000fe20000000000 */
[----:B------:R-:W-:Y:S01]  /*13130*/  IMAD.HI.U32 R7, R4, R155, RZ ;  /* 0x0000009b04077227 */ /* 0x000fe200078e00ff */
[----:B------:R-:W-:-:S03]  /*13140*/  IABS R172, R56 ;  /* 0x0000003800ac7213 */ /* 0x000fc60000000000 */
[----:B------:R-:W-:-:S04]  /*13150*/  IMAD.HI.U32 R6, R4, R162, RZ ;  /* 0x000000a204067227 */ /* 0x000fc800078e00ff */
[----:B------:R-:W-:Y:S02]  /*13160*/  IMAD.MOV R7, RZ, RZ, -R7 ;  /* 0x000000ffff077224 */ /* 0x000fe400078e0a07 */
[----:B------:R-:W-:Y:S02]  /*13170*/  IMAD.MOV R6, RZ, RZ, -R6 ;  /* 0x000000ffff067224 */ /* 0x000fe400078e0a06 */
[C---:B------:R-:W-:Y:S01]  /*13180*/  IMAD R155, R2.reuse, R7, R155 ;  /* 0x00000007029b7224 */ /* 0x040fe200078e029b */
[----:B------:R-:W-:Y:S01]  /*13190*/  ISETP.GT.U32.AND P1, PT, R2, R116, PT ;  /* 0x000000740200720c */ /* 0x000fe20003f24070 */
[----:B------:R-:W-:Y:S01]  /*131a0*/  IMAD.HI.U32 R5, R4, R172, RZ ;  /* 0x000000ac04057227 */ /* 0x000fe200078e00ff */
[C---:B------:R-:W-:Y:S02]  /*131b0*/  ISETP.GT.U32.AND P2, PT, R2.reuse, R130, PT ;  /* 0x000000820200720c */ /* 0x040fe40003f44070 */
[C---:B------:R-:W-:Y:S01]  /*131c0*/  ISETP.GT.U32.AND P4, PT, R2.reuse, R155, PT ;  /* 0x0000009b0200720c */ /* 0x040fe20003f84070 */
[----:B------:R-:W-:Y:S01]  /*131d0*/  IMAD R162, R2, R6, R162 ;  /* 0x0000000602a27224 */ /* 0x000fe200078e02a2 */
[----:B------:R-:W-:Y:S01]  /*131e0*/  IABS R6, R55 ;  /* 0x0000003700067213 */ /* 0x000fe20000000000 */
[----:B------:R-:W-:-:S03]  /*131f0*/  IMAD.MOV R5, RZ, RZ, -R5 ;  /* 0x000000ffff057224 */ /* 0x000fc600078e0a05 */
[----:B------:R-:W-:Y:S01]  /*13200*/  ISETP.GT.U32.AND P6, PT, R2, R162, PT ;  /* 0x000000a20200720c */ /* 0x000fe20003fc4070 */
[----:B0-----:R-:W-:-:S04]  /*13210*/  IMAD.HI.U32 R3, R4, R6, RZ ;  /* 0x0000000604037227 */ /* 0x001fc800078e00ff */
[----:B------:R-:W-:Y:S02]  /*13220*/  IMAD R172, R2, R5, R172 ;  /* 0x0000000502ac7224 */ /* 0x000fe400078e02ac */
[----:B------:R-:W-:Y:S02]  /*13230*/  IMAD.MOV R3, RZ, RZ, -R3 ;  /* 0x000000ffff037224 */ /* 0x000fe400078e0a03 */
[--C-:B------:R-:W-:Y:S01]  /*13240*/  @!P1 IMAD.IADD R116, R116, 0x1, -R2.reuse ;  /* 0x0000000174749824 */ /* 0x100fe200078e0a02 */
[----:B------:R-:W-:Y:S01]  /*13250*/  ISETP.GT.U32.AND P1, PT, R2, R172, PT ;  /* 0x000000ac0200720c */ /* 0x000fe20003f24070 */
[--C-:B------:R-:W-:Y:S02]  /*13260*/  @!P2 IMAD.IADD R130, R130, 0x1, -R2.reuse ;  /* 0x000000018282a824 */ /* 0x100fe400078e0a02 */
[----:B------:R-:W-:Y:S02]  /*13270*/  @!P4 IMAD.IADD R155, R155, 0x1, -R2 ;  /* 0x000000019b9bc824 */ /* 0x000fe400078e0a02 */
[----:B------:R-:W-:Y:S01]  /*13280*/  IMAD R182, R2, R3, R6 ;  /* 0x0000000302b67224 */ /* 0x000fe200078e0206 */
[----:B------:R-:W-:Y:S01]  /*13290*/  ISETP.GE.AND P0, PT, R58, RZ, PT ;  /* 0x000000ff3a00720c */ /* 0x000fe20003f06270 */
[----:B------:R-:W-:Y:S01]  /*132a0*/  @!P6 IMAD.IADD R162, R162, 0x1, -R2 ;  /* 0x00000001a2a2e824 */ /* 0x000fe200078e0a02 */
[C---:B------:R-:W-:Y:S01]  /*132b0*/  ISETP.GT.U32.AND P6, PT, R2.reuse, R155, PT ;  /* 0x0000009b0200720c */ /* 0x040fe20003fc4070 */
[----:B------:R-:W-:Y:S01]  /*132c0*/  @!P5 IMAD.MOV R130, RZ, RZ, -R130 ;  /* 0x000000ffff82d224 */ /* 0x000fe200078e0a82 */
[----:B------:R-:W-:-:S02]  /*132d0*/  ISETP.GT.U32.AND P5, PT, R2, R182, PT ;  /* 0x000000b60200720c */ /* 0x000fc40003fa4070 */
[----:B------:R-:W-:Y:S01]  /*132e0*/  ISETP.GE.AND P2, PT, R57, RZ, PT ;  /* 0x000000ff3900720c */ /* 0x000fe20003f46270 */
[----:B------:R-:W-:Y:S01]  /*132f0*/  @!P1 IMAD.IADD R172, R172, 0x1, -R2 ;  /* 0x00000001acac9824 */ /* 0x000fe200078e0a02 */
[----:B------:R-:W-:-:S05]  /*13300*/  ISETP.GT.U32.AND P1, PT, R2, R162, PT ;  /* 0x000000a20200720c */ /* 0x000fca0003f24070 */
[----:B------:R-:W-:Y:S01]  /*13310*/  @!P0 IMAD.MOV R116, RZ, RZ, -R116 ;  /* 0x000000ffff748224 */ /* 0x000fe200078e0a74 */
[----:B------:R-:W-:Y:S01]  /*13320*/  ISETP.GT.U32.AND P0, PT, R2, R172, PT ;  /* 0x000000ac0200720c */ /* 0x000fe20003f04070 */
[--C-:B------:R-:W-:Y:S02]  /*13330*/  @!P6 IMAD.IADD R155, R155, 0x1, -R2.reuse ;  /* 0x000000019b9be824 */ /* 0x100fe400078e0a02 */
[----:B------:R-:W-:Y:S01]  /*13340*/  @!P5 IMAD.IADD R182, R182, 0x1, -R2 ;  /* 0x00000001b6b6d824 */ /* 0x000fe200078e0a02 */
[----:B------:R-:W-:Y:S01]  /*13350*/  ISETP.GE.AND P4, PT, R52, RZ, PT ;  /* 0x000000ff3400720c */ /* 0x000fe20003f86270 */
[----:B------:R-:W-:Y:S01]  /*13360*/  @!P2 IMAD.MOV R139, RZ, RZ, -R139 ;  /* 0x000000ffff8ba224 */ /* 0x000fe200078e0a8b */
[----:B------:R-:W-:Y:S01]  /*13370*/  ISETP.GE.AND P2, PT, R56, RZ, PT ;  /* 0x000000ff3800720c */ /* 0x000fe20003f46270 */
[----:B------:R-:W-:Y:S01]  /*13380*/  @!P3 IMAD.MOV R155, RZ, RZ, -R155 ;  /* 0x000000ffff9bb224 */ /* 0x000fe200078e0a9b */
[----:B------:R-:W-:Y:S01]  /*13390*/  ISETP.GT.U32.AND P3, PT, R2, R182, PT ;  /* 0x000000b60200720c */ /* 0x000fe20003f64070 */
[----:B------:R-:W-:-:S02]  /*133a0*/  IMAD.MOV.U32 R52, RZ, RZ, R50 ;  /* 0x000000ffff347224 */ /* 0x000fc400078e0032 */
[----:B------:R-:W-:Y:S02]  /*133b0*/  IMAD.MOV.U32 R50, RZ, RZ, R43 ;  /* 0x000000ffff327224 */ /* 0x000fe400078e002b */
[--C-:B------:R-:W-:Y:S01]  /*133c0*/  @!P1 IMAD.IADD R162, R162, 0x1, -R2.reuse ;  /* 0x00000001a2a29824 */ /* 0x100fe200078e0a02 */
[----:B------:R-:W-:Y:S01]  /*133d0*/  IABS R5, R51 ;  /* 0x0000003300057213 */ /* 0x000fe20000000000 */
[----:B------:R-:W-:Y:S01]  /*133e0*/  @!P0 IMAD.IADD R172, R172, 0x1, -R2 ;  /* 0x00000001acac8824 */ /* 0x000fe200078e0a02 */
[----:B------:R-:W-:Y:S01]  /*133f0*/  ISETP.GE.AND P0, PT, R51, RZ, PT ;  /* 0x000000ff3300720c */ /* 0x000fe20003f06270 */
[----:B------:R-:W-:Y:S02]  /*13400*/  IMAD.MOV.U32 R51, RZ, RZ, R50 ;  /* 0x000000ffff337224 */ /* 0x000fe400078e0032 */
[----:B------:R-:W-:Y:S02]  /*13410*/  IMAD.MOV.U32 R50, RZ, RZ, R49 ;  /* 0x000000ffff327224 */ /* 0x000fe400078e0031 */
[----:B------:R-:W-:-:S02]  /*13420*/  @!P4 IMAD.MOV R162, RZ, RZ, -R162 ;  /* 0x000000ffffa2c224 */ /* 0x000fc400078e0aa2 */
[----:B------:R-:W-:Y:S02]  /*13430*/  IMAD.MOV.U32 R49, RZ, RZ, R38 ;  /* 0x000000ffff317224 */ /* 0x000fe400078e0026 */
[----:B------:R-:W-:Y:S01]  /*13440*/  @!P2 IMAD.MOV R172, RZ, RZ, -R172 ;  /* 0x000000ffffaca224 */ /* 0x000fe200078e0aac */
[----:B------:R-:W-:Y:S01]  /*13450*/  IABS R3, R52 ;  /* 0x0000003400037213 */ /* 0x000fe20000000000 */
[----:B------:R-:W-:Y:S01]  /*13460*/  @!P3 IMAD.IADD R182, R182, 0x1, -R2 ;  /* 0x00000001b6b6b824 */ /* 0x000fe200078e0a02 */
[----:B------:R-:W-:Y:S01]  /*13470*/  ISETP.GE.AND P3, PT, R52, RZ, PT ;  /* 0x000000ff3400720c */ /* 0x000fe20003f66270 */
[----:B------:R-:W-:Y:S02]  /*13480*/  IMAD.MOV.U32 R52, RZ, RZ, R49 ;  /* 0x000000ffff347224 */ /* 0x000fe400078e0031 */
[----:B------:R-:W-:Y:S02]  /*13490*/  IMAD.MOV.U32 R49, RZ, RZ, R47 ;  /* 0x000000ffff317224 */ /* 0x000fe400078e002f */
[----:B----4-:R-:W-:-:S02]  /*134a0*/  IMAD.MOV.U32 R43, RZ, RZ, R30 ;  /* 0x000000ffff2b7224 */ /* 0x010fc400078e001e */
[----:B------:R-:W-:Y:S02]  /*134b0*/  IMAD.MOV.U32 R30, RZ, RZ, R127 ;  /* 0x000000ffff1e7224 */ /* 0x000fe400078e007f */
[----:B------:R-:W4:Y:S04]  /*134c0*/  LDL.LU R127, [R1+0x26c] ;  /* 0x00026c00017f7983 */ /* 0x000f280000300800 */
[----:B------:R-:W-:Y:S04]  /*134d0*/  STL [R1+0x3be4], R116 ;  /* 0x003be47401007387 */ /* 0x000fe80000100800 */
[----:B------:R-:W-:Y:S04]  /*134e0*/  STL [R1+0x3be8], R130 ;  /* 0x003be88201007387 */ /* 0x000fe80000100800 */
[----:B------:R-:W-:Y:S04]  /*134f0*/  STL [R1+0x3bec], R139 ;  /* 0x003bec8b01007387 */ /* 0x000fe80000100800 */
[----:B------:R-:W4:Y:S04]  /*13500*/  LDL.LU R38, [R1+0x5c8] ;  /* 0x0005c80001267983 */ /* 0x000f280000300800 */
[----:B------:R-:W-:Y:S04]  /*13510*/  STL [R1+0x3bf0], R155 ;  /* 0x003bf09b01007387 */ /* 0x000fe80000100800 */
[----:B------:R-:W-:Y:S04]  /*13520*/  STL [R1+0x3bf4], R162 ;  /* 0x003bf4a201007387 */ /* 0x000fe80000100800 */
[----:B------:R-:W-:Y:S04]  /*13530*/  STL [R1+0x3bf8], R172 ;  /* 0x003bf8ac01007387 */ /* 0x000fe80000100800 */
[----:B------:R-:W3:Y:S01]  /*13540*/  LDL.LU R47, [R1+0x198] ;  /* 0x00019800012f7983 */ /* 0x000ee20000300800 */
[----:B------:R-:W-:Y:S01]  /*13550*/  ISETP.GE.AND P1, PT, R55, RZ, PT ;  /* 0x000000ff3700720c */ /* 0x000fe20003f26270 */
[----:B------:R-:W-:-:S02]  /*13560*/  IMAD.MOV.U32 R57, RZ, RZ, R50 ;  /* 0x000000ffff397224 */ /* 0x000fc400078e0032 */
[----:B------:R-:W-:Y:S02]  /*13570*/  IMAD.MOV.U32 R50, RZ, RZ, R48 ;  /* 0x000000ffff327224 */ /* 0x000fe400078e0030 */
[----:B------:R-:W-:Y:S02]  /*13580*/  IMAD.MOV.U32 R48, RZ, RZ, R252 ;  /* 0x000000ffff307224 */ /* 0x000fe400078e00fc */
[----:B------:R-:W-:Y:S01]  /*13590*/  IMAD.MOV.U32 R56, RZ, RZ, R50 ;  /* 0x000000ffff387224 */ /* 0x000fe200078e0032 */
[----:B------:R-:W4:Y:S01]  /*135a0*/  LDL.LU R252, [R1+0x3d8] ;  /* 0x0003d80001fc7983 */ /* 0x000f220000300800 */
[----:B------:R-:W-:-:S04]  /*135b0*/  IMAD.MOV.U32 R50, RZ, RZ, R49 ;  /* 0x000000ffff327224 */ /* 0x000fc800078e0031 */
[----:B------:R-:W-:Y:S02]  /*135c0*/  @!P1 IMAD.MOV R182, RZ, RZ, -R182 ;  /* 0x000000ffffb69224 */ /* 0x000fe400078e0ab6 */
[----:B------:R-:W-:-:S03]  /*135d0*/  IMAD.MOV.U32 R49, RZ, RZ, R48 ;  /* 0x000000ffff317224 */ /* 0x000fc600078e0030 */
[----:B------:R-:W-:Y:S01]  /*135e0*/  STL [R1+0x3bfc], R182 ;  /* 0x003bfcb601007387 */ /* 0x000fe20000100800 */
[----:B------:R-:W-:-:S04]  /*135f0*/  IMAD.HI.U32 R0, R4, R5, RZ ;  /* 0x0000000504007227 */ /* 0x000fc800078e00ff */
[----:B------:R-:W-:-:S04]  /*13600*/  IMAD.MOV R0, RZ, RZ, -R0 ;  /* 0x000000ffff007224 */ /* 0x000fc800078e0a00 */
[----:B------:R-:W-:Y:S01]  /*13610*/  IMAD R190, R2, R0, R5 ;  /* 0x0000000002be7224 */ /* 0x000fe200078e0205 */
[----:B------:R-:W-:-:S04]  /*13620*/  IABS R200, R54 ;  /* 0x0000003600c87213 */ /* 0x000fc80000000000 */
[----:B------:R-:W-:Y:S01]  /*13630*/  ISETP.GT.U32.AND P6, PT, R2, R190, PT ;  /* 0x000000be0200720c */ /* 0x000fe20003fc4070 */
[----:B------:R-:W-:Y:S01]  /*13640*/  IMAD.HI.U32 R0, R4, R200, RZ ;  /* 0x000000c804007227 */ /* 0x000fe200078e00ff */
[----:B------:R-:W-:-:S03]  /*13650*/  IABS R211, R53 ;  /* 0x0000003500d37213 */ /* 0x000fc60000000000 */
[----:B------:R-:W-:-:S04]  /*13660*/  IMAD.MOV R0, RZ, RZ, -R0 ;  /* 0x000000ffff007224 */ /* 0x000fc800078e0a00 */
[----:B------:R-:W-:-:S04]  /*13670*/  IMAD R200, R2, R0, R200 ;  /* 0x0000000002c87224 */ /* 0x000fc800078e02c8 */
[----:B------:R-:W-:Y:S02]  /*13680*/  @!P6 IMAD.IADD R190, R190, 0x1, -R2 ;  /* 0x00000001bebee824 */ /* 0x000fe400078e0a02 */
[----:B---3--:R-:W-:Y:S02]  /*13690*/  IMAD.MOV.U32 R48, RZ, RZ, R47 ;  /* 0x000000ffff307224 */ /* 0x008fe400078e002f */
[----:B------:R-:W-:Y:S02]  /*136a0*/  IMAD.MOV.U32 R47, RZ, RZ, R46 ;  /* 0x000000ffff2f7224 */ /* 0x000fe400078e002e */
[----:B------:R-:W3:Y:S01]  /*136b0*/  LDL.LU R46, [R1+0x1e0] ;  /* 0x0001e000012e7983 */ /* 0x000ee20000300800 */
[----:B------:R-:W-:Y:S01]  /*136c0*/  ISETP.GT.U32.AND P6, PT, R2, R190, PT ;  /* 0x000000be0200720c */ /* 0x000fe20003fc4070 */
[----:B------:R-:W-:Y:S01]  /*136d0*/  IMAD.HI.U32 R0, R4, R211, RZ ;  /* 0x000000d304007227 */ /* 0x000fe200078e00ff */
[----:B------:R-:W-:-:S03]  /*136e0*/  ISETP.GT.U32.AND P4, PT, R2, R200, PT ;  /* 0x000000c80200720c */ /* 0x000fc60003f84070 */
[----:B------:R-:W-:-:S04]  /*136f0*/  IMAD.MOV R0, RZ, RZ, -R0 ;  /* 0x000000ffff007224 */ /* 0x000fc800078e0a00 */
[----:B------:R-:W-:Y:S02]  /*13700*/  IMAD R211, R2, R0, R211 ;  /* 0x0000000002d37224 */ /* 0x000fe400078e02d3 */
[----:B------:R-:W-:-:S04]  /*13710*/  IMAD.HI.U32 R221, R4, R3, RZ ;  /* 0x0000000304dd7227 */ /* 0x000fc800078e00ff */
[--C-:B------:R-:W-:Y:S01]  /*13720*/  @!P6 IMAD.IADD R190, R190, 0x1, -R2.reuse ;  /* 0x00000001bebee824 */ /* 0x100fe200078e0a02 */
[----:B------:R-:W-:Y:S01]  /*13730*/  ISETP.GT.U32.AND P6, PT, R2, R211, PT ;  /* 0x000000d30200720c */ /* 0x000fe20003fc4070 */
[----:B------:R-:W-:Y:S02]  /*13740*/  @!P4 IMAD.IADD R200, R200, 0x1, -R2 ;  /* 0x00000001c8c8c824 */ /* 0x000fe400078e0a02 */
[----:B------:R-:W-:Y:S01]  /*13750*/  IMAD.MOV R221, RZ, RZ, -R221 ;  /* 0x000000ffffdd7224 */ /* 0x000fe200078e0add */
[----:B------:R-:W-:Y:S02]  /*13760*/  IABS R239, R51 ;  /* 0x0000003300ef7213 */ /* 0x000fe40000000000 */
[C---:B------:R-:W-:Y:S01]  /*13770*/  ISETP.GT.U32.AND P1, PT, R2.reuse, R200, PT ;  /* 0x000000c80200720c */ /* 0x040fe20003f24070 */
[----:B------:R-:W-:Y:S01]  /*13780*/  IMAD R221, R2, R221, R3 ;  /* 0x000000dd02dd7224 */ /* 0x000fe200078e0203 */
[----:B------:R-:W-:Y:S01]  /*13790*/  ISETP.GE.AND P5, PT, R54, RZ, PT ;  /* 0x000000ff3600720c */ /* 0x000fe20003fa6270 */
[----:B------:R-:W-:-:S04]  /*137a0*/  IMAD.HI.U32 R0, R4, R239, RZ ;  /* 0x000000ef04007227 */ /* 0x000fc800078e00ff */
[----:B------:R-:W-:Y:S01]  /*137b0*/  @!P0 IMAD.MOV R190, RZ, RZ, -R190 ;  /* 0x000000ffffbe8224 */ /* 0x000fe200078e0abe */
[----:B------:R-:W-:Y:S01]  /*137c0*/  ISETP.GT.U32.AND P0, PT, R2, R221, PT ;  /* 0x000000dd0200720c */ /* 0x000fe20003f04070 */
[----:B------:R-:W-:Y:S02]  /*137d0*/  @!P6 IMAD.IADD R211, R211, 0x1, -R2 ;  /* 0x00000001d3d3e824 */ /* 0x000fe400078e0a02 */
[----:B------:R-:W-:-:S03]  /*137e0*/  IMAD.MOV R0, RZ, RZ, -R0 ;  /* 0x000000ffff007224 */ /* 0x000fc600078e0a00 */
[----:B------:R-:W-:Y:S01]  /*137f0*/  ISETP.GT.U32.AND P6, PT, R2, R211, PT ;  /* 0x000000d30200720c */ /* 0x000fe20003fc4070 */
[----:B------:R-:W-:Y:S01]  /*13800*/  @!P1 IMAD.IADD R200, R200, 0x1, -R2 ;  /* 0x00000001c8c89824 */ /* 0x000fe200078e0a02 */
[----:B------:R-:W-:Y:S01]  /*13810*/  ISETP.GE.AND P1, PT, R51, RZ, PT ;  /* 0x000000ff3300720c */ /* 0x000fe20003f26270 */
[C---:B------:R-:W-:Y:S01]  /*13820*/  IMAD R239, R2.reuse, R0, R239 ;  /* 0x0000000002ef7224 */ /* 0x040fe200078e02ef */
[----:B------:R-:W-:Y:S01]  /*13830*/  ISETP.GE.AND P2, PT, R53, RZ, PT ;  /* 0x000000ff3500720c */ /* 0x000fe20003f46270 */
[----:B------:R-:W-:Y:S01]  /*13840*/  IMAD.MOV.U32 R51, RZ, RZ, R48 ;  /* 0x000000ffff337224 */ /* 0x000fe200078e0030 */
[----:B------:R-:W-:Y:S01]  /*13850*/  IABS R229, R52 ;  /* 0x0000003400e57213 */ /* 0x000fe20000000000 */
[----:B------:R-:W-:Y:S01]  /*13860*/  @!P5 IMAD.MOV R200, RZ, RZ, -R200 ;  /* 0x000000ffffc8d224 */ /* 0x000fe200078e0ac8 */
[----:B------:R-:W-:Y:S01]  /*13870*/  ISETP.GT.U32.AND P5, PT, R2, R239, PT ;  /* 0x000000ef0200720c */ /* 0x000fe20003fa4070 */
[----:B------:R-:W-:Y:S01]  /*13880*/  @!P0 IMAD.IADD R221, R221, 0x1, -R2 ;  /* 0x00000001dddd8824 */ /* 0x000fe200078e0a02 */
[----:B------:R-:W-:Y:S01]  /*13890*/  IABS R249, R51 ;  /* 0x0000003300f97213 */ /* 0x000fe20000000000 */
[----:B------:R-:W-:Y:S01]  /*138a0*/  IMAD.HI.U32 R3, R4, R229, RZ ;  /* 0x000000e504037227 */ /* 0x000fe200078e00ff */
[----:B------:R-:W-:-:S02]  /*138b0*/  IABS R15, R57 ;  /* 0x00000039000f7213 */ /* 0x000fc40000000000 */
[----:B------:R-:W-:Y:S01]  /*138c0*/  ISETP.GT.U32.AND P0, PT, R2, R221, PT ;  /* 0x000000dd0200720c */ /* 0x000fe20003f04070 */
[----:B------:R-:W-:Y:S02]  /*138d0*/  IMAD.MOV R3, RZ, RZ, -R3 ;  /* 0x000000ffff037224 */ /* 0x000fe400078e0a03 */
[----:B------:R-:W-:Y:S02]  /*138e0*/  @!P6 IMAD.IADD R211, R211, 0x1, -R2 ;  /* 0x00000001d3d3e824 */ /* 0x000fe400078e0a02 */
[----:B------:R-:W-:Y:S02]  /*138f0*/  IMAD.MOV.U32 R55, RZ, RZ, R49 ;  /* 0x000000ffff377224 */ /* 0x000fe400078e0031 */
[----:B------:R-:W-:-:S04]  /*13900*/  IMAD.HI.U32 R0, R4, R249, RZ ;  /* 0x000000f904007227 */ /* 0x000fc800078e00ff */
[----:B------:R-:W-:Y:S02]  /*13910*/  IMAD R229, R2, R3, R229 ;  /* 0x0000000302e57224 */ /* 0x000fe400078e02e5 */
[----:B------:R-:W-:Y:S01]  /*13920*/  @!P2 IMAD.MOV R211, RZ, RZ, -R211 ;  /* 0x000000ffffd3a224 */ /* 0x000fe200078e0ad3 */
[----:B------:R-:W-:Y:S01]  /*13930*/  ISETP.GE.AND P2, PT, R51, RZ, PT ;  /* 0x000000ff3300720c */ /* 0x000fe20003f46270 */
[----:B------:R-:W-:Y:S02]  /*13940*/  IMAD.MOV R0, RZ, RZ, -R0 ;  /* 0x000000ffff007224 */ /* 0x000fe400078e0a00 */
[----:B------:R-:W-:Y:S01]  /*13950*/  IMAD.HI.U32 R3, R4, R15, RZ ;  /* 0x0000000f04037227 */ /* 0x000fe200078e00ff */
[----:B------:R-:W-:-:S03]  /*13960*/  ISETP.GT.U32.AND P6, PT, R2, R229, PT ;  /* 0x000000e50200720c */ /* 0x000fc60003fc4070 */
[--C-:B------:R-:W-:Y:S02]  /*13970*/  @!P5 IMAD.IADD R239, R239, 0x1, -R2.reuse ;  /* 0x00000001efefd824 */ /* 0x100fe400078e0a02 */
[C---:B------:R-:W-:Y:S02]  /*13980*/  IMAD R249, R2.reuse, R0, R249 ;  /* 0x0000000002f97224 */ /* 0x040fe400078e02f9 */
[----:B------:R-:W-:Y:S01]  /*13990*/  IMAD.MOV R3, RZ, RZ, -R3 ;  /* 0x000000ffff037224 */ /* 0x000fe200078e0a03 */
[C---:B------:R-:W-:Y:S01]  /*139a0*/  ISETP.GT.U32.AND P5, PT, R2.reuse, R239, PT ;  /* 0x000000ef0200720c */ /* 0x040fe20003fa4070 */
[----:B------:R-:W-:Y:S01]  /*139b0*/  @!P0 IMAD.IADD R221, R221, 0x1, -R2 ;  /* 0x00000001dddd8824 */ /* 0x000fe200078e0a02 */
[C---:B------:R-:W-:Y:S01]  /*139c0*/  ISETP.GT.U32.AND P0, PT, R2.reuse, R249, PT ;  /* 0x000000f90200720c */ /* 0x040fe20003f04070 */
[----:B------:R-:W-:Y:S02]  /*139d0*/  IMAD R15, R2, R3, R15 ;  /* 0x00000003020f7224 */ /* 0x000fe400078e020f */
[----:B------:R-:W-:-:S03]  /*139e0*/  @!P3 IMAD.MOV R221, RZ, RZ, -R221 ;  /* 0x000000ffffddb224 */ /* 0x000fc600078e0add */
[----:B------:R-:W-:Y:S01]  /*139f0*/  ISETP.GT.U32.AND P3, PT, R2, R15, PT ;  /* 0x0000000f0200720c */ /* 0x000fe20003f64070 */
[----:B------:R-:W-:-:S04]  /*13a00*/  @!P6 IMAD.IADD R229, R229, 0x1, -R2 ;  /* 0x00000001e5e5e824 */ /* 0x000fc800078e0a02 */
[--C-:B------:R-:W-:Y:S01]  /*13a10*/  @!P5 IMAD.IADD R239, R239, 0x1, -R2.reuse ;  /* 0x00000001efefd824 */ /* 0x100fe200078e0a02 */
[----:B------:R-:W-:Y:S01]  /*13a20*/  ISETP.GT.U32.AND P6, PT, R2, R229, PT ;  /* 0x000000e50200720c */ /* 0x000fe20003fc4070 */
[----:B------:R-:W-:Y:S01]  /*13a30*/  @!P0 IMAD.IADD R249, R249, 0x1, -R2 ;  /* 0x00000001f9f98824 */ /* 0x000fe200078e0a02 */
[----:B------:R-:W-:Y:S01]  /*13a40*/  ISETP.GE.AND P4, PT, R52, RZ, PT ;  /* 0x000000ff3400720c */ /* 0x000fe20003f86270 */
[----:B------:R-:W-:Y:S02]  /*13a50*/  IMAD.MOV.U32 R54, RZ, RZ, R50 ;  /* 0x000000ffff367224 */ /* 0x000fe400078e0032 */
[----:B------:R-:W-:Y:S01]  /*13a60*/  IMAD.MOV.U32 R50, RZ, RZ, R36 ;  /* 0x000000ffff327224 */ /* 0x000fe200078e0024 */
[----:B------:R-:W-:Y:S01]  /*13a70*/  ISETP.GT.U32.AND P0, PT, R2, R249, PT ;  /* 0x000000f90200720c */ /* 0x000fe20003f04070 */
[----:B------:R-:W-:Y:S02]  /*13a80*/  @!P3 IMAD.IADD R15, R15, 0x1, -R2 ;  /* 0x000000010f0fb824 */ /* 0x000fe400078e0a02 */
[----:B------:R-:W-:-:S02]  /*13a90*/  IMAD.MOV.U32 R53, RZ, RZ, R44 ;  /* 0x000000ffff357224 */ /* 0x000fc400078e002c */
[----:B------:R-:W-:Y:S01]  /*13aa0*/  IMAD.MOV.U32 R52, RZ, RZ, R50 ;  /* 0x000000ffff347224 */ /* 0x000fe200078e0032 */
[----:B------:R-:W-:Y:S01]  /*13ab0*/  ISETP.GT.U32.AND P3, PT, R2, R15, PT ;  /* 0x0000000f0200720c */ /* 0x000fe20003f64070 */
[----:B------:R-:W-:Y:S02]  /*13ac0*/  IMAD.MOV.U32 R48, RZ, RZ, R47 ;  /* 0x000000ffff307224 */ /* 0x000fe400078e002f */
[----:B------:R-:W-:Y:S01]  /*13ad0*/  @!P6 IMAD.IADD R229, R229, 0x1, -R2 ;  /* 0x00000001e5e5e824 */ /* 0x000fe200078e0a02 */
[----:B------:R-:W-:Y:S01]  /*13ae0*/  ISETP.GE.AND P6, PT, R57, RZ, PT ;  /* 0x000000ff3900720c */ /* 0x000fe20003fc6270 */
[----:B------:R-:W-:Y:S02]  /*13af0*/  IMAD.MOV.U32 R60, RZ, RZ, R53 ;  /* 0x000000ffff3c7224 */ /* 0x000fe400078e0035 */
[----:B------:R-:W-:Y:S01]  /*13b00*/  IMAD.MOV.U32 R53, RZ, RZ, R52 ;  /* 0x000000ffff357224 */ /* 0x000fe200078e0034 */
[----:B------:R-:W-:Y:S01]  /*13b10*/  STL [R1+0x3c00], R190 ;  /* 0x003c00be01007387 */ /* 0x000fe20000100800 */
[----:B------:R-:W-:-:S02]  /*13b20*/  IMAD.MOV.U32 R47, RZ, RZ, R39 ;  /* 0x000000ffff2f7224 */ /* 0x000fc400078e0027 */
[----:B------:R-:W-:Y:S02]  /*13b30*/  IMAD.MOV.U32 R36, RZ, RZ, R34 ;  /* 0x000000ffff247224 */ /* 0x000fe400078e0022 */
[----:B------:R-:W-:Y:S02]  /*13b40*/  IMAD.MOV.U32 R39, RZ, RZ, R33 ;  /* 0x000000ffff277224 */ /* 0x000fe400078e0021 */
[----:B------:R-:W-:Y:S01]  /*13b50*/  IMAD.MOV.U32 R34, RZ, RZ, R29 ;  /* 0x000000ffff227224 */ /* 0x000fe200078e001d */
[----:B------:R-:W4:Y:S01]  /*13b60*/  LDL.LU R33, [R1+0x6b8] ;  /* 0x0006b80001217983 */ /* 0x000f220000300800 */
[----:B------:R-:W-:Y:S02]  /*13b70*/  IMAD.MOV.U32 R29, RZ, RZ, R124 ;  /* 0x000000ffff1d7224 */ /* 0x000fe400078e007c */
[----:B------:R-:W-:Y:S01]  /*13b80*/  IMAD.MOV.U32 R50, RZ, RZ, R48 ;  /* 0x000000ffff327224 */ /* 0x000fe200078e0030 */
[----:B------:R-:W4:Y:S01]  /*13b90*/  LDL.LU R124, [R1+0x608] ;  /* 0x00060800017c7983 */ /* 0x000f220000300800 */
[----:B------:R-:W-:Y:S01]  /*13ba0*/  IMAD.MOV.U32 R48, RZ, RZ, R43 ;  /* 0x000000ffff307224 */ /* 0x000fe200078e002b */
[----:B------:R-:W-:Y:S01]  /*13bb0*/  IABS R44, R54 ;  /* 0x00000036002c7213 */ /* 0x000fe20000000000 */
[----:B------:R-:W-:Y:S01]  /*13bc0*/  @!P0 IMAD.IADD R249, R249, 0x1, -R2 ;  /* 0x00000001f9f98824 */ /* 0x000fe200078e0a02 */
[----:B------:R-:W-:Y:S01]  /*13bd0*/  ISETP.GE.AND P0, PT, R54, RZ, PT ;  /* 0x000000ff3600720c */ /* 0x000fe20003f06270 */
[----:B------:R-:W-:-:S02]  /*13be0*/  IMAD.MOV.U32 R57, RZ, RZ, R53 ;  /* 0x000000ffff397224 */ /* 0x000fc400078e0035 */
[----:B------:R-:W-:Y:S02]  /*13bf0*/  @!P4 IMAD.MOV R229, RZ, RZ, -R229 ;  /* 0x000000ffffe5c224 */ /* 0x000fe400078e0ae5 */
[----:B------:R-:W-:Y:S02]  /*13c00*/  @!P1 IMAD.MOV R239, RZ, RZ, -R239 ;  /* 0x000000ffffef9224 */ /* 0x000fe400078e0aef */
[----:B------:R-:W-:Y:S02]  /*13c10*/  IMAD.MOV.U32 R43, RZ, RZ, R40 ;  /* 0x000000ffff2b7224 */ /* 0x000fe400078e0028 */
[----:B------:R-:W-:Y:S01]  /*13c20*/  IMAD.MOV.U32 R40, RZ, RZ, R37 ;  /* 0x000000ffff287224 */ /* 0x000fe200078e0025 */
[----:B------:R-:W-:Y:S01]  /*13c30*/  ISETP.GE.AND P1, PT, R55, RZ, PT ;  /* 0x000000ff3700720c */ /* 0x000fe20003f26270 */
[----:B--2---:R-:W-:Y:S01]  /*13c40*/  IMAD.MOV.U32 R37, RZ, RZ, R35 ;  /* 0x000000ffff257224 */ /* 0x004fe200078e0023 */
[----:B------:R-:W-:Y:S01]  /*13c50*/  IABS R35, R55 ;  /* 0x0000003700237213 */ /* 0x000fe20000000000 */
[----:B------:R-:W-:-:S02]  /*13c60*/  @!P3 IMAD.IADD R15, R15, 0x1, -R2 ;  /* 0x000000010f0fb824 */ /* 0x000fc400078e0a02 */
[----:B------:R-:W-:Y:S01]  /*13c70*/  @!P2 IMAD.MOV R249, RZ, RZ, -R249 ;  /* 0x000000fffff9a224 */ /* 0x000fe200078e0af9 */
[----:B------:R-:W-:Y:S01]  /*13c80*/  ISETP.GE.AND P4, PT, R56, RZ, PT ;  /* 0x000000ff3800720c */ /* 0x000fe20003f86270 */
[----:B------:R-:W-:Y:S02]  /*13c90*/  @!P6 IMAD.MOV R15, RZ, RZ, -R15 ;  /* 0x000000ffff0fe224 */ /* 0x000fe400078e0a0f */
[----:B---3--:R-:W-:-:S04]  /*13ca0*/  IMAD.MOV.U32 R49, RZ, RZ, R46 ;  /* 0x000000ffff317224 */ /* 0x008fc800078e002e */
[----:B------:R-:W-:Y:S02]  /*13cb0*/  IMAD.MOV.U32 R51, RZ, RZ, R49 ;  /* 0x000000ffff337224 */ /* 0x000fe400078e0031 */
[----:B------:R-:W-:Y:S01]  /*13cc0*/  IMAD.MOV.U32 R49, RZ, RZ, R27 ;  /* 0x000000ffff317224 */ /* 0x000fe200078e001b */
[----:B------:R-:W-:-:S05]  /*13cd0*/  IABS R27, R56 ;  /* 0x00000038001b7213 */ /* 0x000fca0000000000 */
[----:B------:R-:W-:-:S04]  /*13ce0*/  IMAD.HI.U32 R0, R4, R27, RZ ;  /* 0x0000001b04007227 */ /* 0x000fc800078e00ff */
[----:B------:R-:W-:-:S04]  /*13cf0*/  IMAD.MOV R0, RZ, RZ, -R0 ;  /* 0x000000ffff007224 */ /* 0x000fc800078e0a00 */
[----:B------:R-:W-:-:S05]  /*13d00*/  IMAD R27, R2, R0, R27 ;  /* 0x00000000021b7224 */ /* 0x000fca00078e021b */
[----:B------:R-:W-:Y:S01]  /*13d10*/  ISETP.GT.U32.AND P5, PT, R2, R27, PT ;  /* 0x0000001b0200720c */ /* 0x000fe20003fa4070 */
[----:B------:R-:W-:Y:S02]  /*13d20*/  IMAD.MOV.U32 R46, RZ, RZ, R45 ;  /* 0x000000ffff2e7224 */ /* 0x000fe400078e002d */
[----:B------:R-:W-:Y:S02]  /*13d30*/  IMAD.MOV.U32 R45, RZ, RZ, R41 ;  /* 0x000000ffff2d7224 */ /* 0x000fe400078e0029 */
[----:B------:R-:W-:Y:S02]  /*13d40*/  IMAD.MOV.U32 R41, RZ, RZ, R126 ;  /* 0x000000ffff297224 */ /* 0x000fe400078e007e */
[----:B------:R-:W2:Y:S02]  /*13d50*/  LDL.LU R126, [R1+0x3ec] ;  /* 0x0003ec00017e7983 */ /* 0x000ea40000300800 */
[----:B------:R-:W-:-:S04]  /*13d60*/  IMAD.MOV.U32 R52, RZ, RZ, R41 ;  /* 0x000000ffff347224 */ /* 0x000fc800078e0029 */
[----:B------:R-:W-:Y:S01]  /*13d70*/  @!P5 IMAD.IADD R27, R27, 0x1, -R2 ;  /* 0x000000011b1bd824 */ /* 0x000fe200078e0a02 */
[----:B------:R-:W-:Y:S01]  /*13d80*/  STL [R1+0x3c04], R200 ;  /* 0x003c04c801007387 */ /* 0x000fe20000100800 */
[----:B------:R-:W-:-:S03]  /*13d90*/  IMAD.MOV.U32 R53, RZ, RZ, R51 ;  /* 0x000000ffff357224 */ /* 0x000fc600078e0033 */
[----:B------:R-:W-:Y:S01]  /*13da0*/  ISETP.GT.U32.AND P5, PT, R2, R27, PT ;  /* 0x0000001b0200720c */ /* 0x000fe20003fa4070 */
[----:B------:R-:W-:Y:S01]  /*13db0*/  IMAD.MOV.U32 R54, RZ, RZ, R52 ;  /* 0x000000ffff367224 */ /* 0x000fe200078e0034 */
[----:B------:R-:W-:Y:S01]  /*13dc0*/  STL [R1+0x3c08], R211 ;  /* 0x003c08d301007387 */ /* 0x000fe20000100800 */
[----:B------:R-:W-:Y:S02]  /*13dd0*/  IMAD.MOV.U32 R51, RZ, RZ, R49 ;  /* 0x000000ffff337224 */ /* 0x000fe400078e0031 */
[----:B------:R-:W-:Y:S01]  /*13de0*/  IMAD.MOV.U32 R52, RZ, RZ, R50 ;  /* 0x000000ffff347224 */ /* 0x000fe200078e0032 */
[----:B------:R-:W-:Y:S01]  /*13df0*/  STL [R1+0x3c0c], R221 ;  /* 0x003c0cdd01007387 */ /* 0x000fe20000100800 */
[----:B------:R-:W-:Y:S02]  /*13e00*/  IMAD.MOV.U32 R49, RZ, RZ, R47 ;  /* 0x000000ffff317224 */ /* 0x000fe400078e002f */
[----:B------:R-:W-:Y:S02]  /*13e10*/  IMAD.MOV.U32 R41, RZ, RZ, R125 ;  /* 0x000000ffff297224 */ /* 0x000fe400078e007d */
[----:B------:R-:W-:Y:S01]  /*13e20*/  IMAD.MOV.U32 R50, RZ, RZ, R48 ;  /* 0x000000ffff327224 */ /* 0x000fe200078e0030 */
[----:B------:R-:W3:Y:S01]  /*13e30*/  LDL.LU R125, [R1+0x62c] ;  /* 0x00062c00017d7983 */ /* 0x000ee20000300800 */
[----:B------:R-:W-:Y:S01]  /*13e40*/  IMAD.MOV.U32 R48, RZ, RZ, R45 ;  /* 0x000000ffff307224 */ /* 0x000fe200078e002d */
[----:B------:R-:W-:Y:S01]  /*13e50*/  IABS R55, R54 ;  /* 0x0000003600377213 */ /* 0x000fe20000000000 */
[----:B------:R-:W-:Y:S01]  /*13e60*/  IMAD.MOV.U32 R59, RZ, RZ, R53 ;  /* 0x000000ffff3b7224 */ /* 0x000fe200078e0035 */
[----:B------:R-:W-:Y:S01]  /*13e70*/  STL [R1+0x3c10], R229 ;  /* 0x003c10e501007387 */ /* 0x000fe20000100800 */
[----:B------:R-:W-:Y:S01]  /*13e80*/  IMAD.MOV.U32 R47, RZ, RZ, R31 ;  /* 0x000000ffff2f7224 */ /* 0x000fe200078e001f */
[----:B------:R-:W-:Y:S01]  /*13e90*/  ISETP.GE.AND P2, PT, R54, RZ, PT ;  /* 0x000000ff3600720c */ /* 0x000fe20003f46270 */
[----:B------:R-:W-:Y:S01]  /*13ea0*/  IMAD.MOV.U32 R53, RZ, RZ, R49 ;  /* 0x000000ffff357224 */ /* 0x000fe200078e0031 */
[----:B------:R-:W-:Y:S01]  /*13eb0*/  STL [R1+0x3c14], R239 ;  /* 0x003c14ef01007387 */ /* 0x000fe20000100800 */
[----:B------:R-:W-:-:S02]  /*13ec0*/  IMAD.MOV.U32 R54, RZ, RZ, R51 ;  /* 0x000000ffff367224 */ /* 0x000fc400078e0033 */
[----:B------:R-:W-:Y:S01]  /*13ed0*/  IMAD.MOV.U32 R56, RZ, RZ, R52 ;  /* 0x000000ffff387224 */ /* 0x000fe200078e0034 */
[----:B------:R-:W3:Y:S01]  /*13ee0*/  LDL.LU R31, [R1+0x428] ;  /* 0x00042800011f7983 */ /* 0x000ee20000300800 */
[----:B------:R-:W-:-:S03]  /*13ef0*/  IMAD.MOV.U32 R52, RZ, RZ, R48 ;  /* 0x000000ffff347224 */ /* 0x000fc600078e0030 */
[----:B------:R-:W2:Y:S01]  /*13f00*/  LDL.LU R45, [R1+0x294] ;  /* 0x00029400012d7983 */ /* 0x000ea20000300800 */
[----:B------:R-:W-:Y:S02]  /*13f10*/  IMAD.MOV.U32 R51, RZ, RZ, R50 ;  /* 0x000000ffff337224 */ /* 0x000fe400078e0032 */
[----:B------:R-:W-:Y:S01]  /*13f20*/  IMAD.MOV.U32 R58, RZ, RZ, R53 ;  /* 0x000000ffff3a7224 */ /* 0x000fe200078e0035 */
[----:B------:R-:W-:Y:S01]  /*13f30*/  STL [R1+0x3c18], R249 ;  /* 0x003c18f901007387 */ /* 0x000fe20000100800 */
[----:B------:R-:W-:Y:S01]  /*13f40*/  IMAD.MOV.U32 R50, RZ, RZ, R41 ;  /* 0x000000ffff327224 */ /* 0x000fe200078e0029 */
[----:B------:R-:W-:Y:S01]  /*13f50*/  IABS R64, R54 ;  /* 0x0000003600407213 */ /* 0x000fe20000000000 */
[----:B------:R-:W-:Y:S01]  /*13f60*/  @!P5 IMAD.IADD R27, R27, 0x1, -R2 ;  /* 0x000000011b1bd824 */ /* 0x000fe200078e0a02 */
[----:B------:R-:W3:Y:S01]  /*13f70*/  LDL.LU R48, [R1+0x288] ;  /* 0x0002880001307983 */ /* 0x000ee20000300800 */
[----:B------:R-:W-:Y:S01]  /*13f80*/  IMAD.MOV.U32 R53, RZ, RZ, R40 ;  /* 0x000000ffff357224 */ /* 0x000fe200078e0028 */
[----:B------:R-:W-:Y:S01]  /*13f90*/  ISETP.GE.AND P5, PT, R54, RZ, PT ;  /* 0x000000ff3600720c */ /* 0x000fe20003fa6270 */
[----:B------:R-:W-:Y:S01]  /*13fa0*/  IMAD.MOV.U32 R40, RZ, RZ, R37 ;  /* 0x000000ffff287224 */ /* 0x000fe200078e0025 */
[----:B------:R-:W2:Y:S01]  /*13fb0*/  LDL.LU R49, [R1+0x290] ;  /* 0x0002900001317983 */ /* 0x000ea20000300800 */
[----:B------:R-:W-:-:S02]  /*13fc0*/  IMAD.MOV.U32 R54, RZ, RZ, R52 ;  /* 0x000000ffff367224 */ /* 0x000fc400078e0034 */
[----:B----4-:R-:W-:Y:S01]  /*13fd0*/  IMAD.MOV.U32 R37, RZ, RZ, R252 ;  /* 0x000000ffff257224 */ /* 0x010fe200078e00fc */
[----:B------:R-:W4:Y:S01]  /*13fe0*/  LDL.LU R41, [R1+0x434] ;  /* 0x0004340001297983 */ /* 0x000f220000300800 */
[----:B------:R-:W-:-:S03]  /*13ff0*/  IMAD.MOV.U32 R52, RZ, RZ, R43 ;  /* 0x000000ffff347224 */ /* 0x000fc600078e002b */
[----:B------:R0:W-:Y:S04]  /*14000*/  STL [R1+0x3c1c], R15 ;  /* 0x003c1c0f01007387 */ /* 0x0001e80000100800 */
[----:B------:R-:W3:Y:S04]  /*14010*/  LDL.LU R252, [R1+0x250] ;  /* 0x0002500001fc7983 */ /* 0x000ee80000300800 */
[----:B------:R-:W2:Y:S01]  /*14020*/  LDL.LU R43, [R1+0x238] ;  /* 0x00023800012b7983 */ /* 0x000ea20000300800 */
[----:B------:R-:W-:-:S04]  /*14030*/  IMAD.HI.U32 R0, R4, R35, RZ ;  /* 0x0000002304007227 */ /* 0x000fc800078e00ff */
[----:B------:R-:W-:Y:S01]  /*14040*/  IMAD.HI.U32 R3, R4, R44, RZ ;  /* 0x0000002c04037227 */ /* 0x000fe200078e00ff */
[----:B------:R-:W-:Y:S01]  /*14050*/  IABS R84, R57 ;  /* 0x0000003900547213 */ /* 0x000fe20000000000 */
[----:B0-----:R-:W0:Y:S02]  /*14060*/  LDC R15, c[0x0][0x234] ;  /* 0x00008d00ff0f7b82 */ /* 0x001e240000000800 */
[----:B------:R-:W-:-:S04]  /*14070*/  IMAD.MOV R0, RZ, RZ, -R0 ;  /* 0x000000ffff007224 */ /* 0x000fc800078e0a00 */
[----:B------:R-:W-:-:S05]  /*14080*/  IMAD R35, R2, R0, R35 ;  /* 0x0000000002237224 */ /* 0x000fca00078e0223 */
[----:B------:R-:W-:Y:S01]  /*14090*/  ISETP.GT.U32.AND P3, PT, R2, R35, PT ;  /* 0x000000230200720c */ /* 0x000fe20003f64070 */
[----:B------:R-:W-:-:S04]  /*140a0*/  IMAD.MOV R3, RZ, RZ, -R3 ;  /* 0x000000ffff037224 */ /* 0x000fc800078e0a03 */
[----:B------:R-:W-:Y:S02]  /*140b0*/  IMAD R44, R2, R3, R44 ;  /* 0x00000003022c7224 */ /* 0x000fe400078e022c */
[----:B------:R-:W-:-:S06]  /*140c0*/  IMAD.HI.U32 R3, R4, R64, RZ ;  /* 0x0000004004037227 */ /* 0x000fcc00078e00ff */
[----:B------:R-:W-:-:S05]  /*140d0*/  @!P3 IMAD.IADD R35, R35, 0x1, -R2 ;  /* 0x000000012323b824 */ /* 0x000fca00078e0a02 */
[----:B------:R-:W-:Y:S01]  /*140e0*/  ISETP.GT.U32.AND P3, PT, R2, R35, PT ;  /* 0x000000230200720c */ /* 0x000fe20003f64070 */
[----:B------:R-:W-:-:S04]  /*140f0*/  IMAD.MOV R3, RZ, RZ, -R3 ;  /* 0x000000ffff037224 */ /* 0x000fc800078e0a03 */
[----:B------:R-:W-:-:S08]  /*14100*/  IMAD R64, R2, R3, R64 ;  /* 0x0000000302407224 */ /* 0x000fd000078e0240 */
[----:B------:R-:W-:Y:S01]  /*14110*/  @!P3 IMAD.IADD R35, R35, 0x1, -R2 ;  /* 0x000000012323b824 */ /* 0x000fe200078e0a02 */
[----:B------:R-:W-:Y:S01]  /*14120*/  ISETP.GT.U32.AND P3, PT, R2, R64, PT ;  /* 0x000000400200720c */ /* 0x000fe20003f64070 */
[----:B------:R-:W-:Y:S02]  /*14130*/  @!P4 IMAD.MOV R27, RZ, RZ, -R27 ;  /* 0x000000ffff1bc224 */ /* 0x000fe400078e0a1b */
[----:B------:R-:W-:-:S03]  /*14140*/  @!P1 IMAD.MOV R35, RZ, RZ, -R35 ;  /* 0x000000ffff239224 */ /* 0x000fc600078e0a23 */
[----:B------:R-:W-:Y:S01]  /*14150*/  STL [R1+0x3c20], R27 ;  /* 0x003c201b01007387 */ /* 0x000fe20000100800 */
[----:B------:R-:W-:-:S06]  /*14160*/  IMAD.MOV.U32 R61, RZ, RZ, R53 ;  /* 0x000000ffff3d7224 */ /* 0x000fcc00078e0035 */
[----:B------:R-:W-:Y:S01]  /*14170*/  @!P3 IMAD.IADD R64, R64, 0x1, -R2 ;  /* 0x000000014040b824 */ /* 0x000fe200078e0a02 */
[----:B------:R-:W-:Y:S01]  /*14180*/  ISETP.GE.AND P3, PT, R57, RZ, PT ;  /* 0x000000ff3900720c */ /* 0x000fe20003f66270 */
[----:B------:R-:W-:Y:S01]  /*14190*/  IMAD.MOV.U32 R57, RZ, RZ, R51 ;  /* 0x000000ffff397224 */ /* 0x000fe200078e0033 */
[----:B------:R-:W-:Y:S01]  /*141a0*/  STL [R1+0x3c24], R35 ;  /* 0x003c242301007387 */ /* 0x000fe20000100800 */
[----:B------:R-:W-:Y:S02]  /*141b0*/  IMAD.MOV.U32 R51, RZ, RZ, R50 ;  /* 0x000000ffff337224 */ /* 0x000fe400078e0032 */
[----:B------:R-:W-:Y:S02]  /*141c0*/  IMAD.MOV.U32 R62, RZ, RZ, R52 ;  /* 0x000000ffff3e7224 */ /* 0x000fe400078e0034 */
[----:B--2---:R-:W-:Y:S02]  /*141d0*/  IMAD.MOV.U32 R50, RZ, RZ, R43 ;  /* 0x000000ffff327224 */ /* 0x004fe400078e002b */
[----:B------:R-:W2:Y:S04]  /*141e0*/  LDL.LU R43, [R1+0x400] ;  /* 0x00040000012b7983 */ /* 0x000ea80000300800 */
[----:B------:R-:W4:Y:S04]  /*141f0*/  LDL.LU R53, [R1+0x230] ;  /* 0x0002300001357983 */ /* 0x000f280000300800 */
[----:B------:R-:W2:Y:S01]  /*14200*/  LDL.LU R52, [R1+0x264] ;  /* 0x0002640001347983 */ /* 0x000ea20000300800 */
[----:B------:R-:W-:Y:S01]  /*14210*/  ISETP.GT.U32.AND P6, PT, R2, R44, PT ;  /* 0x0000002c0200720c */ /* 0x000fe20003fc4070 */
[----:B------:R-:W-:-:S04]  /*14220*/  IMAD.HI.U32 R0, R4, R55, RZ ;  /* 0x0000003704007227 */ /* 0x000fc800078e00ff */
[----:B------:R-:W-:Y:S01]  /*14230*/  IMAD.MOV R0, RZ, RZ, -R0 ;  /* 0x000000ffff007224 */ /* 0x000fe200078e0a00 */
[----:B------:R-:W-:-:S03]  /*14240*/  IABS R72, R60 ;  /* 0x0000003c00487213 */ /* 0x000fc60000000000 */
[----:B------:R-:W-:-:S04]  /*14250*/  IMAD R55, R2, R0, R55 ;  /* 0x0000000002377224 */ /* 0x000fc800078e0237 */
[----:B------:R-:W-:Y:S01]  /*14260*/  @!P6 IMAD.IADD R44, R44, 0x1, -R2 ;  /* 0x000000012c2ce824 */ /* 0x000fe200078e0a02 */
[----:B------:R-:W-:Y:S01]  /*14270*/  ISETP.GT.U32.AND P4, PT, R2, R55, PT ;  /* 0x000000370200720c */ /* 0x000fe20003f84070 */
[----:B------:R-:W-:-:S03]  /*14280*/  IMAD.HI.U32 R0, R4, R72, RZ ;  /* 0x0000004804007227 */ /* 0x000fc600078e00ff */
[----:B------:R-:W-:Y:S01]  /*14290*/  ISETP.GT.U32.AND P6, PT, R2, R44, PT ;  /* 0x0000002c0200720c */ /* 0x000fe20003fc4070 */
[----:B------:R-:W-:-:S04]  /*142a0*/  IMAD.MOV R0, RZ, RZ, -R0 ;  /* 0x000000ffff007224 */ /* 0x000fc800078e0a00 */
[----:B------:R-:W-:-:S04]  /*142b0*/  IMAD R72, R2, R0, R72 ;  /* 0x0000000002487224 */ /* 0x000fc800078e0248 */
[----:B------:R-:W-:-:S04]  /*142c0*/  @!P4 IMAD.IADD R55, R55, 0x1, -R2 ;  /* 0x000000013737c824 */ /* 0x000fc800078e0a02 */
[----:B------:R-:W-:Y:S01]  /*142d0*/  @!P6 IMAD.IADD R44, R44, 0x1, -R2 ;  /* 0x000000012c2ce824 */ /* 0x000fe200078e0a02 */
[----:B------:R-:W-:Y:S01]  /*142e0*/  ISETP.GT.U32.AND P6, PT, R2, R72, PT ;  /* 0x000000480200720c */ /* 0x000fe20003fc4070 */
[----:B------:R-:W-:Y:S01]  /*142f0*/  IMAD.HI.U32 R0, R4, R84, RZ ;  /* 0x0000005404007227 */ /* 0x000fe200078e00ff */
[----:B------:R-:W-:-:S03]  /*14300*/  ISETP.GT.U32.AND P4, PT, R2, R55, PT ;  /* 0x000000370200720c */ /* 0x000fc60003f84070 */
[----:B------:R-:W-:Y:S02]  /*14310*/  IMAD.MOV R5, RZ, RZ, -R0 ;  /* 0x000000ffff057224 */ /* 0x000fe400078e0a00 */
[----:B------:R-:W-:Y:S02]  /*14320*/  @!P0 IMAD.MOV R44, RZ, RZ, -R44 ;  /* 0x000000ffff2c8224 */ /* 0x000fe400078e0a2c */
[----:B------:R-:W-:-:S04]  /*14330*/  IMAD R84, R2, R5, R84 ;  /* 0x0000000502547224 */ /* 0x000fc800078e0254 */
[--C-:B------:R-:W-:Y:S01]  /*14340*/  @!P6 IMAD.IADD R72, R72, 0x1, -R2.reuse ;  /* 0x000000014848e824 */ /* 0x100fe200078e0a02 */
[C---:B------:R-:W-:Y:S01]  /*14350*/  ISETP.GT.U32.AND P0, PT, R2.reuse, R64, PT ;  /* 0x000000400200720c */ /* 0x040fe20003f04070 */
[----:B------:R-:W-:Y:S01]  /*14360*/  @!P4 IMAD.IADD R55, R55, 0x1, -R2 ;  /* 0x000000013737c824 */ /* 0x000fe200078e0a02 */
[C---:B------:R-:W-:Y:S02]  /*14370*/  ISETP.GT.U32.AND P4, PT, R2.reuse, R84, PT ;  /* 0x000000540200720c */ /* 0x040fe40003f84070 */
[----:B------:R-:W-:Y:S02]  /*14380*/  ISETP.GT.U32.AND P6, PT, R2, R72, PT ;  /* 0x000000480200720c */ /* 0x000fe40003fc4070 */
[----:B------:R-:W-:Y:S01]  /*14390*/  ISETP.GE.AND P1, PT, R60, RZ, PT ;  /* 0x000000ff3c00720c */ /* 0x000fe20003f26270 */
[----:B------:R-:W-:Y:S01]  /*143a0*/  @!P2 IMAD.MOV R55, RZ, RZ, -R55 ;  /* 0x000000ffff37a224 */ /* 0x000fe200078e0a37 */
[----:B------:R-:W-:-:S05]  /*143b0*/  IABS R103, R56 ;  /* 0x0000003800677213 */ /* 0x000fca0000000000 */
[--C-:B------:R-:W-:Y:S02]  /*143c0*/  @!P0 IMAD.IADD R64, R64, 0x1, -R2.reuse ;  /* 0x0000000140408824 */ /* 0x100fe400078e0a02 */
[--C-:B------:R-:W-:Y:S02]  /*143d0*/  @!P4 IMAD.IADD R84, R84, 0x1, -R2.reuse ;  /* 0x000000015454c824 */ /* 0x100fe400078e0a02 */
[----:B------:R-:W-:Y:S01]  /*143e0*/  @!P6 IMAD.IADD R72, R72, 0x1, -R2 ;  /* 0x000000014848e824 */ /* 0x000fe200078e0a02 */
[----:B------:R-:W-:Y:S01]  /*143f0*/  ISETP.GE.AND P4, PT, R56, RZ, PT ;  /* 0x000000ff3800720c */ /* 0x000fe20003f86270 */
[----:B------:R-:W-:Y:S01]  /*14400*/  @!P5 IMAD.MOV R64, RZ, RZ, -R64 ;  /* 0x000000ffff40d224 */ /* 0x000fe200078e0a40 */
[----:B------:R-:W-:Y:S01]  /*14410*/  STL [R1+0x3c28], R44 ;  /* 0x003c282c01007387 */ /* 0x000fe20000100800 */
[----:B------:R-:W-:Y:S01]  /*14420*/  @!P1 IMAD.MOV R72, RZ, RZ, -R72 ;  /* 0x000000ffff489224 */ /* 0x000fe200078e0a48 */
[----:B------:R-:W-:Y:S02]  /*14430*/  IABS R114, R54 ;  /* 0x0000003600727213 */ /* 0x000fe40000000000 */
[----:B------:R-:W-:Y:S01]  /*14440*/  STL [R1+0x3c2c], R55 ;  /* 0x003c2c3701007387 */ /* 0x000fe20000100800 */
[----:B------:R-:W-:Y:S01]  /*14450*/  ISETP.GE.AND P5, PT, R54, RZ, PT ;  /* 0x000000ff3600720c */ /* 0x000fe20003fa6270 */
[----:B----4-:R-:W-:-:S02]  /*14460*/  IMAD.MOV.U32 R56, RZ, RZ, R53 ;  /* 0x000000ffff387224 */ /* 0x010fc400078e0035 */
[----:B------:R-:W-:Y:S02]  /*14470*/  IMAD.MOV.U32 R53, RZ, RZ, R51 ;  /* 0x000000ffff357224 */ /* 0x000fe400078e0033 */
[----:B---3--:R-:W-:Y:S02]  /*14480*/  IMAD.MOV.U32 R51, RZ, RZ, R252 ;  /* 0x000000ffff337224 */ /* 0x008fe400078e00fc */
[----:B------:R-:W3:Y:S01]  /*14490*/  LDL.LU R252, [R1+0x404] ;  /* 0x0004040001fc7983 */ /* 0x000ee20000300800 */
[----:B------:R-:W-:Y:S02]  /*144a0*/  IMAD.MOV.U32 R54, RZ, RZ, R53 ;  /* 0x000000ffff367224 */ /* 0x000fe400078e0035 */
[----:B--2---:R-:W-:Y:S01]  /*144b0*/  IMAD.MOV.U32 R53, RZ, RZ, R52 ;  /* 0x000000ffff357224 */ /* 0x004fe200078e0034 */
[----:B------:R1:W-:Y:S04]  /*144c0*/  STL [R1+0x3c30], R64 ;  /* 0x003c304001007387 */ /* 0x0003e80000100800 */
[----:B------:R2:W-:Y:S04]  /*144d0*/  STL [R1+0x3c34], R72 ;  /* 0x003c344801007387 */ /* 0x0005e80000100800 */
[----:B------:R-:W4:Y:S01]  /*144e0*/  LDL.LU R52, [R1+0x25c] ;  /* 0x00025c0001347983 */ /* 0x000f220000300800 */
[----:B------:R-:W-:Y:S01]  /*144f0*/  IABS R93, R59 ;  /* 0x0000003b005d7213 */ /* 0x000fe20000000000 */
[----:B------:R-:W-:-:S04]  /*14500*/  IMAD.HI.U32 R3, R4, R103, RZ ;  /* 0x0000006704037227 */ /* 0x000fc800078e00ff */
[----:B------:R-:W-:-:S04]  /*14510*/  IMAD.HI.U32 R0, R4, R93, RZ ;  /* 0x0000005d04007227 */ /* 0x000fc800078e00ff */
[----:B------:R-:W-:Y:S02]  /*14520*/  IMAD.MOV R0, RZ, RZ, -R0 ;  /* 0x000000ffff007224 */ /* 0x000fe400078e0a00 */
[----:B------:R-:W-:Y:S02]  /*14530*/  IMAD.MOV R3, RZ, RZ, -R3 ;  /* 0x000000ffff037224 */ /* 0x000fe400078e0a03 */
[C---:B------:R-:W-:Y:S02]  /*14540*/  IMAD R93, R2.reuse, R0, R93 ;  /* 0x00000000025d7224 */ /* 0x040fe400078e025d */
[----:B------:R-:W-:-:S03]  /*14550*/  IMAD R103, R2, R3, R103 ;  /* 0x0000000302677224 */ /* 0x000fc600078e0267 */
[C---:B------:R-:W-:Y:S02]  /*14560*/  ISETP.GT.U32.AND P2, PT, R2.reuse, R93, PT ;  /* 0x0000005d0200720c */ /* 0x040fe40003f44070 */
[----:B------:R-:W-:Y:S02]  /*14570*/  ISETP.GT.U32.AND P0, PT, R2, R103, PT ;  /* 0x000000670200720c */ /* 0x000fe40003f04070 */
[----:B------:R-:W-:-:S09]  /*14580*/  IABS R123, R58 ;  /* 0x0000003a007b7213 */ /* 0x000fd20000000000 */
[--C-:B------:R-:W-:Y:S02]  /*14590*/  @!P2 IMAD.IADD R93, R93, 0x1, -R2.reuse ;  /* 0x000000015d5da824 */ /* 0x100fe400078e0a02 */
[----:B------:R-:W-:Y:S02]  /*145a0*/  @!P0 IMAD.IADD R103, R103, 0x1, -R2 ;  /* 0x0000000167678824 */ /* 0x000fe400078e0a02 */
[----:B------:R-:W-:Y:S01]  /*145b0*/  IMAD.HI.U32 R0, R4, R123, RZ ;  /* 0x0000007b04007227 */ /* 0x000fe200078e00ff */
[C---:B------:R-:W-:Y:S02]  /*145c0*/  ISETP.GT.U32.AND P0, PT, R2.reuse, R93, PT ;  /* 0x0000005d0200720c */ /* 0x040fe40003f04070 */
[----:B------:R-:W-:Y:S01]  /*145d0*/  ISETP.GT.U32.AND P2, PT, R2, R84, PT ;  /* 0x000000540200720c */ /* 0x000fe20003f44070 */
[----:B------:R-:W-:-:S04]  /*145e0*/  IMAD.MOV R0, RZ, RZ, -R0 ;  /* 0x000000ffff007224 */ /* 0x000fc800078e0a00 */
[C---:B------:R-:W-:Y:S01]  /*145f0*/  IMAD R123, R2.reuse, R0, R123 ;  /* 0x00000000027b7224 */ /* 0x040fe200078e027b */
[----:B------:R-:W-:-:S05]  /*14600*/  ISETP.GT.U32.AND P1, PT, R2, R103, PT ;  /* 0x000000670200720c */ /* 0x000fca0003f24070 */
[--C-:B------:R-:W-:Y:S01]  /*14610*/  @!P0 IMAD.IADD R93, R93, 0x1, -R2.reuse ;  /* 0x000000015d5d8824 */ /* 0x100fe200078e0a02 */
[----:B------:R-:W-:Y:S01]  /*14620*/  ISETP.GT.U32.AND P0, PT, R2, R123, PT ;  /* 0x0000007b0200720c */ /* 0x000fe20003f04070 */
[----:B------:R-:W-:Y:S01]  /*14630*/  @!P2 IMAD.IADD R84, R84, 0x1, -R2 ;  /* 0x000000015454a824 */ /* 0x000fe200078e0a02 */
[----:B------:R-:W-:-:S03]  /*14640*/  ISETP.GE.AND P6, PT, R59, RZ, PT ;  /* 0x000000ff3b00720c */ /* 0x000fc60003fc6270 */
[----:B------:R-:W-:Y:S02]  /*14650*/  @!P3 IMAD.MOV R84, RZ, RZ, -R84 ;  /* 0x000000ffff54b224 */ /* 0x000fe400078e0a54 */
[----:B------:R-:W-:Y:S01]  /*14660*/  IMAD.MOV.U32 R60, RZ, RZ, R50 ;  /* 0x000000ffff3c7224 */ /* 0x000fe200078e0032 */
[----:B------:R-:W-:Y:S01]  /*14670*/  IABS R133, R57 ;  /* 0x0000003900857213 */ /* 0x000fe20000000000 */
[--C-:B------:R-:W-:Y:S01]  /*14680*/  @!P1 IMAD.IADD R103, R103, 0x1, -R2.reuse ;  /* 0x0000000167679824 */ /* 0x100fe200078e0a02 */
[----:B------:R-:W-:Y:S01]  /*14690*/  ISETP.GE.AND P1, PT, R58, RZ, PT ;  /* 0x000000ff3a00720c */ /* 0x000fe20003f26270 */
[----:B------:R-:W-:Y:S01]  /*146a0*/  IMAD.MOV.U32 R59, RZ, RZ, R51 ;  /* 0x000000ffff3b7224 */ /* 0x000fe200078e0033 */
[----:B------:R-:W-:Y:S01]  /*146b0*/  STL [R1+0x3c38], R84 ;  /* 0x003c385401007387 */ /* 0x000fe20000100800 */
[----:B------:R-:W-:Y:S01]  /*146c0*/  @!P0 IMAD.IADD R123, R123, 0x1, -R2 ;  /* 0x000000017b7b8824 */ /* 0x000fe200078e0a02 */
[----:B------:R-:W-:Y:S01]  /*146d0*/  ISETP.GE.AND P0, PT, R57, RZ, PT ;  /* 0x000000ff3900720c */ /* 0x000fe20003f06270 */
[----:B------:R-:W-:-:S02]  /*146e0*/  IMAD.MOV.U32 R50, RZ, RZ, R49 ;  /* 0x000000ffff327224 */ /* 0x000fc400078e0031 */
[----:B------:R-:W-:Y:S02]  /*146f0*/  IMAD.MOV.U32 R49, RZ, RZ, R48 ;  /* 0x000000ffff317224 */ /* 0x000fe400078e0030 */
[----:B------:R-:W-:Y:S02]  /*14700*/  IMAD.MOV.U32 R51, RZ, RZ, R46 ;  /* 0x000000ffff337224 */ /* 0x000fe400078e002e */
[----:B------:R-:W-:Y:S01]  /*14710*/  IMAD.MOV.U32 R57, RZ, RZ, R53 ;  /* 0x000000ffff397224 */ /* 0x000fe200078e0035 */
[----:B------:R-:W2:Y:S01]  /*14720*/  LDL.LU R46, [R1+0x310] ;  /* 0x00031000012e7983 */ /* 0x000ea20000300800 */
[----:B------:R-:W-:Y:S02]  /*14730*/  IMAD.MOV.U32 R48, RZ, RZ, R47 ;  /* 0x000000ffff307224 */ /* 0x000fe400078e002f */
[----:B------:R-:W-:Y:S01]  /*14740*/  IMAD.MOV.U32 R53, RZ, RZ, R127 ;  /* 0x000000ffff357224 */ /* 0x000fe200078e007f */
[----:B------:R-:W2:Y:S01]  /*14750*/  LDL.LU R47, [R1+0x2c4] ;  /* 0x0002c400012f7983 */ /* 0x000ea20000300800 */
[----:B---3--:R-:W-:-:S02]  /*14760*/  IMAD.MOV.U32 R127, RZ, RZ, R252 ;  /* 0x000000ffff7f7224 */ /* 0x008fc400078e00fc */
[----:B----4-:R-:W-:Y:S02]  /*14770*/  IMAD.MOV.U32 R58, RZ, RZ, R52 ;  /* 0x000000ffff3a7224 */ /* 0x010fe400078e0034 */
[----:B------:R-:W-:Y:S02]  /*14780*/  IMAD.MOV.U32 R52, RZ, RZ, R30 ;  /* 0x000000ffff347224 */ /* 0x000fe400078e001e */
[----:B------:R-:W3:Y:S04]  /*14790*/  LDL.LU R30, [R1+0x3f4] ;  /* 0x0003f400011e7983 */ /* 0x000ee80000300800 */
[----:B------:R-:W4:Y:S01]  /*147a0*/  LDL.LU R252, [R1+0x420] ;  /* 0x0004200001fc7983 */ /* 0x000f220000300800 */
[----:B------:R-:W-:-:S04]  /*147b0*/  IMAD.HI.U32 R3, R4, R114, RZ ;  /* 0x0000007204037227 */ /* 0x000fc800078e00ff */
[----:B------:R-:W-:-:S04]  /*147c0*/  IMAD.MOV R3, RZ, RZ, -R3 ;  /* 0x000000ffff037224 */ /* 0x000fc800078e0a03 */
[----:B------:R-:W-:Y:S02]  /*147d0*/  IMAD R114, R2, R3, R114 ;  /* 0x0000000302727224 */ /* 0x000fe400078e0272 */
[----:B------:R-:W-:-:S03]  /*147e0*/  IMAD.HI.U32 R0, R4, R133, RZ ;  /* 0x0000008504007227 */ /* 0x000fc600078e00ff */
[----:B------:R-:W-:Y:S01]  /*147f0*/  ISETP.GT.U32.AND P2, PT, R2, R114, PT ;  /* 0x000000720200720c */ /* 0x000fe20003f44070 */
[----:B------:R-:W-:-:S04]  /*14800*/  IMAD.MOV R0, RZ, RZ, -R0 ;  /* 0x000000ffff007224 */ /* 0x000fc800078e0a00 */
[----:B------:R-:W-:Y:S01]  /*14810*/  IMAD R133, R2, R0, R133 ;  /* 0x0000000002857224 */ /* 0x000fe200078e0285 */
[----:B------:R-:W-:-:S07]  /*14820*/  IABS R144, R62 ;  /* 0x0000003e00907213 */ /* 0x000fce0000000000 */
[----:B------:R-:W-:Y:S01]  /*14830*/  @!P2 IMAD.IADD R114, R114, 0x1, -R2 ;  /* 0x000000017272a824 */ /* 0x000fe200078e0a02 */
[----:B------:R-:W-:Y:S02]  /*14840*/  ISETP.GT.U32.AND P2, PT, R2, R133, PT ;  /* 0x000000850200720c */ /* 0x000fe40003f44070 */
[----:B------:R-:W-:Y:S01]  /*14850*/  IABS R151, R61 ;  /* 0x0000003d00977213 */ /* 0x000fe20000000000 */
[----:B------:R-:W-:Y:S01]  /*14860*/  IMAD.HI.U32 R0, R4, R144, RZ ;  /* 0x0000009004007227 */ /* 0x000fe200078e00ff */
[----:B------:R-:W-:-:S03]  /*14870*/  ISETP.GT.U32.AND P3, PT, R2, R114, PT ;  /* 0x000000720200720c */ /* 0x000fc60003f64070 */
[----:B------:R-:W-:Y:S01]  /*14880*/  IMAD.HI.U32 R3, R4, R151, RZ ;  /* 0x0000009704037227 */ /* 0x000fe200078e00ff */
[----:B------:R-:W-:-:S03]  /*14890*/  IABS R157, R56 ;  /* 0x00000038009d7213 */ /* 0x000fc60000000000 */
[----:B------:R-:W-:Y:S02]  /*148a0*/  IMAD.MOV R0, RZ, RZ, -R0 ;  /* 0x000000ffff007224 */ /* 0x000fe400078e0a00 */
[----:B------:R-:W-:Y:S02]  /*148b0*/  @!P2 IMAD.IADD R133, R133, 0x1, -R2 ;  /* 0x000000018585a824 */ /* 0x000fe400078e0a02 */
[----:B------:R-:W-:Y:S02]  /*148c0*/  IMAD.MOV R3, RZ, RZ, -R3 ;  /* 0x000000ffff037224 */ /* 0x000fe400078e0a03 */
[C---:B------:R-:W-:Y:S01]  /*148d0*/  IMAD R144, R2.reuse, R0, R144 ;  /* 0x0000000002907224 */ /* 0x040fe200078e0290 */
[C---:B------:R-:W-:Y:S01]  /*148e0*/  ISETP.GT.U32.AND P2, PT, R2.reuse, R133, PT ;  /* 0x000000850200720c */ /* 0x040fe20003f44070 */
[----:B------:R-:W-:Y:S02]  /*148f0*/  IMAD R151, R2, R3, R151 ;  /* 0x0000000302977224 */ /* 0x000fe400078e0297 */
[----:B------:R-:W-:-:S04]  /*14900*/  IMAD.HI.U32 R3, R4, R157, RZ ;  /* 0x0000009d04037227 */ /* 0x000fc800078e00ff */
[----:B------:R-:W-:Y:S01]  /*14910*/  @!P3 IMAD.IADD R114, R114, 0x1, -R2 ;  /* 0x000000017272b824 */ /* 0x000fe200078e0a02 */
[C---:B------:R-:W-:Y:S01]  /*14920*/  ISETP.GT.U32.AND P3, PT, R2.reuse, R144, PT ;  /* 0x000000900200720c */ /* 0x040fe20003f64070 */
[----:B------:R-:W-:Y:S02]  /*14930*/  IMAD.MOV R3, RZ, RZ, -R3 ;  /* 0x000000ffff037224 */ /* 0x000fe400078e0a03 */
[----:B------:R-:W-:Y:S01]  /*14940*/  @!P5 IMAD.MOV R114, RZ, RZ, -R114 ;  /* 0x000000ffff72d224 */ /* 0x000fe200078e0a72 */
[C---:B------:R-:W-:Y:S01]  /*14950*/  ISETP.GT.U32.AND P5, PT, R2.reuse, R151, PT ;  /* 0x000000970200720c */ /* 0x040fe20003fa4070 */
[C---:B------:R-:W-:Y:S01]  /*14960*/  IMAD R157, R2.reuse, R3, R157 ;  /* 0x00000003029d7224 */ /* 0x040fe200078e029d */
[----:B------:R-:W-:Y:S01]  /*14970*/  IABS R0, R54 ;  /* 0x0000003600007213 */ /* 0x000fe20000000000 */
[----:B------:R-:W-:Y:S01]  /*14980*/  @!P6 IMAD.MOV R93, RZ, RZ, -R93 ;  /* 0x000000ffff5de224 */ /* 0x000fe200078e0a5d */
[C---:B------:R-:W-:Y:S01]  /*14990*/  ISETP.GT.U32.AND P6, PT, R2.reuse, R123, PT ;  /* 0x0000007b0200720c */ /* 0x040fe20003fc4070 */
[----:B------:R-:W-:Y:S01]  /*149a0*/  @!P2 IMAD.IADD R133, R133, 0x1, -R2 ;  /* 0x000000018585a824 */ /* 0x000fe200078e0a02 */
[----:B------:R-:W-:Y:S01]  /*149b0*/  ISETP.GT.U32.AND P2, PT, R2, R157, PT ;  /* 0x0000009d0200720c */ /* 0x000fe20003f44070 */
[----:B------:R-:W-:-:S04]  /*149c0*/  IMAD.HI.U32 R3, R4, R0, RZ ;  /* 0x0000000004037227 */ /* 0x000fc800078e00ff */
[--C-:B------:R-:W-:Y:S02]  /*149d0*/  @!P3 IMAD.IADD R144, R144, 0x1, -R2.reuse ;  /* 0x000000019090b824 */ /* 0x100fe400078e0a02 */
[----:B------:R-:W-:Y:S02]  /*149e0*/  IMAD.MOV R3, RZ, RZ, -R3 ;  /* 0x000000ffff037224 */ /* 0x000fe400078e0a03 */
[----:B------:R-:W-:Y:S01]  /*149f0*/  @!P5 IMAD.IADD R151, R151, 0x1, -R2 ;  /* 0x000000019797d824 */ /* 0x000fe200078e0a02 */
[C---:B------:R-:W-:Y:S01]  /*14a00*/  ISETP.GT.U32.AND P5, PT, R2.reuse, R144, PT ;  /* 0x000000900200720c */ /* 0x040fe20003fa4070 */
[----:B------:R-:W-:Y:S02]  /*14a10*/  IMAD R166, R2, R3, R0 ;  /* 0x0000000302a67224 */ /* 0x000fe400078e0200 */
[--C-:B------:R-:W-:Y:S02]  /*14a20*/  @!P6 IMAD.IADD R123, R123, 0x1, -R2.reuse ;  /* 0x000000017b7be824 */ /* 0x100fe400078e0a02 */
[----:B------:R-:W-:-:S02]  /*14a30*/  @!P2 IMAD.IADD R157, R157, 0x1, -R2 ;  /* 0x000000019d9da824 */ /* 0x000fc400078e0a02 */
[----:B------:R-:W-:Y:S01]  /*14a40*/  @!P0 IMAD.MOV R133, RZ, RZ, -R133 ;  /* 0x000000ffff858224 */ /* 0x000fe200078e0a85 */
[C---:B------:R-:W-:Y:S01]  /*14a50*/  ISETP.GT.U32.AND P0, PT, R2.reuse, R166, PT ;  /* 0x000000a60200720c */ /* 0x040fe20003f04070 */
[----:B------:R-:W-:Y:S01]  /*14a60*/  @!P1 IMAD.MOV R123, RZ, RZ, -R123 ;  /* 0x000000ffff7b9224 */ /* 0x000fe200078e0a7b */
[----:B------:R-:W-:Y:S01]  /*14a70*/  ISETP.GT.U32.AND P1, PT, R2, R157, PT ;  /* 0x0000009d0200720c */ /* 0x000fe20003f24070 */
[----:B------:R-:W-:Y:S01]  /*14a80*/  @!P4 IMAD.MOV R103, RZ, RZ, -R103 ;  /* 0x000000ffff67c224 */ /* 0x000fe200078e0a67 */
[----:B------:R-:W-:Y:S01]  /*14a90*/  ISETP.GE.AND P3, PT, R56, RZ, PT ;  /* 0x000000ff3800720c */ /* 0x000fe20003f66270 */
[----:B------:R-:W-:Y:S01]  /*14aa0*/  @!P5 IMAD.IADD R144, R144, 0x1, -R2 ;  /* 0x000000019090d824 */ /* 0x000fe200078e0a02 */
[----:B------:R-:W-:Y:S01]  /*14ab0*/  ISETP.GE.AND P5, PT, R54, RZ, PT ;  /* 0x000000ff3600720c */ /* 0x000fe20003fa6270 */
[----:B------:R-:W-:Y:S01]  /*14ac0*/  STL [R1+0x3c3c], R93 ;  /* 0x003c3c5d01007387 */ /* 0x000fe20000100800 */
[----:B------:R-:W-:Y:S02]  /*14ad0*/  IMAD.MOV.U32 R56, RZ, RZ, R53 ;  /* 0x000000ffff387224 */ /* 0x000fe400078e0035 */
[----:B------:R-:W-:Y:S01]  /*14ae0*/  IMAD.MOV.U32 R54, RZ, RZ, R52 ;  /* 0x000000ffff367224 */ /* 0x000fe200078e0034 */
[----:B------:R-:W-:Y:S01]  /*14af0*/  STL [R1+0x3c40], R103 ;  /* 0x003c406701007387 */ /* 0x000fe20000100800 */
[----:B------:R-:W-:-:S02]  /*14b00*/  IMAD.MOV.U32 R53, RZ, RZ, R50 ;  /* 0x000000ffff357224 */ /* 0x000fc400078e0032 */
[----:B------:R-:W-:Y:S01]  /*14b10*/  IMAD.MOV.U32 R52, RZ, RZ, R49 ;  /* 0x000000ffff347224 */ /* 0x000fe200078e0031 */
[----:B------:R-:W-:Y:S01]  /*14b20*/  STL [R1+0x3c44], R114 ;  /* 0x003c447201007387 */ /* 0x000fe20000100800 */
[----:B------:R-:W-:Y:S01]  /*14b30*/  IMAD.MOV.U32 R50, RZ, RZ, R48 ;  /* 0x000000ffff327224 */ /* 0x000fe200078e0030 */
[----:B------:R-:W-:Y:S01]  /*14b40*/  ISETP.GE.AND P6, PT, R61, RZ, PT ;  /* 0x000000ff3d00720c */ /* 0x000fe20003fc6270 */
[----:B------:R-:W-:Y:S01]  /*14b50*/  IMAD.MOV.U32 R49, RZ, RZ, R128 ;  /* 0x000000ffff317224 */ /* 0x000fe200078e0080 */
[----:B------:R-:W2:Y:S01]  /*14b60*/  LDL.LU R48, [R1+0x2ec] ;  /* 0x0002ec0001307983 */ /* 0x000ea20000300800 */
[----:B------:R-:W-:Y:S01]  /*14b70*/  IMAD.MOV.U32 R61, RZ, RZ, R51 ;  /* 0x000000ffff3d7224 */ /* 0x000fe200078e0033 */
[----:B------:R-:W-:Y:S01]  /*14b80*/  IABS R180, R59 ;  /* 0x0000003b00b47213 */ /* 0x000fe20000000000 */
        /* <DEDUP_REMOVED lines=8> */
[----:B----4-:R-:W-:Y:S02]  /*14c10*/  IMAD.MOV.U32 R128, RZ, RZ, R252 ;  /* 0x000000ffff807224 */ /* 0x010fe400078e00fc */
[----:B------:R-:W4:Y:S04]  /*14c20*/  LDL.LU R252, [R1+0x408] ;  /* 0x0004080001fc7983 */ /* 0x000f280000300800 */
[----:B------:R-:W3:Y:S04]  /*14c30*/  LDL.LU R51, [R1+0x2a8] ;  /* 0x0002a80001337983 */ /* 0x000ee80000300800 */
[----:B------:R-:W2:Y:S04]  /*14c40*/  LDL.LU R45, [R1+0x2ac] ;  /* 0x0002ac00012d7983 */ /* 0x000ea80000300800 */
[----:B------:R-:W4:Y:S01]  /*14c50*/  LDL.LU R52, [R1+0x2b0] ;  /* 0x0002b00001347983 */ /* 0x000f220000300800 */
[----:B------:R-:W-:Y:S01]  /*14c60*/  ISETP.GT.U32.AND P2, PT, R2, R151, PT ;  /* 0x000000970200720c */ /* 0x000fe20003f44070 */
[----:B------:R-:W-:-:S04]  /*14c70*/  IMAD.HI.U32 R0, R4, R173, RZ ;  /* 0x000000ad04007227 */ /* 0x000fc800078e00ff */
[----:B------:R-:W-:-:S04]  /*14c80*/  IMAD.MOV R0, RZ, RZ, -R0 ;  /* 0x000000ffff007224 */ /* 0x000fc800078e0a00 */
[----:B------:R-:W-:-:S04]  /*14c90*/  IMAD R173, R2, R0, R173 ;  /* 0x0000000002ad7224 */ /* 0x000fc800078e02ad */
[----:B------:R-:W-:Y:S01]  /*14ca0*/  @!P2 IMAD.IADD R151, R151, 0x1, -R2 ;  /* 0x000000019797a824 */ /* 0x000fe200078e0a02 */
[----:B------:R-:W-:Y:S02]  /*14cb0*/  ISETP.GT.U32.AND P2, PT, R2, R173, PT ;  /* 0x000000ad0200720c */ /* 0x000fe40003f44070 */
[----:B------:R-:W-:-:S05]  /*14cc0*/  IABS R194, R57 ;  /* 0x0000003900c27213 */ /* 0x000fca0000000000 */
[----:B------:R-:W-:-:S06]  /*14cd0*/  IMAD.HI.U32 R0, R4, R194, RZ ;  /* 0x000000c204007227 */ /* 0x000fcc00078e00ff */
[----:B------:R-:W-:Y:S01]  /*14ce0*/  @!P2 IMAD.IADD R173, R173, 0x1, -R2 ;  /* 0x00000001adada824 */ /* 0x000fe200078e0a02 */
[----:B------:R-:W-:Y:S01]  /*14cf0*/  ISETP.GT.U32.AND P2, PT, R2, R166, PT ;  /* 0x000000a60200720c */ /* 0x000fe20003f44070 */
[----:B------:R-:W-:-:S04]  /*14d00*/  IMAD.MOV R0, RZ, RZ, -R0 ;  /* 0x000000ffff007224 */ /* 0x000fc800078e0a00 */
[----:B------:R-:W-:-:S08]  /*14d10*/  IMAD R194, R2, R0, R194 ;  /* 0x0000000002c27224 */ /* 0x000fd000078e02c2 */
[----:B------:R-:W-:Y:S01]  /*14d20*/  @!P2 IMAD.IADD R166, R166, 0x1, -R2 ;  /* 0x00000001a6a6a824 */ /* 0x000fe200078e0a02 */
[C---:B------:R-:W-:Y:S01]  /*14d30*/  ISETP.GT.U32.AND P2, PT, R2.reuse, R194, PT ;  /* 0x000000c20200720c */ /* 0x040fe20003f44070 */
[----:B------:R-:W-:Y:S01]  /*14d40*/  @!P6 IMAD.MOV R151, RZ, RZ, -R151 ;  /* 0x000000ffff97e224 */ /* 0x000fe200078e0a97 */
[----:B------:R-:W-:Y:S02]  /*14d50*/  ISETP.GT.U32.AND P6, PT, R2, R173, PT ;  /* 0x000000ad0200720c */ /* 0x000fe40003fc4070 */
[----:B------:R-:W-:-:S09]  /*14d60*/  IABS R188, R58 ;  /* 0x0000003a00bc7213 */ /* 0x000fd20000000000 */
[--C-:B------:R-:W-:Y:S02]  /*14d70*/  @!P2 IMAD.IADD R194, R194, 0x1, -R2.reuse ;  /* 0x00000001c2c2a824 */ /* 0x100fe400078e0a02 */
[----:B------:R-:W-:-:S03]  /*14d80*/  @!P6 IMAD.IADD R173, R173, 0x1, -R2 ;  /* 0x00000001adade824 */ /* 0x000fc600078e0a02 */
[----:B------:R-:W-:Y:S02]  /*14d90*/  ISETP.GT.U32.AND P2, PT, R2, R194, PT ;  /* 0x000000c20200720c */ /* 0x000fe40003f44070 */
[----:B------:R-:W-:Y:S01]  /*14da0*/  ISETP.GE.AND P6, PT, R58, RZ, PT ;  /* 0x000000ff3a00720c */ /* 0x000fe20003fc6270 */
[----:B------:R-:W-:Y:S02]  /*14db0*/  IMAD.MOV.U32 R58, RZ, RZ, R53 ;  /* 0x000000ffff3a7224 */ /* 0x000fe400078e0035 */
[----:B------:R-:W-:Y:S01]  /*14dc0*/  @!P5 IMAD.MOV R166, RZ, RZ, -R166 ;  /* 0x000000ffffa6d224 */ /* 0x000fe200078e0aa6 */
[----:B------:R-:W-:Y:S02]  /*14dd0*/  ISETP.GE.AND P5, PT, R57, RZ, PT ;  /* 0x000000ff3900720c */ /* 0x000fe40003fa6270 */
[----:B------:R-:W-:-:S05]  /*14de0*/  IABS R202, R56 ;  /* 0x0000003800ca7213 */ /* 0x000fca0000000000 */
[----:B------:R-:W-:Y:S01]  /*14df0*/  @!P2 IMAD.IADD R194, R194, 0x1, -R2 ;  /* 0x00000001c2c2a824 */ /* 0x000fe200078e0a02 */
[----:B------:R-:W-:Y:S01]  /*14e00*/  ISETP.GE.AND P2, PT, R56, RZ, PT ;  /* 0x000000ff3800720c */ /* 0x000fe20003f46270 */
[----:B---3--:R-:W-:Y:S02]  /*14e10*/  IMAD.MOV.U32 R53, RZ, RZ, R51 ;  /* 0x000000ffff357224 */ /* 0x008fe400078e0033 */
[----:B------:R-:W-:Y:S02]  /*14e20*/  IMAD.MOV.U32 R51, RZ, RZ, R40 ;  /* 0x000000ffff337224 */ /* 0x000fe400078e0028 */
[----:B------:R-:W-:Y:S02]  /*14e30*/  IMAD.MOV.U32 R57, RZ, RZ, R53 ;  /* 0x000000ffff397224 */ /* 0x000fe400078e0035 */
[----:B------:R-:W-:Y:S02]  /*14e40*/  IMAD.MOV.U32 R40, RZ, RZ, R34 ;  /* 0x000000ffff287224 */ /* 0x000fe400078e0022 */
[----:B----4-:R-:W-:-:S02]  /*14e50*/  IMAD.MOV.U32 R53, RZ, RZ, R52 ;  /* 0x000000ffff357224 */ /* 0x010fc400078e0034 */
[----:B--2---:R-:W-:Y:S02]  /*14e60*/  IMAD.MOV.U32 R52, RZ, RZ, R45 ;  /* 0x000000ffff347224 */ /* 0x004fe400078e002d */
[----:B------:R-:W-:Y:S02]  /*14e70*/  IMAD.MOV.U32 R34, RZ, RZ, R124 ;  /* 0x000000ffff227224 */ /* 0x000fe400078e007c */
[----:B------:R-:W-:Y:S02]  /*14e80*/  IMAD.MOV.U32 R124, RZ, RZ, R126 ;  /* 0x000000ffff7c7224 */ /* 0x000fe400078e007e */
[----:B------:R-:W-:Y:S01]  /*14e90*/  IMAD.MOV.U32 R45, RZ, RZ, R42 ;  /* 0x000000ffff2d7224 */ /* 0x000fe200078e002a */
[----:B------:R-:W2:Y:S01]  /*14ea0*/  LDL.LU R126, [R1+0x3e8] ;  /* 0x0003e800017e7983 */ /* 0x000ea20000300800 */
[----:B------:R-:W-:Y:S02]  /*14eb0*/  IMAD.MOV.U32 R42, RZ, RZ, R41 ;  /* 0x000000ffff2a7224 */ /* 0x000fe400078e0029 */
[----:B------:R-:W-:Y:S01]  /*14ec0*/  IMAD.MOV.U32 R56, RZ, RZ, R52 ;  /* 0x000000ffff387224 */ /* 0x000fe200078e0034 */
[----:B------:R-:W3:Y:S01]  /*14ed0*/  LDL.LU R41, [R1+0x544] ;  /* 0x0005440001297983 */ /* 0x000ee20000300800 */
[----:B------:R-:W-:-:S03]  /*14ee0*/  IMAD.MOV.U32 R52, RZ, RZ, R51 ;  /* 0x000000ffff347224 */ /* 0x000fc600078e0033 */
[----:B------:R-:W4:Y:S01]  /*14ef0*/  LDL.LU R51, [R1+0x2e0] ;  /* 0x0002e00001337983 */ /* 0x000f220000300800 */
[----:B------:R-:W-:Y:S01]  /*14f00*/  ISETP.GE.AND P4, PT, R62, RZ, PT ;  /* 0x000000ff3e00720c */ /* 0x000fe20003f86270 */
[----:B------:R-:W-:-:S04]  /*14f10*/  IMAD.HI.U32 R5, R4, R180, RZ ;  /* 0x000000b404057227 */ /* 0x000fc800078e00ff */
[----:B------:R-:W-:-:S04]  /*14f20*/  IMAD.MOV R5, RZ, RZ, -R5 ;  /* 0x000000ffff057224 */ /* 0x000fc800078e0a05 */
[----:B------:R-:W-:Y:S02]  /*14f30*/  IMAD R180, R2, R5, R180 ;  /* 0x0000000502b47224 */ /* 0x000fe400078e02b4 */
[----:B------:R-:W-:-:S04]  /*14f40*/  IMAD.HI.U32 R3, R4, R188, RZ ;  /* 0x000000bc04037227 */ /* 0x000fc800078e00ff */
[----:B------:R-:W-:Y:S01]  /*14f50*/  @!P4 IMAD.MOV R144, RZ, RZ, -R144 ;  /* 0x000000ffff90c224 */ /* 0x000fe200078e0a90 */
[----:B------:R-:W-:Y:S01]  /*14f60*/  ISETP.GT.U32.AND P4, PT, R2, R180, PT ;  /* 0x000000b40200720c */ /* 0x000fe20003f84070 */
[----:B------:R-:W-:-:S04]  /*14f70*/  IMAD.MOV R3, RZ, RZ, -R3 ;  /* 0x000000ffff037224 */ /* 0x000fc800078e0a03 */
[----:B------:R-:W-:Y:S02]  /*14f80*/  IMAD R188, R2, R3, R188 ;  /* 0x0000000302bc7224 */ /* 0x000fe400078e02bc */
[----:B------:R-:W-:-:S03]  /*14f90*/  @!P3 IMAD.MOV R157, RZ, RZ, -R157 ;  /* 0x000000ffff9db224 */ /* 0x000fc600078e0a9d */
[----:B------:R-:W-:-:S03]  /*14fa0*/  ISETP.GT.U32.AND P3, PT, R2, R188, PT ;  /* 0x000000bc0200720c */ /* 0x000fc60003f64070 */
[----:B------:R-:W-:Y:S02]  /*14fb0*/  @!P4 IMAD.IADD R180, R180, 0x1, -R2 ;  /* 0x00000001b4b4c824 */ /* 0x000fe400078e0a02 */
[----:B------:R-:W-:-:S03]  /*14fc0*/  IMAD.HI.U32 R0, R4, R202, RZ ;  /* 0x000000ca04007227 */ /* 0x000fc600078e00ff */
[----:B------:R-:W-:Y:S01]  /*14fd0*/  ISETP.GT.U32.AND P4, PT, R2, R180, PT ;  /* 0x000000b40200720c */ /* 0x000fe20003f84070 */
[----:B------:R-:W-:Y:S01]  /*14fe0*/  IMAD.MOV R0, RZ, RZ, -R0 ;  /* 0x000000ffff007224 */ /* 0x000fe200078e0a00 */
[----:B------:R-:W-:-:S03]  /*14ff0*/  IABS R209, R54 ;  /* 0x0000003600d17213 */ /* 0x000fc60000000000 */
[----:B------:R-:W-:Y:S02]  /*15000*/  @!P3 IMAD.IADD R188, R188, 0x1, -R2 ;  /* 0x00000001bcbcb824 */ /* 0x000fe400078e0a02 */
[----:B------:R-:W-:Y:S02]  /*15010*/  IMAD R202, R2, R0, R202 ;  /* 0x0000000002ca7224 */ /* 0x000fe400078e02ca */
[----:B------:R-:W-:Y:S01]  /*15020*/  IMAD.HI.U32 R3, R4, R209, RZ ;  /* 0x000000d104037227 */ /* 0x000fe200078e00ff */
[----:B------:R-:W-:-:S03]  /*15030*/  ISETP.GT.U32.AND P3, PT, R2, R188, PT ;  /* 0x000000bc0200720c */ /* 0x000fc60003f64070 */
[----:B------:R-:W-:Y:S01]  /*15040*/  @!P4 IMAD.IADD R180, R180, 0x1, -R2 ;  /* 0x00000001b4b4c824 */ /* 0x000fe200078e0a02 */
[----:B------:R-:W-:Y:S01]  /*15050*/  ISETP.GT.U32.AND P4, PT, R2, R202, PT ;  /* 0x000000ca0200720c */ /* 0x000fe20003f84070 */
[----:B------:R-:W-:-:S04]  /*15060*/  IMAD.MOV R3, RZ, RZ, -R3 ;  /* 0x000000ffff037224 */ /* 0x000fc800078e0a03 */
[----:B------:R-:W-:-:S04]  /*15070*/  IMAD R209, R2, R3, R209 ;  /* 0x0000000302d17224 */ /* 0x000fc800078e02d1 */
[----:B------:R-:W-:Y:S01]  /*15080*/  @!P3 IMAD.IADD R188, R188, 0x1, -R2 ;  /* 0x00000001bcbcb824 */ /* 0x000fe200078e0a02 */
[----:B------:R-:W-:-:S03]  /*15090*/  ISETP.GT.U32.AND P3, PT, R2, R209, PT ;  /* 0x000000d10200720c */ /* 0x000fc60003f64070 */
[----:B------:R-:W-:Y:S02]  /*150a0*/  @!P4 IMAD.IADD R202, R202, 0x1, -R2 ;  /* 0x00000001cacac824 */ /* 0x000fe400078e0a02 */
[----:B------:R-:W-:-:S03]  /*150b0*/  @!P1 IMAD.MOV R173, RZ, RZ, -R173 ;  /* 0x000000ffffad9224 */ /* 0x000fc600078e0aad */
[----:B------:R-:W-:-:S05]  /*150c0*/  ISETP.GT.U32.AND P1, PT, R2, R202, PT ;  /* 0x000000ca0200720c */ /* 0x000fca0003f24070 */
[----:B------:R-:W-:Y:S01]  /*150d0*/  @!P3 IMAD.IADD R209, R209, 0x1, -R2 ;  /* 0x00000001d1d1b824 */ /* 0x000fe200078e0a02 */
[----:B------:R-:W-:Y:S01]  /*150e0*/  ISETP.GE.AND P3, PT, R54, RZ, PT ;  /* 0x000000ff3600720c */ /* 0x000fe20003f66270 */
[----:B------:R-:W-:Y:S02]  /*150f0*/  IMAD.MOV.U32 R54, RZ, RZ, R53 ;  /* 0x000000ffff367224 */ /* 0x000fe400078e0035 */
[----:B------:R-:W-:Y:S02]  /*15100*/  IMAD.MOV.U32 R53, RZ, RZ, R50 ;  /* 0x000000ffff357224 */ /* 0x000fe400078e0032 */
[----:B------:R-:W-:Y:S02]  /*15110*/  IMAD.MOV.U32 R50, RZ, RZ, R49 ;  /* 0x000000ffff327224 */ /* 0x000fe400078e0031 */
[----:B------:R-:W-:Y:S02]  /*15120*/  IMAD.MOV.U32 R49, RZ, RZ, R48 ;  /* 0x000000ffff317224 */ /* 0x000fe400078e0030 */
[----:B------:R-:W-:-:S02]  /*15130*/  @!P1 IMAD.IADD R202, R202, 0x1, -R2 ;  /* 0x00000001caca9824 */ /* 0x000fc400078e0a02 */
[----:B------:R-:W-:Y:S02]  /*15140*/  IMAD.MOV.U32 R48, RZ, RZ, R47 ;  /* 0x000000ffff307224 */ /* 0x000fe400078e002f */
[----:B------:R-:W-:Y:S02]  /*15150*/  IMAD.MOV.U32 R47, RZ, RZ, R46 ;  /* 0x000000ffff2f7224 */ /* 0x000fe400078e002e */
[----:B------:R-:W-:Y:S01]  /*15160*/  IMAD.MOV.U32 R46, RZ, RZ, R127 ;  /* 0x000000ffff2e7224 */ /* 0x000fe200078e007f */
[----:B------:R-:W-:Y:S01]  /*15170*/  IABS R231, R59 ;  /* 0x0000003b00e77213 */ /* 0x000fe20000000000 */
[----:B------:R-:W-:Y:S02]  /*15180*/  IMAD.MOV.U32 R127, RZ, RZ, R125 ;  /* 0x000000ffff7f7224 */ /* 0x000fe400078e007d */
[----:B------:R-:W-:Y:S01]  /*15190*/  @!P2 IMAD.MOV R202, RZ, RZ, -R202 ;  /* 0x000000ffffcaa224 */ /* 0x000fe200078e0aca */
[----:B------:R-:W-:Y:S01]  /*151a0*/  ISETP.GE.AND P2, PT, R59, RZ, PT ;  /* 0x000000ff3b00720c */ /* 0x000fe20003f46270 */
[----:B------:R-:W-:-:S02]  /*151b0*/  IMAD.MOV.U32 R125, RZ, RZ, R124 ;  /* 0x000000ffff7d7224 */ /* 0x000fc400078e007c */
[----:B------:R-:W2:Y:S01]  /*151c0*/  LDL.LU R124, [R1+0x40c] ;  /* 0x00040c00017c7983 */ /* 0x000ea20000300800 */
[----:B------:R-:W-:Y:S02]  /*151d0*/  IMAD.MOV.U32 R63, RZ, RZ, R53 ;  /* 0x000000ffff3f7224 */ /* 0x000fe400078e0035 */
[----:B------:R-:W-:Y:S01]  /*151e0*/  IMAD.MOV.U32 R59, RZ, RZ, R52 ;  /* 0x000000ffff3b7224 */ /* 0x000fe200078e0034 */
[----:B------:R-:W-:Y:S01]  /*151f0*/  STL [R1+0x3c48], R173 ;  /* 0x003c48ad01007387 */ /* 0x000fe20000100800 */
[----:B------:R-:W-:-:S03]  /*15200*/  IMAD.MOV.U32 R52, RZ, RZ, R50 ;  /* 0x000000ffff347224 */ /* 0x000fc600078e0032 */
[----:B------:R-:W3:Y:S01]  /*15210*/  LDL.LU R50, [R1+0x2e8] ;  /* 0x0002e80001327983 */ /* 0x000ee20000300800 */
[----:B----4-:R-:W-:Y:S02]  /*15220*/  IMAD.MOV.U32 R53, RZ, RZ, R51 ;  /* 0x000000ffff357224 */ /* 0x010fe400078e0033 */
[----:B------:R-:W-:Y:S02]  /*15230*/  IMAD.MOV.U32 R51, RZ, RZ, R49 ;  /* 0x000000ffff337224 */ /* 0x000fe400078e0031 */
[----:B------:R-:W4:Y:S01]  /*15240*/  LDL.LU R49, [R1+0x3e0] ;  /* 0x0003e00001317983 */ /* 0x000f220000300800 */
[----:B------:R-:W-:-:S05]  /*15250*/  IABS R217, R61 ;  /* 0x0000003d00d97213 */ /* 0x000fca0000000000 */
[----:B------:R-:W-:-:S04]  /*15260*/  IMAD.HI.U32 R0, R4, R217, RZ ;  /* 0x000000d904007227 */ /* 0x000fc800078e00ff */
[----:B------:R-:W-:-:S04]  /*15270*/  IMAD.MOV R0, RZ, RZ, -R0 ;  /* 0x000000ffff007224 */ /* 0x000fc800078e0a00 */
[----:B------:R-:W-:-:S05]  /*15280*/  IMAD R217, R2, R0, R217 ;  /* 0x0000000002d97224 */ /* 0x000fca00078e02d9 */
[----:B------:R-:W-:Y:S02]  /*15290*/  ISETP.GT.U32.AND P4, PT, R2, R217, PT ;  /* 0x000000d90200720c */ /* 0x000fe40003f84070 */
[----:B------:R-:W-:-:S05]  /*152a0*/  IABS R223, R60 ;  /* 0x0000003c00df7213 */ /* 0x000fca0000000000 */
[----:B------:R-:W-:Y:S01]  /*152b0*/  IMAD.HI.U32 R3, R4, R223, RZ ;  /* 0x000000df04037227 */ /* 0x000fe200078e00ff */
[----:B------:R-:W-:-:S03]  /*152c0*/  IABS R238, R58 ;  /* 0x0000003a00ee7213 */ /* 0x000fc60000000000 */
[----:B------:R-:W-:Y:S02]  /*152d0*/  IMAD.MOV R3, RZ, RZ, -R3 ;  /* 0x000000ffff037224 */ /* 0x000fe400078e0a03 */
[----:B------:R-:W-:Y:S02]  /*152e0*/  @!P4 IMAD.IADD R217, R217, 0x1, -R2 ;  /* 0x00000001d9d9c824 */ /* 0x000fe400078e0a02 */
[----:B------:R-:W-:-:S04]  /*152f0*/  IMAD.HI.U32 R0, R4, R231, RZ ;  /* 0x000000e704007227 */ /* 0x000fc800078e00ff */
[----:B------:R-:W-:Y:S01]  /*15300*/  @!P0 IMAD.MOV R180, RZ, RZ, -R180 ;  /* 0x000000ffffb48224 */ /* 0x000fe200078e0ab4 */
[C---:B------:R-:W-:Y:S01]  /*15310*/  ISETP.GT.U32.AND P0, PT, R2.reuse, R217, PT ;  /* 0x000000d90200720c */ /* 0x040fe20003f04070 */
[----:B------:R-:W-:Y:S02]  /*15320*/  IMAD R223, R2, R3, R223 ;  /* 0x0000000302df7224 */ /* 0x000fe400078e02df */
[----:B------:R-:W-:Y:S02]  /*15330*/  IMAD.MOV R0, RZ, RZ, -R0 ;  /* 0x000000ffff007224 */ /* 0x000fe400078e0a00 */
[----:B------:R-:W-:-:S04]  /*15340*/  IMAD.HI.U32 R3, R4, R238, RZ ;  /* 0x000000ee04037227 */ /* 0x000fc800078e00ff */
[----:B------:R-:W-:Y:S01]  /*15350*/  @!P6 IMAD.MOV R188, RZ, RZ, -R188 ;  /* 0x000000ffffbce224 */ /* 0x000fe200078e0abc */
[C---:B------:R-:W-:Y:S01]  /*15360*/  ISETP.GT.U32.AND P6, PT, R2.reuse, R223, PT ;  /* 0x000000df0200720c */ /* 0x040fe20003fc4070 */
[----:B------:R-:W-:Y:S02]  /*15370*/  IMAD R231, R2, R0, R231 ;  /* 0x0000000002e77224 */ /* 0x000fe400078e02e7 */
[----:B------:R-:W-:-:S03]  /*15380*/  IMAD.MOV R3, RZ, RZ, -R3 ;  /* 0x000000ffff037224 */ /* 0x000fc600078e0a03 */
[C---:B------:R-:W-:Y:S01]  /*15390*/  ISETP.GT.U32.AND P1, PT, R2.reuse, R231, PT ;  /* 0x000000e70200720c */ /* 0x040fe20003f24070 */
[----:B------:R-:W-:Y:S02]  /*153a0*/  IMAD R238, R2, R3, R238 ;  /* 0x0000000302ee7224 */ /* 0x000fe400078e02ee */
[----:B------:R-:W-:-:S03]  /*153b0*/  @!P0 IMAD.IADD R217, R217, 0x1, -R2 ;  /* 0x00000001d9d98824 */ /* 0x000fc600078e0a02 */
[----:B------:R-:W-:Y:S01]  /*153c0*/  ISETP.GT.U32.AND P0, PT, R2, R238, PT ;  /* 0x000000ee0200720c */ /* 0x000fe20003f04070 */
[----:B------:R-:W-:Y:S01]  /*153d0*/  @!P6 IMAD.IADD R223, R223, 0x1, -R2 ;  /* 0x00000001dfdfe824 */ /* 0x000fe200078e0a02 */
[----:B------:R-:W-:-:S04]  /*153e0*/  IABS R0, R57 ;  /* 0x0000003900007213 */ /* 0x000fc80000000000 */
[----:B------:R-:W-:Y:S01]  /*153f0*/  ISETP.GT.U32.AND P6, PT, R2, R223, PT ;  /* 0x000000df0200720c */ /* 0x000fe20003fc4070 */
[----:B------:R-:W-:Y:S02]  /*15400*/  @!P1 IMAD.IADD R231, R231, 0x1, -R2 ;  /* 0x00000001e7e79824 */ /* 0x000fe400078e0a02 */
[----:B------:R-:W-:-:S04]  /*15410*/  IMAD.HI.U32 R3, R4, R0, RZ ;  /* 0x0000000004037227 */ /* 0x000fc800078e00ff */
[----:B------:R-:W-:Y:S01]  /*15420*/  @!P0 IMAD.IADD R238, R238, 0x1, -R2 ;  /* 0x00000001eeee8824 */ /* 0x000fe200078e0a02 */
[----:B------:R-:W-:Y:S01]  /*15430*/  ISETP.GT.U32.AND P0, PT, R2, R231, PT ;  /* 0x000000e70200720c */ /* 0x000fe20003f04070 */
[----:B------:R-:W-:-:S04]  /*15440*/  IMAD.MOV R245, RZ, RZ, -R3 ;  /* 0x000000fffff57224 */ /* 0x000fc800078e0a03 */
[----:B------:R-:W-:Y:S02]  /*15450*/  IMAD R245, R2, R245, R0 ;  /* 0x000000f502f57224 */ /* 0x000fe400078e0200 */
[----:B------:R-:W-:-:S03]  /*15460*/  @!P6 IMAD.IADD R223, R223, 0x1, -R2 ;  /* 0x00000001dfdfe824 */ /* 0x000fc600078e0a02 */
[----:B------:R-:W-:Y:S01]  /*15470*/  ISETP.GT.U32.AND P6, PT, R2, R245, PT ;  /* 0x000000f50200720c */ /* 0x000fe20003fc4070 */
[----:B------:R-:W-:Y:S01]  /*15480*/  IMAD.MOV.U32 R68, RZ, RZ, R53 ;  /* 0x000000ffff447224 */ /* 0x000fe200078e0035 */
[----:B------:R-:W-:Y:S01]  /*15490*/  IABS R3, R54 ;  /* 0x0000003600037213 */ /* 0x000fe20000000000 */
[----:B------:R-:W-:Y:S01]  /*154a0*/  @!P0 IMAD.IADD R231, R231, 0x1, -R2 ;  /* 0x00000001e7e78824 */ /* 0x000fe200078e0a02 */
[----:B------:R-:W-:Y:S01]  /*154b0*/  ISETP.GE.AND P0, PT, R54, RZ, PT ;  /* 0x000000ff3600720c */ /* 0x000fe20003f06270 */
[----:B------:R-:W-:Y:S02]  /*154c0*/  IMAD.MOV.U32 R53, RZ, RZ, R51 ;  /* 0x000000ffff357224 */ /* 0x000fe400078e0033 */
[----:B------:R-:W-:Y:S02]  /*154d0*/  IMAD.MOV.U32 R54, RZ, RZ, R52 ;  /* 0x000000ffff367224 */ /* 0x000fe400078e0034 */
[----:B------:R-:W-:Y:S01]  /*154e0*/  @!P5 IMAD.MOV R194, RZ, RZ, -R194 ;  /* 0x000000ffffc2d224 */ /* 0x000fe200078e0ac2 */
[----:B------:R-:W-:Y:S01]  /*154f0*/  ISETP.GE.AND P5, PT, R61, RZ, PT ;  /* 0x000000ff3d00720c */ /* 0x000fe20003fa6270 */
[----:B---3--:R-:W-:-:S02]  /*15500*/  IMAD.MOV.U32 R52, RZ, RZ, R50 ;  /* 0x000000ffff347224 */ /* 0x008fc400078e0032 */
[----:B------:R-:W-:Y:S02]  /*15510*/  IMAD.MOV.U32 R50, RZ, RZ, R48 ;  /* 0x000000ffff327224 */ /* 0x000fe400078e0030 */
[----:B------:R-:W-:Y:S02]  /*15520*/  IMAD.MOV.U32 R48, RZ, RZ, R46 ;  /* 0x000000ffff307224 */ /* 0x000fe400078e002e */
[----:B------:R-:W-:Y:S02]  /*15530*/  IMAD.MOV.U32 R46, RZ, RZ, R42 ;  /* 0x000000ffff2e7224 */ /* 0x000fe400078e002a */
[----:B------:R-:W-:Y:S02]  /*15540*/  IMAD.MOV.U32 R42, RZ, RZ, R37 ;  /* 0x000000ffff2a7224 */ /* 0x000fe400078e0025 */
[----:B------:R-:W-:Y:S01]  /*15550*/  IMAD.MOV.U32 R37, RZ, RZ, R32 ;  /* 0x000000ffff257224 */ /* 0x000fe200078e0020 */
[----:B------:R-:W-:Y:S01]  /*15560*/  IABS R23, R54 ;  /* 0x0000003600177213 */ /* 0x000fe20000000000 */
[----:B------:R-:W-:-:S02]  /*15570*/  IMAD.MOV.U32 R32, RZ, RZ, R30 ;  /* 0x000000ffff207224 */ /* 0x000fc400078e001e */
[----:B------:R-:W-:Y:S01]  /*15580*/  @!P6 IMAD.IADD R245, R245, 0x1, -R2 ;  /* 0x00000001f5f5e824 */ /* 0x000fe200078e0a02 */
[----:B------:R-:W-:Y:S01]  /*15590*/  ISETP.GE.AND P6, PT, R54, RZ, PT ;  /* 0x000000ff3600720c */ /* 0x000fe20003fc6270 */
[----:B------:R-:W-:Y:S02]  /*155a0*/  IMAD.MOV.U32 R30, RZ, RZ, R252 ;  /* 0x000000ffff1e7224 */ /* 0x000fe400078e00fc */
[----:B------:R-:W3:Y:S01]  /*155b0*/  LDL.LU R252, [R1+0x5e0] ;  /* 0x0005e00001fc7983 */ /* 0x000ee20000300800 */
[----:B------:R-:W-:Y:S01]  /*155c0*/  @!P5 IMAD.MOV R217, RZ, RZ, -R217 ;  /* 0x000000ffffd9d224 */ /* 0x000fe200078e0ad9 */
[----:B------:R-:W-:Y:S02]  /*155d0*/  ISETP.GE.AND P5, PT, R57, RZ, PT ;  /* 0x000000ff3900720c */ /* 0x000fe40003fa6270 */
[----:B------:R-:W-:Y:S01]  /*155e0*/  ISETP.GE.AND P1, PT, R58, RZ, PT ;  /* 0x000000ff3a00720c */ /* 0x000fe20003f26270 */
[----:B----4-:R-:W-:Y:S02]  /*155f0*/  IMAD.MOV.U32 R51, RZ, RZ, R49 ;  /* 0x000000ffff337224 */ /* 0x010fe400078e0031 */
[----:B------:R-:W-:-:S02]  /*15600*/  IMAD.MOV.U32 R49, RZ, RZ, R47 ;  /* 0x000000ffff317224 */ /* 0x000fc400078e002f */
[----:B------:R-:W-:Y:S02]  /*15610*/  IMAD.MOV.U32 R47, RZ, RZ, R45 ;  /* 0x000000ffff2f7224 */ /* 0x000fe400078e002d */
[----:B------:R-:W-:Y:S02]  /*15620*/  IMAD.MOV.U32 R45, RZ, RZ, R41 ;  /* 0x000000ffff2d7224 */ /* 0x000fe400078e0029 */
[----:B------:R-:W-:Y:S02]  /*15630*/  IMAD.MOV.U32 R41, RZ, RZ, R40 ;  /* 0x000000ffff297224 */ /* 0x000fe400078e0028 */
[----:B------:R-:W-:Y:S02]  /*15640*/  IMAD.MOV.U32 R40, RZ, RZ, R39 ;  /* 0x000000ffff287224 */ /* 0x000fe400078e0027 */
[----:B------:R-:W-:Y:S02]  /*15650*/  IMAD.MOV.U32 R39, RZ, RZ, R31 ;  /* 0x000000ffff277224 */ /* 0x000fe400078e001f */
[----:B--2---:R-:W-:-:S02]  /*15660*/  IMAD.MOV.U32 R31, RZ, RZ, R124 ;  /* 0x000000ffff1f7224 */ /* 0x004fc400078e007c */
[----:B------:R-:W-:Y:S01]  /*15670*/  IMAD.MOV.U32 R54, RZ, RZ, R51 ;  /* 0x000000ffff367224 */ /* 0x000fe200078e0033 */
[----:B------:R-:W2:Y:S01]  /*15680*/  LDL.LU R124, [R1+0x67c] ;  /* 0x00067c00017c7983 */ /* 0x000ea20000300800 */
[----:B------:R-:W-:Y:S02]  /*15690*/  IMAD.MOV.U32 R51, RZ, RZ, R48 ;  /* 0x000000ffff337224 */ /* 0x000fe400078e0030 */
[----:B------:R-:W-:Y:S02]  /*156a0*/  IMAD.MOV.U32 R48, RZ, RZ, R31 ;  /* 0x000000ffff307224 */ /* 0x000fe400078e001f */
[----:B------:R-:W-:Y:S02]  /*156b0*/  IMAD.MOV.U32 R31, RZ, RZ, R30 ;  /* 0x000000ffff1f7224 */ /* 0x000fe400078e001e */
[----:B------:R-:W-:Y:S02]  /*156c0*/  IMAD.MOV.U32 R30, RZ, RZ, R28 ;  /* 0x000000ffff1e7224 */ /* 0x000fe400078e001c */
[----:B------:R-:W-:-:S02]  /*156d0*/  IMAD.MOV.U32 R28, RZ, RZ, R127 ;  /* 0x000000ffff1c7224 */ /* 0x000fc400078e007f */
[----:B------:R-:W-:Y:S02]  /*156e0*/  IMAD.MOV.U32 R127, RZ, RZ, R125 ;  /* 0x000000ffff7f7224 */ /* 0x000fe400078e007d */
[----:B------:R-:W4:Y:S04]  /*156f0*/  LDL.LU R125, [R1+0x540] ;  /* 0x00054000017d7983 */ /* 0x000f280000300800 */
[----:B------:R-:W3:Y:S04]  /*15700*/  LDL.LU R57, [R1+0x2f0] ;  /* 0x0002f00001397983 */ /* 0x000ee80000300800 */
[----:B------:R-:W2:Y:S01]  /*15710*/  LDL.LU R58, [R1+0x30c] ;  /* 0x00030c00013a7983 */ /* 0x000ea20000300800 */
[----:B------:R-:W-:-:S13]  /*15720*/  ISETP.GT.U32.AND P4, PT, R2, R209, PT ;  /* 0x000000d10200720c */ /* 0x000fda0003f84070 */
[----:B------:R-:W-:Y:S01]  /*15730*/  @!P4 IMAD.IADD R209, R209, 0x1, -R2 ;  /* 0x00000001d1d1c824 */ /* 0x000fe200078e0a02 */
[----:B------:R-:W-:Y:S02]  /*15740*/  ISETP.GE.AND P4, PT, R60, RZ, PT ;  /* 0x000000ff3c00720c */ /* 0x000fe40003f86270 */
[----:B------:R-:W-:-:S11]  /*15750*/  IABS R9, R56 ;  /* 0x0000003800097213 */ /* 0x000fd60000000000 */
[----:B------:R-:W-:Y:S01]  /*15760*/  @!P4 IMAD.MOV R223, RZ, RZ, -R223 ;  /* 0x000000ffffdfc224 */ /* 0x000fe200078e0adf */
[----:B------:R-:W-:Y:S01]  /*15770*/  ISETP.GE.AND P4, PT, R56, RZ, PT ;  /* 0x000000ff3800720c */ /* 0x000fe20003f86270 */
[----:B------:R-:W-:Y:S02]  /*15780*/  IMAD.MOV.U32 R56, RZ, RZ, R49 ;  /* 0x000000ffff387224 */ /* 0x000fe400078e0031 */
[----:B------:R-:W-:Y:S01]  /*15790*/  @!P3 IMAD.MOV R209, RZ, RZ, -R209 ;  /* 0x000000ffffd1b224 */ /* 0x000fe200078e0ad1 */
[----:B------:R-:W-:Y:S01]  /*157a0*/  ISETP.GT.U32.AND P3, PT, R2, R238, PT ;  /* 0x000000ee0200720c */ /* 0x000fe20003f64070 */
[----:B------:R-:W-:-:S04]  /*157b0*/  IMAD.HI.U32 R0, R4, R9, RZ ;  /* 0x0000000904007227 */ /* 0x000fc800078e00ff */
[----:B------:R-:W-:-:S04]  /*157c0*/  IMAD.MOV R0, RZ, RZ, -R0 ;  /* 0x000000ffff007224 */ /* 0x000fc800078e0a00 */
[----:B------:R-:W-:-:S04]  /*157d0*/  IMAD R9, R2, R0, R9 ;  /* 0x0000000002097224 */ /* 0x000fc800078e0209 */
[----:B------:R-:W-:Y:S01]  /*157e0*/  @!P3 IMAD.IADD R238, R238, 0x1, -R2 ;  /* 0x00000001eeeeb824 */ /* 0x000fe200078e0a02 */
[----:B------:R-:W-:Y:S01]  /*157f0*/  ISETP.GT.U32.AND P3, PT, R2, R9, PT ;  /* 0x000000090200720c */ /* 0x000fe20003f64070 */
[----:B------:R-:W-:Y:S02]  /*15800*/  IMAD.MOV.U32 R60, RZ, RZ, R50 ;  /* 0x000000ffff3c7224 */ /* 0x000fe400078e0032 */
[----:B---3--:R-:W-:Y:S02]  /*15810*/  IMAD.MOV.U32 R61, RZ, RZ, R57 ;  /* 0x000000ffff3d7224 */ /* 0x008fe400078e0039 */
[----:B------:R-:W3:Y:S01]  /*15820*/  LDL.LU R57, [R1+0x3e4] ;  /* 0x0003e40001397983 */ /* 0x000ee20000300800 */
[----:B--2---:R-:W-:Y:S02]  /*15830*/  IMAD.MOV.U32 R65, RZ, RZ, R58 ;  /* 0x000000ffff417224 */ /* 0x004fe400078e003a */
[----:B------:R-:W-:Y:S02]  /*15840*/  IMAD.MOV.U32 R58, RZ, RZ, R56 ;  /* 0x000000ffff3a7224 */ /* 0x000fe400078e0038 */
[----:B------:R-:W-:-:S02]  /*15850*/  IMAD.MOV.U32 R56, RZ, RZ, R54 ;  /* 0x000000ffff387224 */ /* 0x000fc400078e0036 */
[----:B------:R-:W2:Y:S01]  /*15860*/  LDL.LU R54, [R1+0x318] ;  /* 0x0003180001367983 */ /* 0x000ea20000300800 */
[----:B------:R-:W-:Y:S02]  /*15870*/  IMAD.MOV.U32 R49, RZ, RZ, R46 ;  /* 0x000000ffff317224 */ /* 0x000fe400078e002e */
[----:B------:R-:W-:Y:S01]  /*15880*/  IMAD.MOV.U32 R46, RZ, RZ, R32 ;  /* 0x000000ffff2e7224 */ /* 0x000fe200078e0020 */
[----:B------:R-:W-:Y:S01]  /*15890*/  IABS R32, R60 ;  /* 0x0000003c00207213 */ /* 0x000fe20000000000 */
[----:B------:R-:W-:Y:S02]  /*158a0*/  @!P3 IMAD.IADD R9, R9, 0x1, -R2 ;  /* 0x000000010909b824 */ /* 0x000fe400078e0a02 */
[----:B------:R-:W-:Y:S02]  /*158b0*/  @!P2 IMAD.MOV R231, RZ, RZ, -R231 ;  /* 0x000000ffffe7a224 */ /* 0x000fe400078e0ae7 */
[----:B------:R-:W-:Y:S01]  /*158c0*/  IMAD.HI.U32 R0, R4, R32, RZ ;  /* 0x0000002004007227 */ /* 0x000fe200078e00ff */
[----:B------:R-:W-:-:S03]  /*158d0*/  ISETP.GT.U32.AND P2, PT, R2, R9, PT ;  /* 0x000000090200720c */ /* 0x000fc60003f44070 */
[----:B------:R-:W-:Y:S02]  /*158e0*/  IMAD.MOV R0, RZ, RZ, -R0 ;  /* 0x000000ffff007224 */ /* 0x000fe400078e0a00 */
[----:B------:R-:W-:-:S04]  /*158f0*/  IMAD.HI.U32 R5, R4, R3, RZ ;  /* 0x0000000304057227 */ /* 0x000fc800078e00ff */
[C---:B------:R-:W-:Y:S02]  /*15900*/  IMAD R32, R2.reuse, R0, R32 ;  /* 0x0000000002207224 */ /* 0x040fe400078e0220 */
[----:B------:R-:W-:Y:S02]  /*15910*/  IMAD.MOV R5, RZ, RZ, -R5 ;  /* 0x000000ffff057224 */ /* 0x000fe400078e0a05 */
[----:B------:R-:W-:Y:S01]  /*15920*/  @!P2 IMAD.IADD R9, R9, 0x1, -R2 ;  /* 0x000000010909a824 */ /* 0x000fe200078e0a02 */
[C---:B------:R-:W-:Y:S01]  /*15930*/  ISETP.GT.U32.AND P2, PT, R2.reuse, R32, PT ;  /* 0x000000200200720c */ /* 0x040fe20003f44070 */
[----:B------:R-:W-:Y:S02]  /*15940*/  IMAD R17, R2, R5, R3 ;  /* 0x0000000502117224 */ /* 0x000fe400078e0203 */
[----:B------:R-:W-:-:S04]  /*15950*/  IMAD.HI.U32 R3, R4, R23, RZ ;  /* 0x0000001704037227 */ /* 0x000fc800078e00ff */
[----:B------:R-:W-:Y:S02]  /*15960*/  IMAD.MOV.U32 R50, RZ, RZ, R42 ;  /* 0x000000ffff327224 */ /* 0x000fe400078e002a */
[----:B------:R-:W-:Y:S01]  /*15970*/  IMAD.MOV.U32 R42, RZ, RZ, R39 ;  /* 0x000000ffff2a7224 */ /* 0x000fe200078e0027 */
[----:B------:R-:W-:Y:S01]  /*15980*/  IABS R39, R59 ;  /* 0x0000003b00277213 */ /* 0x000fe20000000000 */
[----:B------:R-:W-:-:S04]  /*15990*/  IMAD.MOV R3, RZ, RZ, -R3 ;  /* 0x000000ffff037224 */ /* 0x000fc800078e0a03 */
[----:B------:R-:W-:Y:S02]  /*159a0*/  IMAD R23, R2, R3, R23 ;  /* 0x0000000302177224 */ /* 0x000fe400078e0217 */
[----:B------:R-:W-:-:S04]  /*159b0*/  IMAD.HI.U32 R3, R4, R39, RZ ;  /* 0x0000002704037227 */ /* 0x000fc800078e00ff */
[----:B------:R-:W-:Y:S02]  /*159c0*/  @!P2 IMAD.IADD R32, R32, 0x1, -R2 ;  /* 0x000000012020a824 */ /* 0x000fe400078e0a02 */
[----:B------:R-:W-:-:S03]  /*159d0*/  IMAD.MOV R3, RZ, RZ, -R3 ;  /* 0x000000ffff037224 */ /* 0x000fc600078e0a03 */
[C---:B------:R-:W-:Y:S01]  /*159e0*/  ISETP.GT.U32.AND P2, PT, R2.reuse, R32, PT ;  /* 0x000000200200720c */ /* 0x040fe20003f44070 */
[----:B------:R-:W-:Y:S02]  /*159f0*/  IMAD R39, R2, R3, R39 ;  /* 0x0000000302277224 */ /* 0x000fe400078e0227 */
[----:B------:R-:W-:-:S03]  /*15a00*/  @!P4 IMAD.MOV R9, RZ, RZ, -R9 ;  /* 0x000000ffff09c224 */ /* 0x000fc600078e0a09 */
[----:B------:R-:W-:Y:S01]  /*15a10*/  ISETP.GT.U32.AND P4, PT, R2, R39, PT ;  /* 0x000000270200720c */ /* 0x000fe20003f84070 */
[----:B------:R-:W-:Y:S02]  /*15a20*/  IMAD.MOV.U32 R66, RZ, RZ, R52 ;  /* 0x000000ffff427224 */ /* 0x000fe400078e0034 */
[----:B------:R-:W-:-:S04]  /*15a30*/  IMAD.MOV.U32 R52, RZ, RZ, R47 ;  /* 0x000000ffff347224 */ /* 0x000fc800078e002f */
[----:B------:R-:W-:Y:S01]  /*15a40*/  @!P2 IMAD.IADD R32, R32, 0x1, -R2 ;  /* 0x000000012020a824 */ /* 0x000fe200078e0a02 */
[----:B------:R-:W-:Y:S01]  /*15a50*/  ISETP.GE.AND P2, PT, R59, RZ, PT ;  /* 0x000000ff3b00720c */ /* 0x000fe20003f46270 */
[----:B------:R-:W-:Y:S02]  /*15a60*/  IMAD.MOV.U32 R59, RZ, RZ, R58 ;  /* 0x000000ffff3b7224 */ /* 0x000fe400078e003a */
[----:B------:R-:W-:Y:S01]  /*15a70*/  IMAD.MOV.U32 R47, RZ, RZ, R45 ;  /* 0x000000ffff2f7224 */ /* 0x000fe200078e002d */
[----:B------:R-:W-:Y:S01]  /*15a80*/  IABS R45, R63 ;  /* 0x0000003f002d7213 */ /* 0x000fe20000000000 */
[----:B------:R-:W-:Y:S01]  /*15a90*/  @!P4 IMAD.IADD R39, R39, 0x1, -R2 ;  /* 0x000000012727c824 */ /* 0x000fe200078e0a02 */
[----:B------:R-:W-:Y:S02]  /*15aa0*/  ISETP.GE.AND P4, PT, R63, RZ, PT ;  /* 0x000000ff3f00720c */ /* 0x000fe40003f86270 */
[C---:B------:R-:W-:Y:S01]  /*15ab0*/  ISETP.GT.U32.AND P3, PT, R2.reuse, R245, PT ;  /* 0x000000f50200720c */ /* 0x040fe20003f64070 */
[----:B------:R-:W-:Y:S01]  /*15ac0*/  @!P1 IMAD.MOV R238, RZ, RZ, -R238 ;  /* 0x000000ffffee9224 */ /* 0x000fe200078e0aee */
[----:B------:R-:W-:-:S11]  /*15ad0*/  ISETP.GT.U32.AND P1, PT, R2, R17, PT ;  /* 0x000000110200720c */ /* 0x000fd60003f24070 */
[--C-:B------:R-:W-:Y:S01]  /*15ae0*/  @!P3 IMAD.IADD R245, R245, 0x1, -R2.reuse ;  /* 0x00000001f5f5b824 */ /* 0x100fe200078e0a02 */
[----:B------:R-:W-:Y:S01]  /*15af0*/  ISETP.GT.U32.AND P3, PT, R2, R23, PT ;  /* 0x000000170200720c */ /* 0x000fe20003f64070 */
[----:B------:R-:W-:Y:S02]  /*15b00*/  @!P1 IMAD.IADD R17, R17, 0x1, -R2 ;  /* 0x0000000111119824 */ /* 0x000fe400078e0a02 */
[----:B------:R-:W-:-:S04]  /*15b10*/  IMAD.HI.U32 R0, R4, R45, RZ ;  /* 0x0000002d04007227 */ /* 0x000fc800078e00ff */
[----:B------:R-:W-:-:S06]  /*15b20*/  IMAD.MOV R0, RZ, RZ, -R0 ;  /* 0x000000ffff007224 */ /* 0x000fcc00078e0a00 */
[----:B------:R-:W-:Y:S01]  /*15b30*/  @!P3 IMAD.IADD R23, R23, 0x1, -R2 ;  /* 0x000000011717b824 */ /* 0x000fe200078e0a02 */
[----:B------:R-:W-:Y:S01]  /*15b40*/  ISETP.GT.U32.AND P3, PT, R2, R17, PT ;  /* 0x000000110200720c */ /* 0x000fe20003f64070 */
[----:B--2---:R-:W-:Y:S02]  /*15b50*/  IMAD.MOV.U32 R58, RZ, RZ, R54 ;  /* 0x000000ffff3a7224 */ /* 0x004fe400078e0036 */
[----:B------:R-:W-:Y:S02]  /*15b60*/  IMAD.MOV.U32 R54, RZ, RZ, R50 ;  /* 0x000000ffff367224 */ /* 0x000fe400078e0032 */
[----:B------:R-:W-:Y:S02]  /*15b70*/  IMAD.MOV.U32 R50, RZ, RZ, R31 ;  /* 0x000000ffff327224 */ /* 0x000fe400078e001f */
[----:B------:R-:W-:Y:S02]  /*15b80*/  IMAD.MOV.U32 R31, RZ, RZ, R28 ;  /* 0x000000ffff1f7224 */ /* 0x000fe400078e001c */
[----:B------:R-:W-:-:S02]  /*15b90*/  IMAD.MOV.U32 R63, RZ, RZ, R58 ;  /* 0x000000ffff3f7224 */ /* 0x000fc400078e003a */
[----:B------:R-:W-:Y:S02]  /*15ba0*/  IMAD.MOV.U32 R28, RZ, RZ, R127 ;  /* 0x000000ffff1c7224 */ /* 0x000fe400078e007f */
[----:B---3--:R-:W-:Y:S01]  /*15bb0*/  IMAD.MOV.U32 R58, RZ, RZ, R57 ;  /* 0x000000ffff3a7224 */ /* 0x008fe200078e0039 */
[----:B------:R-:W2:Y:S01]  /*15bc0*/  LDL.LU R127, [R1+0x42c] ;  /* 0x00042c00017f7983 */ /* 0x000ea20000300800 */
[----:B------:R-:W-:-:S03]  /*15bd0*/  IMAD.MOV.U32 R57, RZ, RZ, R56 ;  /* 0x000000ffff397224 */ /* 0x000fc600078e0038 */
[----:B------:R-:W3:Y:S01]  /*15be0*/  LDL.LU R56, [R1+0x3dc] ;  /* 0x0003dc0001387983 */ /* 0x000ee20000300800 */
[C---:B------:R-:W-:Y:S02]  /*15bf0*/  IMAD R45, R2.reuse, R0, R45 ;  /* 0x00000000022d7224 */ /* 0x040fe400078e022d */
[----:B------:R-:W-:Y:S02]  /*15c00*/  @!P3 IMAD.IADD R17, R17, 0x1, -R2 ;  /* 0x000000011111b824 */ /* 0x000fe400078e0a02 */
[----:B------:R-:W-:Y:S01]  /*15c10*/  IMAD.MOV.U32 R62, RZ, RZ, R53 ;  /* 0x000000ffff3e7224 */ /* 0x000fe200078e0035 */
[----:B------:R-:W-:Y:S02]  /*15c20*/  ISETP.GT.U32.AND P3, PT, R2, R45, PT ;  /* 0x0000002d0200720c */ /* 0x000fe40003f64070 */
[----:B------:R-:W-:Y:S02]  /*15c30*/  IABS R53, R68 ;  /* 0x0000004400357213 */ /* 0x000fe40000000000 */
[----:B------:R-:W-:-:S03]  /*15c40*/  ISETP.GE.AND P1, PT, R60, RZ, PT ;  /* 0x000000ff3c00720c */ /* 0x000fc60003f26270 */
[----:B------:R-:W-:Y:S01]  /*15c50*/  IMAD.HI.U32 R0, R4, R53, RZ ;  /* 0x0000003504007227 */ /* 0x000fe200078e00ff */
[----:B------:R-:W-:-:S03]  /*15c60*/  IABS R60, R66 ;  /* 0x00000042003c7213 */ /* 0x000fc60000000000 */
[----:B------:R-:W-:Y:S01]  /*15c70*/  IMAD.MOV R0, RZ, RZ, -R0 ;  /* 0x000000ffff007224 */ /* 0x000fe200078e0a00 */
[----:B------:R-:W-:Y:S01]  /*15c80*/  IABS R67, R62 ;  /* 0x0000003e00437213 */ /* 0x000fe20000000000 */
[----:B------:R-:W-:Y:S02]  /*15c90*/  @!P3 IMAD.IADD R45, R45, 0x1, -R2 ;  /* 0x000000012d2db824 */ /* 0x000fe400078e0a02 */
[----:B------:R-:W-:Y:S02]  /*15ca0*/  IMAD R53, R2, R0, R53 ;  /* 0x0000000002357224 */ /* 0x000fe400078e0235 */
[----:B------:R-:W-:-:S04]  /*15cb0*/  IMAD.HI.U32 R0, R4, R60, RZ ;  /* 0x0000003c04007227 */ /* 0x000fc800078e00ff */
[----:B------:R-:W-:Y:S01]  /*15cc0*/  @!P0 IMAD.MOV R17, RZ, RZ, -R17 ;  /* 0x000000ffff118224 */ /* 0x000fe200078e0a11 */
[----:B------:R-:W-:Y:S01]  /*15cd0*/  ISETP.GT.U32.AND P0, PT, R2, R45, PT ;  /* 0x0000002d0200720c */ /* 0x000fe20003f04070 */
[----:B------:R-:W-:Y:S02]  /*15ce0*/  IMAD.MOV R0, RZ, RZ, -R0 ;  /* 0x000000ffff007224 */ /* 0x000fe400078e0a00 */
[----:B------:R-:W-:-:S04]  /*15cf0*/  IMAD.HI.U32 R3, R4, R67, RZ ;  /* 0x0000004304037227 */ /* 0x000fc800078e00ff */
[----:B------:R-:W-:Y:S01]  /*15d00*/  @!P5 IMAD.MOV R245, RZ, RZ, -R245 ;  /* 0x000000fffff5d224 */ /* 0x000fe200078e0af5 */
[C---:B------:R-:W-:Y:S01]  /*15d10*/  ISETP.GT.U32.AND P5, PT, R2.reuse, R23, PT ;  /* 0x000000170200720c */ /* 0x040fe20003fa4070 */
[C---:B------:R-:W-:Y:S02]  /*15d20*/  IMAD R60, R2.reuse, R0, R60 ;  /* 0x00000000023c7224 */ /* 0x040fe400078e023c */
[----:B------:R-:W-:Y:S02]  /*15d30*/  IMAD.MOV R3, RZ, RZ, -R3 ;  /* 0x000000ffff037224 */ /* 0x000fe400078e0a03 */
[----:B------:R-:W-:Y:S01]  /*15d40*/  @!P1 IMAD.MOV R32, RZ, RZ, -R32 ;  /* 0x000000ffff209224 */ /* 0x000fe200078e0a20 */
[C---:B------:R-:W-:Y:S01]  /*15d50*/  ISETP.GT.U32.AND P1, PT, R2.reuse, R60, PT ;  /* 0x0000003c0200720c */ /* 0x040fe20003f24070 */
[----:B------:R-:W-:Y:S02]  /*15d60*/  IMAD R67, R2, R3, R67 ;  /* 0x0000000302437224 */ /* 0x000fe400078e0243 */
[----:B------:R-:W-:-:S03]  /*15d70*/  @!P0 IMAD.IADD R45, R45, 0x1, -R2 ;  /* 0x000000012d2d8824 */ /* 0x000fc600078e0a02 */
[C---:B------:R-:W-:Y:S01]  /*15d80*/  ISETP.GT.U32.AND P0, PT, R2.reuse, R67, PT ;  /* 0x000000430200720c */ /* 0x040fe20003f04070 */
[----:B------:R-:W-:Y:S01]  /*15d90*/  @!P5 IMAD.IADD R23, R23, 0x1, -R2 ;  /* 0x000000011717d824 */ /* 0x000fe200078e0a02 */
[----:B------:R-:W-:Y:S02]  /*15da0*/  ISETP.GT.U32.AND P5, PT, R2, R53, PT ;  /* 0x000000350200720c */ /* 0x000fe40003fa4070 */
[----:B------:R-:W-:-:S03]  /*15db0*/  IABS R81, R65 ;  /* 0x0000004100517213 */ /* 0x000fc60000000000 */
[----:B------:R-:W-:Y:S01]  /*15dc0*/  @!P1 IMAD.IADD R60, R60, 0x1, -R2 ;  /* 0x000000013c3c9824 */ /* 0x000fe200078e0a02 */
[----:B------:R-:W-:Y:S02]  /*15dd0*/  IABS R0, R61 ;  /* 0x0000003d00007213 */ /* 0x000fe40000000000 */
[----:B------:R-:W-:Y:S01]  /*15de0*/  ISETP.GT.U32.AND P3, PT, R2, R39, PT ;  /* 0x000000270200720c */ /* 0x000fe20003f64070 */
[----:B------:R-:W-:-:S04]  /*15df0*/  IMAD.HI.U32 R3, R4, R81, RZ ;  /* 0x0000005104037227 */ /* 0x000fc800078e00ff */
[--C-:B------:R-:W-:Y:S01]  /*15e00*/  @!P0 IMAD.IADD R67, R67, 0x1, -R2.reuse ;  /* 0x0000000143438824 */ /* 0x100fe200078e0a02 */
[----:B------:R-:W-:Y:S01]  /*15e10*/  ISETP.GT.U32.AND P0, PT, R2, R60, PT ;  /* 0x0000003c0200720c */ /* 0x000fe20003f04070 */
[----:B------:R-:W-:Y:S02]  /*15e20*/  @!P5 IMAD.IADD R53, R53, 0x1, -R2 ;  /* 0x000000013535d824 */ /* 0x000fe400078e0a02 */
[----:B------:R-:W-:-:S04]  /*15e30*/  IMAD.HI.U32 R76, R4, R0, RZ ;  /* 0x00000000044c7227 */ /* 0x000fc800078e00ff */
[----:B------:R-:W-:Y:S01]  /*15e40*/  IMAD.MOV R3, RZ, RZ, -R3 ;  /* 0x000000ffff037224 */ /* 0x000fe200078e0a03 */
[C---:B------:R-:W-:Y:S01]  /*15e50*/  ISETP.GT.U32.AND P5, PT, R2.reuse, R53, PT ;  /* 0x000000350200720c */ /* 0x040fe20003fa4070 */
[----:B------:R-:W-:Y:S02]  /*15e60*/  IMAD.MOV R76, RZ, RZ, -R76 ;  /* 0x000000ffff4c7224 */ /* 0x000fe400078e0a4c */
[C---:B------:R-:W-:Y:S02]  /*15e70*/  IMAD R81, R2.reuse, R3, R81 ;  /* 0x0000000302517224 */ /* 0x040fe400078e0251 */
[----:B------:R-:W-:Y:S02]  /*15e80*/  @!P3 IMAD.IADD R39, R39, 0x1, -R2 ;  /* 0x000000012727b824 */ /* 0x000fe400078e0a02 */
[----:B------:R-:W-:Y:S02]  /*15e90*/  IMAD R76, R2, R76, R0 ;  /* 0x0000004c024c7224 */ /* 0x000fe400078e0200 */
[----:B------:R-:W-:Y:S01]  /*15ea0*/  @!P0 IMAD.IADD R60, R60, 0x1, -R2 ;  /* 0x000000013c3c8824 */ /* 0x000fe200078e0a02 */
[C---:B------:R-:W-:Y:S01]  /*15eb0*/  ISETP.GT.U32.AND P0, PT, R2.reuse, R81, PT ;  /* 0x000000510200720c */ /* 0x040fe20003f04070 */
[----:B------:R-:W-:Y:S01]  /*15ec0*/  @!P2 IMAD.MOV R39, RZ, RZ, -R39 ;  /* 0x000000ffff27a224 */ /* 0x000fe200078e0a27 */
[----:B------:R-:W-:-:S02]  /*15ed0*/  ISETP.GT.U32.AND P2, PT, R2, R76, PT ;  /* 0x0000004c0200720c */ /* 0x000fc40003f44070 */
[----:B------:R-:W-:Y:S02]  /*15ee0*/  ISETP.GE.AND P3, PT, R66, RZ, PT ;  /* 0x000000ff4200720c */ /* 0x000fe40003f66270 */
[----:B------:R-:W-:Y:S01]  /*15ef0*/  IABS R97, R63 ;  /* 0x0000003f00617213 */ /* 0x000fe20000000000 */
[----:B------:R-:W-:Y:S01]  /*15f00*/  @!P5 IMAD.IADD R53, R53, 0x1, -R2 ;  /* 0x000000013535d824 */ /* 0x000fe200078e0a02 */
[----:B------:R-:W-:Y:S01]  /*15f10*/  ISETP.GE.AND P5, PT, R62, RZ, PT ;  /* 0x000000ff3e00720c */ /* 0x000fe20003fa6270 */
[----:B------:R-:W-:Y:S01]  /*15f20*/  @!P4 IMAD.MOV R45, RZ, RZ, -R45 ;  /* 0x000000ffff2dc224 */ /* 0x000fe200078e0a2d */
[----:B------:R-:W-:Y:S01]  /*15f30*/  ISETP.GT.U32.AND P4, PT, R2, R67, PT ;  /* 0x000000430200720c */ /* 0x000fe20003f84070 */
[----:B------:R-:W-:Y:S02]  /*15f40*/  IMAD.MOV.U32 R62, RZ, RZ, R54 ;  /* 0x000000ffff3e7224 */ /* 0x000fe400078e0036 */
[----:B------:R-:W-:-:S03]  /*15f50*/  IMAD.HI.U32 R3, R4, R97, RZ ;  /* 0x0000006104037227 */ /* 0x000fc600078e00ff */
[----:B------:R-:W-:Y:S01]  /*15f60*/  IABS R105, R62 ;  /* 0x0000003e00697213 */ /* 0x000fe20000000000 */
[--C-:B------:R-:W-:Y:S02]  /*15f70*/  @!P0 IMAD.IADD R81, R81, 0x1, -R2.reuse ;  /* 0x0000000151518824 */ /* 0x100fe400078e0a02 */
[----:B------:R-:W-:Y:S02]  /*15f80*/  IMAD.MOV R3, RZ, RZ, -R3 ;  /* 0x000000ffff037224 */ /* 0x000fe400078e0a03 */
[----:B------:R-:W-:Y:S01]  /*15f90*/  @!P6 IMAD.MOV R23, RZ, RZ, -R23 ;  /* 0x000000ffff17e224 */ /* 0x000fe200078e0a17 */
[----:B------:R-:W-:Y:S01]  /*15fa0*/  ISETP.GE.AND P6, PT, R68, RZ, PT ;  /* 0x000000ff4400720c */ /* 0x000fe20003fc6270 */
[----:B------:R-:W-:Y:S02]  /*15fb0*/  @!P2 IMAD.IADD R76, R76, 0x1, -R2 ;  /* 0x000000014c4ca824 */ /* 0x000fe400078e0a02 */
[----:B------:R-:W-:Y:S01]  /*15fc0*/  @!P3 IMAD.MOV R60, RZ, RZ, -R60 ;  /* 0x000000ffff3cb224 */ /* 0x000fe200078e0a3c */
[C---:B------:R-:W-:Y:S01]  /*15fd0*/  ISETP.GT.U32.AND P3, PT, R2.reuse, R81, PT ;  /* 0x000000510200720c */ /* 0x040fe20003f64070 */
[----:B------:R-:W-:-:S02]  /*15fe0*/  IMAD R97, R2, R3, R97 ;  /* 0x0000000302617224 */ /* 0x000fc400078e0261 */
[----:B------:R-:W-:Y:S01]  /*15ff0*/  IMAD.HI.U32 R3, R4, R105, RZ ;  /* 0x0000006904037227 */ /* 0x000fe200078e00ff */
[----:B------:R-:W-:-:S03]  /*16000*/  ISETP.GT.U32.AND P0, PT, R2, R76, PT ;  /* 0x0000004c0200720c */ /* 0x000fc60003f04070 */
[----:B------:R-:W-:Y:S02]  /*16010*/  @!P4 IMAD.IADD R67, R67, 0x1, -R2 ;  /* 0x000000014343c824 */ /* 0x000fe400078e0a02 */
[----:B------:R-:W-:Y:S02]  /*16020*/  IMAD.MOV R3, RZ, RZ, -R3 ;  /* 0x000000ffff037224 */ /* 0x000fe400078e0a03 */
[----:B------:R-:W-:Y:S01]  /*16030*/  @!P5 IMAD.MOV R67, RZ, RZ, -R67 ;  /* 0x000000ffff43d224 */ /* 0x000fe200078e0a43 */
[C---:B------:R-:W-:Y:S01]  /*16040*/  ISETP.GT.U32.AND P5, PT, R2.reuse, R97, PT ;  /* 0x000000610200720c */ /* 0x040fe20003fa4070 */
[----:B------:R-:W-:Y:S02]  /*16050*/  IMAD.MOV.U32 R66, RZ, RZ, R58 ;  /* 0x000000ffff427224 */ /* 0x000fe400078e003a */
[C---:B------:R-:W-:Y:S02]  /*16060*/  IMAD R105, R2.reuse, R3, R105 ;  /* 0x0000000302697224 */ /* 0x040fe400078e0269 */
[----:B------:R-:W-:Y:S01]  /*16070*/  IMAD.MOV.U32 R58, RZ, RZ, R126 ;  /* 0x000000ffff3a7224 */ /* 0x000fe200078e007e */
[----:B------:R-:W-:Y:S01]  /*16080*/  IABS R88, R59 ;  /* 0x0000003b00587213 */ /* 0x000fe20000000000 */
[----:B------:R-:W-:Y:S01]  /*16090*/  @!P6 IMAD.MOV R53, RZ, RZ, -R53 ;  /* 0x000000ffff35e224 */ /* 0x000fe200078e0a35 */
[----:B------:R-:W-:Y:S01]  /*160a0*/  ISETP.GE.AND P6, PT, R65, RZ, PT ;  /* 0x000000ff4100720c */ /* 0x000fe20003fc6270 */
[----:B------:R-:W-:Y:S01]  /*160b0*/  @!P3 IMAD.IADD R81, R81, 0x1, -R2 ;  /* 0x000000015151b824 */ /* 0x000fe200078e0a02 */
[----:B------:R-:W-:Y:S01]  /*160c0*/  ISETP.GE.AND P4, PT, R59, RZ, PT ;  /* 0x000000ff3b00720c */ /* 0x000fe20003f86270 */
[----:B------:R-:W-:Y:S01]  /*160d0*/  IMAD.MOV.U32 R65, RZ, RZ, R58 ;  /* 0x000000ffff417224 */ /* 0x000fe200078e003a */
[----:B------:R-:W-:Y:S01]  /*160e0*/  ISETP.GE.AND P1, PT, R61, RZ, PT ;  /* 0x000000ff3d00720c */ /* 0x000fe20003f26270 */
[----:B------:R-:W-:Y:S01]  /*160f0*/  IMAD.MOV.U32 R59, RZ, RZ, R28 ;  /* 0x000000ffff3b7224 */ /* 0x000fe200078e001c */
[----:B------:R-:W-:Y:S01]  /*16100*/  ISETP.GT.U32.AND P3, PT, R2, R105, PT ;  /* 0x000000690200720c */ /* 0x000fe20003f64070 */
[----:B------:R-:W-:-:S02]  /*16110*/  IMAD.MOV.U32 R58, RZ, RZ, R52 ;  /* 0x000000ffff3a7224 */ /* 0x000fc400078e0034 */
[----:B------:R-:W-:Y:S01]  /*16120*/  @!P0 IMAD.IADD R76, R76, 0x1, -R2 ;  /* 0x000000014c4c8824 */ /* 0x000fe200078e0a02 */
[----:B------:R-:W-:Y:S01]  /*16130*/  ISETP.GE.AND P0, PT, R63, RZ, PT ;  /* 0x000000ff3f00720c */ /* 0x000fe20003f06270 */
[----:B------:R-:W-:Y:S02]  /*16140*/  IMAD.MOV.U32 R54, RZ, RZ, R46 ;  /* 0x000000ffff367224 */ /* 0x000fe400078e002e */
[----:B------:R-:W-:Y:S02]  /*16150*/  IMAD.MOV.U32 R63, RZ, RZ, R59 ;  /* 0x000000ffff3f7224 */ /* 0x000fe400078e003b */
[----:B------:R-:W-:Y:S02]  /*16160*/  IMAD.MOV.U32 R59, RZ, RZ, R58 ;  /* 0x000000ffff3b7224 */ /* 0x000fe400078e003a */
[----:B------:R-:W-:Y:S01]  /*16170*/  @!P5 IMAD.IADD R97, R97, 0x1, -R2 ;  /* 0x000000016161d824 */ /* 0x000fe200078e0a02 */
[----:B------:R-:W-:Y:S01]  /*16180*/  ISETP.GE.AND P5, PT, R62, RZ, PT ;  /* 0x000000ff3e00720c */ /* 0x000fe20003fa6270 */
[----:B------:R-:W-:-:S02]  /*16190*/  IMAD.MOV.U32 R68, RZ, RZ, R57 ;  /* 0x000000ffff447224 */ /* 0x000fc400078e0039 */
[----:B------:R-:W-:Y:S02]  /*161a0*/  IMAD.MOV.U32 R57, RZ, RZ, R51 ;  /* 0x000000ffff397224 */ /* 0x000fe400078e0033 */
[----:B------:R-:W-:Y:S02]  /*161b0*/  IMAD.MOV.U32 R62, RZ, RZ, R59 ;  /* 0x000000ffff3e7224 */ /* 0x000fe400078e003b */
[----:B------:R-:W-:Y:S02]  /*161c0*/  IMAD.MOV.U32 R51, RZ, RZ, R42 ;  /* 0x000000ffff337224 */ /* 0x000fe400078e002a */
[----:B------:R-:W-:Y:S02]  /*161d0*/  IMAD.MOV.U32 R52, RZ, RZ, R49 ;  /* 0x000000ffff347224 */ /* 0x000fe400078e0031 */
[----:B------:R-:W-:Y:S02]  /*161e0*/  IMAD.MOV.U32 R49, RZ, RZ, R41 ;  /* 0x000000ffff317224 */ /* 0x000fe400078e0029 */
[----:B------:R-:W-:-:S02]  /*161f0*/  @!P3 IMAD.IADD R105, R105, 0x1, -R2 ;  /* 0x000000016969b824 */ /* 0x000fc400078e0a02 */
[----:B------:R-:W-:Y:S02]  /*16200*/  IMAD.MOV.U32 R41, RZ, RZ, R40 ;  /* 0x000000ffff297224 */ /* 0x000fe400078e0028 */
[----:B------:R-:W-:Y:S02]  /*16210*/  IMAD.MOV.U32 R40, RZ, RZ, R36 ;  /* 0x000000ffff287224 */ /* 0x000fe400078e0024 */
[----:B------:R-:W-:Y:S02]  /*16220*/  IMAD.MOV.U32 R46, RZ, RZ, R37 ;  /* 0x000000ffff2e7224 */ /* 0x000fe400078e0025 */
[----:B------:R-:W-:Y:S02]  /*16230*/  IMAD.MOV.U32 R42, RZ, RZ, R31 ;  /* 0x000000ffff2a7224 */ /* 0x000fe400078e001f */
[----:B------:R-:W-:Y:S02]  /*16240*/  IMAD.MOV.U32 R37, RZ, RZ, R30 ;  /* 0x000000ffff257224 */ /* 0x000fe400078e001e */
[----:B---3--:R-:W-:-:S02]  /*16250*/  IMAD.MOV.U32 R61, RZ, RZ, R56 ;  /* 0x000000ffff3d7224 */ /* 0x008fc400078e0038 */
[----:B------:R-:W-:Y:S02]  /*16260*/  IMAD.MOV.U32 R56, RZ, RZ, R50 ;  /* 0x000000ffff387224 */ /* 0x000fe400078e0032 */
[----:B------:R-:W3:Y:S02]  /*16270*/  LDL.LU R50, [R1+0x568] ;  /* 0x0005680001327983 */ /* 0x000ee40000300800 */
[----:B------:R-:W-:Y:S02]  /*16280*/  IMAD.MOV.U32 R58, RZ, RZ, R56 ;  /* 0x000000ffff3a7224 */ /* 0x000fe400078e0038 */
[----:B------:R-:W-:Y:S01]  /*16290*/  IMAD.MOV.U32 R56, RZ, RZ, R54 ;  /* 0x000000ffff387224 */ /* 0x000fe200078e0036 */
[----:B------:R-:W-:Y:S01]  /*162a0*/  IABS R110, R61 ;  /* 0x0000003d006e7213 */ /* 0x000fe20000000000 */
[----:B--2---:R-:W-:Y:S01]  /*162b0*/  IMAD.MOV.U32 R36, RZ, RZ, R127 ;  /* 0x000000ffff247224 */ /* 0x004fe200078e007f */
[----:B------:R-:W-:Y:S01]  /*162c0*/  ISETP.GE.AND P3, PT, R61, RZ, PT ;  /* 0x000000ff3d00720c */ /* 0x000fe20003f66270 */
[----:B------:R-:W-:Y:S01]  /*162d0*/  IMAD.MOV.U32 R59, RZ, RZ, R56 ;  /* 0x000000ffff3b7224 */ /* 0x000fe200078e0038 */
[----:B------:R-:W2:Y:S01]  /*162e0*/  LDL.LU R31, [R1+0x570] ;  /* 0x00057000011f7983 */ /* 0x000ea20000300800 */
[----:B------:R-:W-:-:S02]  /*162f0*/  IMAD.MOV.U32 R54, RZ, RZ, R51 ;  /* 0x000000ffff367224 */ /* 0x000fc400078e0033 */
[----:B------:R-:W-:Y:S01]  /*16300*/  IMAD.MOV.U32 R61, RZ, RZ, R59 ;  /* 0x000000ffff3d7224 */ /* 0x000fe200078e003b */
[----:B------:R-:W2:Y:S01]  /*16310*/  LDL.LU R30, [R1+0x5e4] ;  /* 0x0005e400011e7983 */ /* 0x000ea20000300800 */
[----:B------:R-:W-:Y:S02]  /*16320*/  IMAD.MOV.U32 R59, RZ, RZ, R58 ;  /* 0x000000ffff3b7224 */ /* 0x000fe400078e003a */
[----:B------:R-:W-:Y:S01]  /*16330*/  IMAD.MOV.U32 R58, RZ, RZ, R57 ;  /* 0x000000ffff3a7224 */ /* 0x000fe200078e0039 */
[----:B------:R-:W2:Y:S01]  /*16340*/  LDL.LU R126, [R1+0x60c] ;  /* 0x00060c00017e7983 */ /* 0x000ea20000300800 */
[----:B------:R-:W-:Y:S02]  /*16350*/  IMAD.MOV.U32 R57, RZ, RZ, R43 ;  /* 0x000000ffff397224 */ /* 0x000fe400078e002b */
[----:B------:R-:W-:Y:S01]  /*16360*/  IMAD.MOV.U32 R56, RZ, RZ, R54 ;  /* 0x000000ffff387224 */ /* 0x000fe200078e0036 */
[----:B------:R-:W2:Y:S01]  /*16370*/  LDL.LU R28, [R1+0x548] ;  /* 0x00054800011c7983 */ /* 0x000ea20000300800 */
[----:B------:R-:W-:-:S02]  /*16380*/  IMAD.MOV.U32 R54, RZ, RZ, R36 ;  /* 0x000000ffff367224 */ /* 0x000fc400078e0024 */
[----:B----4-:R-:W-:Y:S01]  /*16390*/  IMAD.MOV.U32 R36, RZ, RZ, R125 ;  /* 0x000000ffff247224 */ /* 0x010fe200078e007d */
[----:B------:R-:W4:Y:S01]  /*163a0*/  LDL.LU R51, [R1+0x430] ;  /* 0x0004300001337983 */ /* 0x000f220000300800 */
[----:B------:R-:W-:-:S03]  /*163b0*/  IMAD.MOV.U32 R69, RZ, RZ, R57 ;  /* 0x000000ffff457224 */ /* 0x000fc600078e0039 */
[----:B------:R-:W3:Y:S04]  /*163c0*/  LDL.LU R125, [R1+0x590] ;  /* 0x00059000017d7983 */ /* 0x000ee80000300800 */
[----:B------:R-:W2:Y:S04]  /*163d0*/  LDL.LU R43, [R1+0x58c] ;  /* 0x00058c00012b7983 */ /* 0x000ea80000300800 */
[----:B------:R-:W4:Y:S01]  /*163e0*/  LDL.LU R57, [R1+0x3f8] ;  /* 0x0003f80001397983 */ /* 0x000f220000300800 */
[----:B------:R-:W-:-:S04]  /*163f0*/  IMAD.HI.U32 R0, R4, R88, RZ ;  /* 0x0000005804007227 */ /* 0x000fc800078e00ff */
[----:B------:R-:W-:-:S04]  /*16400*/  IMAD.MOV R0, RZ, RZ, -R0 ;  /* 0x000000ffff007224 */ /* 0x000fc800078e0a00 */
[----:B------:R-:W-:-:S05]  /*16410*/  IMAD R88, R2, R0, R88 ;  /* 0x0000000002587224 */ /* 0x000fca00078e0258 */
[----:B------:R-:W-:Y:S01]  /*16420*/  ISETP.GT.U32.AND P2, PT, R2, R88, PT ;  /* 0x000000580200720c */ /* 0x000fe20003f44070 */
[----:B------:R-:W-:Y:S01]  /*16430*/  IMAD.HI.U32 R0, R4, R110, RZ ;  /* 0x0000006e04007227 */ /* 0x000fe200078e00ff */
[----:B------:R-:W-:-:S03]  /*16440*/  IABS R127, R66 ;  /* 0x00000042007f7213 */ /* 0x000fc60000000000 */
[----:B------:R-:W-:-:S04]  /*16450*/  IMAD.MOV R0, RZ, RZ, -R0 ;  /* 0x000000ffff007224 */ /* 0x000fc800078e0a00 */
[----:B------:R-:W-:-:S04]  /*16460*/  IMAD R110, R2, R0, R110 ;  /* 0x00000000026e7224 */ /* 0x000fc800078e026e */
[----:B------:R-:W-:Y:S02]  /*16470*/  @!P2 IMAD.IADD R88, R88, 0x1, -R2 ;  /* 0x000000015858a824 */ /* 0x000fe400078e0a02 */
[----:B------:R-:W-:-:S03]  /*16480*/  IMAD.HI.U32 R0, R4, R127, RZ ;  /* 0x0000007f04007227 */ /* 0x000fc600078e00ff */
[C---:B------:R-:W-:Y:S01]  /*16490*/  ISETP.GT.U32.AND P2, PT, R2.reuse, R88, PT ;  /* 0x000000580200720c */ /* 0x040fe20003f44070 */
[----:B------:R-:W-:Y:S01]  /*164a0*/  IMAD.MOV R0, RZ, RZ, -R0 ;  /* 0x000000ffff007224 */ /* 0x000fe200078e0a00 */
[----:B------:R-:W-:Y:S02]  /*164b0*/  IABS R136, R65 ;  /* 0x0000004100887213 */ /* 0x000fe40000000000 */
[----:B------:R-:W-:Y:S01]  /*164c0*/  IABS R120, R68 ;  /* 0x0000004400787213 */ /* 0x000fe20000000000 */
[----:B------:R-:W-:Y:S01]  /*164d0*/  @!P6 IMAD.MOV R81, RZ, RZ, -R81 ;  /* 0x000000ffff51e224 */ /* 0x000fe200078e0a51 */
[C---:B------:R-:W-:Y:S01]  /*164e0*/  ISETP.GT.U32.AND P6, PT, R2.reuse, R105, PT ;  /* 0x000000690200720c */ /* 0x040fe20003fc4070 */
[----:B------:R-:W-:Y:S01]  /*164f0*/  @!P1 IMAD.MOV R76, RZ, RZ, -R76 ;  /* 0x000000ffff4c9224 */ /* 0x000fe200078e0a4c */
[C---:B------:R-:W-:Y:S01]  /*16500*/  ISETP.GT.U32.AND P1, PT, R2.reuse, R97, PT ;  /* 0x000000610200720c */ /* 0x040fe20003f24070 */
[----:B------:R-:W-:Y:S02]  /*16510*/  IMAD R127, R2, R0, R127 ;  /* 0x00000000027f7224 */ /* 0x000fe400078e027f */
[----:B------:R-:W-:-:S04]  /*16520*/  IMAD.HI.U32 R0, R4, R136, RZ ;  /* 0x0000008804007227 */ /* 0x000fc800078e00ff */
[----:B------:R-:W-:-:S04]  /*16530*/  IMAD.HI.U32 R3, R4, R120, RZ ;  /* 0x0000007804037227 */ /* 0x000fc800078e00ff */
[----:B------:R-:W-:Y:S01]  /*16540*/  @!P2 IMAD.IADD R88, R88, 0x1, -R2 ;  /* 0x000000015858a824 */ /* 0x000fe200078e0a02 */
[C---:B------:R-:W-:Y:S01]  /*16550*/  ISETP.GT.U32.AND P2, PT, R2.reuse, R110, PT ;  /* 0x0000006e0200720c */ /* 0x040fe20003f44070 */
[----:B------:R-:W-:Y:S02]  /*16560*/  IMAD.MOV R0, RZ, RZ, -R0 ;  /* 0x000000ffff007224 */ /* 0x000fe400078e0a00 */
[----:B------:R-:W-:Y:S02]  /*16570*/  IMAD.MOV R3, RZ, RZ, -R3 ;  /* 0x000000ffff037224 */ /* 0x000fe400078e0a03 */
[C---:B------:R-:W-:Y:S02]  /*16580*/  IMAD R136, R2.reuse, R0, R136 ;  /* 0x0000000002887224 */ /* 0x040fe400078e0288 */
[C---:B------:R-:W-:Y:S02]  /*16590*/  IMAD R120, R2.reuse, R3, R120 ;  /* 0x0000000302787224 */ /* 0x040fe400078e0278 */
[--C-:B------:R-:W-:Y:S01]  /*165a0*/  @!P6 IMAD.IADD R105, R105, 0x1, -R2.reuse ;  /* 0x000000016969e824 */ /* 0x100fe200078e0a02 */
[C---:B------:R-:W-:Y:S01]  /*165b0*/  ISETP.GT.U32.AND P6, PT, R2.reuse, R136, PT ;  /* 0x000000880200720c */ /* 0x040fe20003fc4070 */
[--C-:B------:R-:W-:Y:S01]  /*165c0*/  @!P1 IMAD.IADD R97, R97, 0x1, -R2.reuse ;  /* 0x0000000161619824 */ /* 0x100fe200078e0a02 */
[----:B------:R-:W-:Y:S01]  /*165d0*/  ISETP.GT.U32.AND P1, PT, R2, R120, PT ;  /* 0x000000780200720c */ /* 0x000fe20003f24070 */
[----:B------:R-:W-:-:S02]  /*165e0*/  @!P2 IMAD.IADD R110, R110, 0x1, -R2 ;  /* 0x000000016e6ea824 */ /* 0x000fc400078e0a02 */
[----:B------:R-:W-:Y:S01]  /*165f0*/  @!P0 IMAD.MOV R97, RZ, RZ, -R97 ;  /* 0x000000ffff618224 */ /* 0x000fe200078e0a61 */
[C---:B------:R-:W-:Y:S02]  /*16600*/  ISETP.GT.U32.AND P0, PT, R2.reuse, R127, PT ;  /* 0x0000007f0200720c */ /* 0x040fe40003f04070 */
[----:B------:R-:W-:Y:S01]  /*16610*/  ISETP.GT.U32.AND P2, PT, R2, R110, PT ;  /* 0x0000006e0200720c */ /* 0x000fe20003f44070 */
[----:B------:R-:W-:-:S04]  /*16620*/  @!P5 IMAD.MOV R105, RZ, RZ, -R105 ;  /* 0x000000ffff69d224 */ /* 0x000fc800078e0a69 */
[--C-:B------:R-:W-:Y:S02]  /*16630*/  @!P6 IMAD.IADD R136, R136, 0x1, -R2.reuse ;  /* 0x000000018888e824 */ /* 0x100fe400078e0a02 */
[----:B------:R-:W-:-:S03]  /*16640*/  @!P1 IMAD.IADD R120, R120, 0x1, -R2 ;  /* 0x0000000178789824 */ /* 0x000fc600078e0a02 */
[C---:B------:R-:W-:Y:S01]  /*16650*/  ISETP.GT.U32.AND P5, PT, R2.reuse, R136, PT ;  /* 0x000000880200720c */ /* 0x040fe20003fa4070 */
[----:B------:R-:W-:Y:S01]  /*16660*/  @!P0 IMAD.IADD R127, R127, 0x1, -R2 ;  /* 0x000000017f7f8824 */ /* 0x000fe200078e0a02 */
[----:B------:R-:W-:Y:S01]  /*16670*/  ISETP.GT.U32.AND P0, PT, R2, R120, PT ;  /* 0x000000780200720c */ /* 0x000fe20003f04070 */
[----:B------:R-:W-:Y:S01]  /*16680*/  @!P4 IMAD.MOV R88, RZ, RZ, -R88 ;  /* 0x000000ffff58c224 */ /* 0x000fe200078e0a58 */
[----:B------:R-:W-:Y:S01]  /*16690*/  ISETP.GE.AND P4, PT, R68, RZ, PT ;  /* 0x000000ff4400720c */ /* 0x000fe20003f86270 */
[----:B------:R-:W-:Y:S01]  /*166a0*/  @!P2 IMAD.IADD R110, R110, 0x1, -R2 ;  /* 0x000000016e6ea824 */ /* 0x000fe200078e0a02 */
[----:B------:R-:W-:Y:S01]  /*166b0*/  ISETP.GE.AND P2, PT, R66, RZ, PT ;  /* 0x000000ff4200720c */ /* 0x000fe20003f46270 */
[----:B------:R-:W-:Y:S02]  /*166c0*/  IMAD.MOV.U32 R68, RZ, RZ, R58 ;  /* 0x000000ffff447224 */ /* 0x000fe400078e003a */
[----:B------:R-:W-:Y:S02]  /*166d0*/  IMAD.MOV.U32 R66, RZ, RZ, R59 ;  /* 0x000000ffff427224 */ /* 0x000fe400078e003b */
[----:B------:R-:W-:-:S02]  /*166e0*/  IMAD.MOV.U32 R58, RZ, RZ, R48 ;  /* 0x000000ffff3a7224 */ /* 0x000fc400078e0030 */
[----:B------:R-:W-:Y:S01]  /*166f0*/  IMAD.MOV.U32 R59, RZ, RZ, R49 ;  /* 0x000000ffff3b7224 */ /* 0x000fe200078e0031 */
[----:B------:R-:W-:Y:S01]  /*16700*/  ISETP.GE.AND P1, PT, R65, RZ, PT ;  /* 0x000000ff4100720c */ /* 0x000fe20003f26270 */
[----:B------:R-:W-:Y:S01]  /*16710*/  @!P3 IMAD.MOV R110, RZ, RZ, -R110 ;  /* 0x000000ffff6eb224 */ /* 0x000fe200078e0a6e */
[----:B------:R-:W-:Y:S01]  /*16720*/  IABS R143, R63 ;  /* 0x0000003f008f7213 */ /* 0x000fe20000000000 */
[----:B------:R-:W-:Y:S01]  /*16730*/  IMAD.MOV.U32 R65, RZ, RZ, R58 ;  /* 0x000000ffff417224 */ /* 0x000fe200078e003a */
[----:B------:R-:W-:Y:S01]  /*16740*/  ISETP.GE.AND P3, PT, R63, RZ, PT ;  /* 0x000000ff3f00720c */ /* 0x000fe20003f66270 */
[----:B------:R-:W-:Y:S02]  /*16750*/  IMAD.MOV.U32 R48, RZ, RZ, R36 ;  /* 0x000000ffff307224 */ /* 0x000fe400078e0024 */
[----:B------:R-:W-:Y:S01]  /*16760*/  IMAD.MOV.U32 R63, RZ, RZ, R59 ;  /* 0x000000ffff3f7224 */ /* 0x000fe200078e003b */
[----:B------:R-:W2:Y:S01]  /*16770*/  LDL.LU R36, [R1+0x5cc] ;  /* 0x0005cc0001247983 */ /* 0x000ea20000300800 */
[----:B------:R-:W-:Y:S01]  /*16780*/  IMAD.MOV.U32 R58, RZ, RZ, R40 ;  /* 0x000000ffff3a7224 */ /* 0x000fe200078e0028 */
[----:B------:R-:W-:Y:S01]  /*16790*/  IABS R153, R61 ;  /* 0x0000003d00997213 */ /* 0x000fe20000000000 */
[--C-:B------:R-:W-:Y:S01]  /*167a0*/  @!P5 IMAD.IADD R136, R136, 0x1, -R2.reuse ;  /* 0x000000018888d824 */ /* 0x100fe200078e0a02 */
[----:B------:R-:W2:Y:S01]  /*167b0*/  LDL.LU R49, [R1+0x64c] ;  /* 0x00064c0001317983 */ /* 0x000ea20000300800 */
[----:B------:R-:W-:Y:S01]  /*167c0*/  IMAD.MOV.U32 R59, RZ, RZ, R41 ;  /* 0x000000ffff3b7224 */ /* 0x000fe200078e0029 */
[----:B------:R-:W-:Y:S01]  /*167d0*/  ISETP.GE.AND P5, PT, R61, RZ, PT ;  /* 0x000000ff3d00720c */ /* 0x000fe20003fa6270 */
[----:B------:R-:W-:Y:S01]  /*167e0*/  @!P0 IMAD.IADD R120, R120, 0x1, -R2 ;  /* 0x0000000178788824 */ /* 0x000fe200078e0a02 */
[----:B------:R-:W-:Y:S01]  /*167f0*/  IABS R3, R62 ;  /* 0x0000003e00037213 */ /* 0x000fe20000000000 */
[----:B------:R-:W-:Y:S01]  /*16800*/  IMAD.MOV.U32 R41, RZ, RZ, R252 ;  /* 0x000000ffff297224 */ /* 0x000fe200078e00fc */
[----:B------:R-:W-:Y:S01]  /*16810*/  ISETP.GE.AND P0, PT, R62, RZ, PT ;  /* 0x000000ff3e00720c */ /* 0x000fe20003f06270 */
[----:B------:R-:W-:Y:S01]  /*16820*/  IMAD.MOV.U32 R40, RZ, RZ, R124 ;  /* 0x000000ffff287224 */ /* 0x000fe200078e007c */
[----:B------:R-:W2:Y:S01]  /*16830*/  LDL.LU R252, [R1+0x660] ;  /* 0x0006600001fc7983 */ /* 0x000ea20000300800 */
[----:B------:R-:W-:-:S02]  /*16840*/  IMAD.MOV.U32 R62, RZ, RZ, R58 ;  /* 0x000000ffff3e7224 */ /* 0x000fc400078e003a */
[----:B------:R-:W-:Y:S01]  /*16850*/  IMAD.MOV.U32 R58, RZ, RZ, R56 ;  /* 0x000000ffff3a7224 */ /* 0x000fe200078e0038 */
[----:B------:R-:W2:Y:S01]  /*16860*/  LDL.LU R124, [R1+0x5e8] ;  /* 0x0005e800017c7983 */ /* 0x000ea20000300800 */
[----:B----4-:R-:W-:Y:S02]  /*16870*/  IMAD.MOV.U32 R61, RZ, RZ, R57 ;  /* 0x000000ffff3d7224 */ /* 0x010fe400078e0039 */
[----:B------:R-:W-:Y:S02]  /*16880*/  IMAD.MOV.U32 R57, RZ, RZ, R46 ;  /* 0x000000ffff397224 */ /* 0x000fe400078e002e */
[----:B------:R-:W4:Y:S04]  /*16890*/  LDL.LU R46, [R1+0x630] ;  /* 0x00063000012e7983 */ /* 0x000f280000300800 */
[----:B------:R-:W4:Y:S01]  /*168a0*/  LDL.LU R56, [R1+0x438] ;  /* 0x0004380001387983 */ /* 0x000f220000300800 */
[----:B------:R-:W-:Y:S01]  /*168b0*/  ISETP.GT.U32.AND P6, PT, R2, R127, PT ;  /* 0x0000007f0200720c */ /* 0x000fe20003fc4070 */
[----:B------:R-:W-:-:S04]  /*168c0*/  IMAD.HI.U32 R6, R4, R143, RZ ;  /* 0x0000008f04067227 */ /* 0x000fc800078e00ff */
[----:B------:R-:W-:-:S04]  /*168d0*/  IMAD.MOV R6, RZ, RZ, -R6 ;  /* 0x000000ffff067224 */ /* 0x000fc800078e0a06 */
[----:B------:R-:W-:-:S04]  /*168e0*/  IMAD R143, R2, R6, R143 ;  /* 0x00000006028f7224 */ /* 0x000fc800078e028f */
[----:B------:R-:W-:Y:S01]  /*168f0*/  @!P6 IMAD.IADD R127, R127, 0x1, -R2 ;  /* 0x000000017f7fe824 */ /* 0x000fe200078e0a02 */
[----:B------:R-:W-:Y:S01]  /*16900*/  ISETP.GT.U32.AND P6, PT, R2, R143, PT ;  /* 0x0000008f0200720c */ /* 0x000fe20003fc4070 */
[----:B------:R-:W-:-:S04]  /*16910*/  IMAD.HI.U32 R5, R4, R153, RZ ;  /* 0x0000009904057227 */ /* 0x000fc800078e00ff */
[----:B------:R-:W-:Y:S02]  /*16920*/  IMAD.MOV R5, RZ, RZ, -R5 ;  /* 0x000000ffff057224 */ /* 0x000fe400078e0a05 */
[----:B------:R-:W-:Y:S01]  /*16930*/  IMAD.HI.U32 R0, R4, R3, RZ ;  /* 0x0000000304007227 */ /* 0x000fe200078e00ff */
[----:B------:R-:W-:-:S05]  /*16940*/  IABS R165, R69 ;  /* 0x0000004500a57213 */ /* 0x000fca0000000000 */
[----:B------:R-:W-:Y:S02]  /*16950*/  @!P6 IMAD.IADD R143, R143, 0x1, -R2 ;  /* 0x000000018f8fe824 */ /* 0x000fe400078e0a02 */
[C---:B------:R-:W-:Y:S02]  /*16960*/  IMAD R153, R2.reuse, R5, R153 ;  /* 0x0000000502997224 */ /* 0x040fe400078e0299 */
[----:B------:R-:W-:Y:S01]  /*16970*/  IMAD.MOV R0, RZ, RZ, -R0 ;  /* 0x000000ffff007224 */ /* 0x000fe200078e0a00 */
[C---:B------:R-:W-:Y:S01]  /*16980*/  ISETP.GT.U32.AND P6, PT, R2.reuse, R143, PT ;  /* 0x0000008f0200720c */ /* 0x040fe20003fc4070 */
[----:B------:R-:W-:Y:S01]  /*16990*/  @!P2 IMAD.MOV R127, RZ, RZ, -R127 ;  /* 0x000000ffff7fa224 */ /* 0x000fe200078e0a7f */
[C---:B------:R-:W-:Y:S01]  /*169a0*/  ISETP.GT.U32.AND P2, PT, R2.reuse, R153, PT ;  /* 0x000000990200720c */ /* 0x040fe20003f44070 */
[----:B------:R-:W-:Y:S02]  /*169b0*/  IMAD R3, R2, R0, R3 ;  /* 0x0000000002037224 */ /* 0x000fe400078e0203 */
[----:B------:R-:W-:Y:S01]  /*169c0*/  IMAD.HI.U32 R0, R4, R165, RZ ;  /* 0x000000a504007227 */ /* 0x000fe200078e00ff */
[----:B------:R-:W-:-:S03]  /*169d0*/  IABS R160, R61 ;  /* 0x0000003d00a07213 */ /* 0x000fc60000000000 */
[----:B------:R-:W-:Y:S02]  /*169e0*/  IMAD.MOV R0, RZ, RZ, -R0 ;  /* 0x000000ffff007224 */ /* 0x000fe400078e0a00 */
[----:B------:R-:W-:Y:S01]  /*169f0*/  @!P4 IMAD.MOV R120, RZ, RZ, -R120 ;  /* 0x000000ffff78c224 */ /* 0x000fe200078e0a78 */
[C---:B------:R-:W-:Y:S01]  /*16a00*/  ISETP.GT.U32.AND P4, PT, R2.reuse, R3, PT ;  /* 0x000000030200720c */ /* 0x040fe20003f84070 */
[----:B------:R-:W-:Y:S02]  /*16a10*/  @!P6 IMAD.IADD R143, R143, 0x1, -R2 ;  /* 0x000000018f8fe824 */ /* 0x000fe400078e0a02 */
[----:B------:R-:W-:Y:S02]  /*16a20*/  IMAD R165, R2, R0, R165 ;  /* 0x0000000002a57224 */ /* 0x000fe400078e02a5 */
[----:B------:R-:W-:Y:S01]  /*16a30*/  IMAD.HI.U32 R5, R4, R160, RZ ;  /* 0x000000a004057227 */ /* 0x000fe200078e00ff */
[----:B------:R-:W-:-:S03]  /*16a40*/  IABS R176, R66 ;  /* 0x0000004200b07213 */ /* 0x000fc60000000000 */
[----:B------:R-:W-:Y:S02]  /*16a50*/  @!P2 IMAD.IADD R153, R153, 0x1, -R2 ;  /* 0x000000019999a824 */ /* 0x000fe400078e0a02 */
[----:B------:R-:W-:Y:S01]  /*16a60*/  @!P3 IMAD.MOV R143, RZ, RZ, -R143 ;  /* 0x000000ffff8fb224 */ /* 0x000fe200078e0a8f */
[C---:B------:R-:W-:Y:S01]  /*16a70*/  ISETP.GT.U32.AND P3, PT, R2.reuse, R165, PT ;  /* 0x000000a50200720c */ /* 0x040fe20003f64070 */
[----:B------:R-:W-:Y:S01]  /*16a80*/  IMAD.MOV R5, RZ, RZ, -R5 ;  /* 0x000000ffff057224 */ /* 0x000fe200078e0a05 */
[----:B------:R-:W-:Y:S01]  /*16a90*/  ISETP.GT.U32.AND P2, PT, R2, R153, PT ;  /* 0x000000990200720c */ /* 0x000fe20003f44070 */
[----:B------:R-:W-:Y:S01]  /*16aa0*/  IMAD.HI.U32 R0, R4, R176, RZ ;  /* 0x000000b004007227 */ /* 0x000fe200078e00ff */
[----:B------:R-:W-:-:S03]  /*16ab0*/  IABS R169, R68 ;  /* 0x0000004400a97213 */ /* 0x000fc60000000000 */
[C---:B------:R-:W-:Y:S02]  /*16ac0*/  IMAD R160, R2.reuse, R5, R160 ;  /* 0x0000000502a07224 */ /* 0x040fe400078e02a0 */
[----:B------:R-:W-:Y:S02]  /*16ad0*/  @!P4 IMAD.IADD R3, R3, 0x1, -R2 ;  /* 0x000000010303c824 */ /* 0x000fe400078e0a02 */
[----:B------:R-:W-:Y:S01]  /*16ae0*/  IMAD.MOV R0, RZ, RZ, -R0 ;  /* 0x000000ffff007224 */ /* 0x000fe200078e0a00 */
[----:B------:R-:W-:Y:S01]  /*16af0*/  ISETP.GT.U32.AND P6, PT, R2, R160, PT ;  /* 0x000000a00200720c */ /* 0x000fe20003fc4070 */
[----:B------:R-:W-:Y:S01]  /*16b00*/  IMAD.HI.U32 R5, R4, R169, RZ ;  /* 0x000000a904057227 */ /* 0x000fe200078e00ff */
[C---:B------:R-:W-:Y:S02]  /*16b10*/  ISETP.GT.U32.AND P4, PT, R2.reuse, R3, PT ;  /* 0x000000030200720c */ /* 0x040fe40003f84070 */
[----:B------:R-:W-:Y:S01]  /*16b20*/  IABS R181, R65 ;  /* 0x0000004100b57213 */ /* 0x000fe20000000000 */
[----:B------:R-:W-:-:S02]  /*16b30*/  IMAD R176, R2, R0, R176 ;  /* 0x0000000002b07224 */ /* 0x000fc400078e02b0 */
[--C-:B------:R-:W-:Y:S02]  /*16b40*/  @!P3 IMAD.IADD R165, R165, 0x1, -R2.reuse ;  /* 0x00000001a5a5b824 */ /* 0x100fe400078e0a02 */
[----:B------:R-:W-:Y:S02]  /*16b50*/  IMAD.MOV R5, RZ, RZ, -R5 ;  /* 0x000000ffff057224 */ /* 0x000fe400078e0a05 */
[----:B------:R-:W-:Y:S01]  /*16b60*/  @!P2 IMAD.IADD R153, R153, 0x1, -R2 ;  /* 0x000000019999a824 */ /* 0x000fe200078e0a02 */
[C---:B------:R-:W-:Y:S01]  /*16b70*/  ISETP.GT.U32.AND P2, PT, R2.reuse, R176, PT ;  /* 0x000000b00200720c */ /* 0x040fe20003f44070 */
[C---:B------:R-:W-:Y:S01]  /*16b80*/  IMAD R169, R2.reuse, R5, R169 ;  /* 0x0000000502a97224 */ /* 0x040fe200078e02a9 */
[----:B------:R-:W-:Y:S01]  /*16b90*/  ISETP.GT.U32.AND P3, PT, R2, R165, PT ;  /* 0x000000a50200720c */ /* 0x000fe20003f64070 */
[----:B------:R-:W-:-:S04]  /*16ba0*/  IMAD.HI.U32 R5, R4, R181, RZ ;  /* 0x000000b504057227 */ /* 0x000fc800078e00ff */
[--C-:B------:R-:W-:Y:S02]  /*16bb0*/  @!P6 IMAD.IADD R160, R160, 0x1, -R2.reuse ;  /* 0x00000001a0a0e824 */ /* 0x100fe400078e0a02 */
[----:B------:R-:W-:Y:S02]  /*16bc0*/  IMAD.MOV R5, RZ, RZ, -R5 ;  /* 0x000000ffff057224 */ /* 0x000fe400078e0a05 */
[--C-:B------:R-:W-:Y:S01]  /*16bd0*/  @!P4 IMAD.IADD R3, R3, 0x1, -R2.reuse ;  /* 0x000000010303c824 */ /* 0x100fe200078e0a02 */
[C---:B------:R-:W-:Y:S01]  /*16be0*/  ISETP.GT.U32.AND P4, PT, R2.reuse, R169, PT ;  /* 0x000000a90200720c */ /* 0x040fe20003f84070 */
[C---:B------:R-:W-:Y:S01]  /*16bf0*/  IMAD R181, R2.reuse, R5, R181 ;  /* 0x0000000502b57224 */ /* 0x040fe200078e02b5 */
[----:B------:R-:W-:Y:S01]  /*16c00*/  ISETP.GT.U32.AND P6, PT, R2, R160, PT ;  /* 0x000000a00200720c */ /* 0x000fe20003fc4070 */
[--C-:B------:R-:W-:Y:S02]  /*16c10*/  @!P2 IMAD.IADD R176, R176, 0x1, -R2.reuse ;  /* 0x00000001b0b0a824 */ /* 0x100fe400078e0a02 */
[----:B------:R-:W-:Y:S01]  /*16c20*/  @!P3 IMAD.IADD R165, R165, 0x1, -R2 ;  /* 0x00000001a5a5b824 */ /* 0x000fe200078e0a02 */
[C---:B------:R-:W-:Y:S01]  /*16c30*/  ISETP.GT.U32.AND P3, PT, R2.reuse, R181, PT ;  /* 0x000000b50200720c */ /* 0x040fe20003f64070 */
[----:B------:R-:W-:Y:S01]  /*16c40*/  @!P1 IMAD.MOV R136, RZ, RZ, -R136 ;  /* 0x000000ffff889224 */ /* 0x000fe200078e0a88 */
[----:B------:R-:W-:Y:S01]  /*16c50*/  ISETP.GE.AND P1, PT, R61, RZ, PT ;  /* 0x000000ff3d00720c */ /* 0x000fe20003f26270 */
[----:B------:R-:W-:Y:S01]  /*16c60*/  @!P5 IMAD.MOV R153, RZ, RZ, -R153 ;  /* 0x000000ffff99d224 */ /* 0x000fe200078e0a99 */
[----:B------:R-:W-:Y:S01]  /*16c70*/  ISETP.GT.U32.AND P5, PT, R2, R176, PT ;  /* 0x000000b00200720c */ /* 0x000fe20003fa4070 */
[----:B------:R-:W-:-:S02]  /*16c80*/  IMAD.MOV.U32 R61, RZ, RZ, R59 ;  /* 0x000000ffff3d7224 */ /* 0x000fc400078e003b */
[----:B------:R-:W-:Y:S02]  /*16c90*/  IMAD.MOV.U32 R59, RZ, RZ, R54 ;  /* 0x000000ffff3b7224 */ /* 0x000fe400078e0036 */
[--C-:B------:R-:W-:Y:S01]  /*16ca0*/  @!P4 IMAD.IADD R169, R169, 0x1, -R2.reuse ;  /* 0x00000001a9a9c824 */ /* 0x100fe200078e0a02 */
[----:B------:R-:W-:Y:S01]  /*16cb0*/  ISETP.GE.AND P4, PT, R66, RZ, PT ;  /* 0x000000ff4200720c */ /* 0x000fe20003f86270 */
[----:B------:R-:W-:Y:S01]  /*16cc0*/  @!P6 IMAD.IADD R160, R160, 0x1, -R2 ;  /* 0x00000001a0a0e824 */ /* 0x000fe200078e0a02 */
[----:B------:R-:W-:Y:S01]  /*16cd0*/  ISETP.GE.AND P6, PT, R68, RZ, PT ;  /* 0x000000ff4400720c */ /* 0x000fe20003fc6270 */
[----:B------:R-:W-:Y:S01]  /*16ce0*/  @!P0 IMAD.MOV R3, RZ, RZ, -R3 ;  /* 0x000000ffff038224 */ /* 0x000fe200078e0a03 */
[----:B------:R-:W-:Y:S01]  /*16cf0*/  ISETP.GE.AND P0, PT, R69, RZ, PT ;  /* 0x000000ff4500720c */ /* 0x000fe20003f06270 */
[----:B------:R-:W-:Y:S02]  /*16d00*/  IMAD.MOV.U32 R68, RZ, RZ, R59 ;  /* 0x000000ffff447224 */ /* 0x000fe400078e003b */
[----:B------:R-:W-:-:S02]  /*16d10*/  IMAD.MOV.U32 R69, RZ, RZ, R58 ;  /* 0x000000ffff457224 */ /* 0x000fc400078e003a */
[----:B------:R-:W-:Y:S02]  /*16d20*/  IMAD.MOV.U32 R70, RZ, RZ, R57 ;  /* 0x000000ffff467224 */ /* 0x000fe400078e0039 */
[----:B------:R-:W-:Y:S01]  /*16d30*/  IMAD.MOV.U32 R58, RZ, RZ, R52 ;  /* 0x000000ffff3a7224 */ /* 0x000fe200078e0034 */
[----:B------:R-:W-:Y:S01]  /*16d40*/  IABS R197, R61 ;  /* 0x0000003d00c57213 */ /* 0x000fe20000000000 */
[----:B------:R-:W-:Y:S02]  /*16d50*/  IMAD.MOV.U32 R57, RZ, RZ, R51 ;  /* 0x000000ffff397224 */ /* 0x000fe400078e0033 */
[----:B------:R-:W-:Y:S01]  /*16d60*/  @!P3 IMAD.IADD R181, R181, 0x1, -R2 ;  /* 0x00000001b5b5b824 */ /* 0x000fe200078e0a02 */
[----:B------:R-:W-:Y:S01]  /*16d70*/  ISETP.GE.AND P3, PT, R61, RZ, PT ;  /* 0x000000ff3d00720c */ /* 0x000fe20003f66270 */
[----:B------:R-:W-:Y:S02]  /*16d80*/  IMAD.MOV.U32 R54, RZ, RZ, R48 ;  /* 0x000000ffff367224 */ /* 0x000fe400078e0030 */
[----:B------:R-:W-:-:S02]  /*16d90*/  @!P5 IMAD.IADD R176, R176, 0x1, -R2 ;  /* 0x00000001b0b0d824 */ /* 0x000fc400078e0a02 */
[----:B---3--:R-:W-:Y:S02]  /*16da0*/  IMAD.MOV.U32 R48, RZ, RZ, R125 ;  /* 0x000000ffff307224 */ /* 0x008fe400078e007d */
[----:B------:R-:W3:Y:S01]  /*16db0*/  LDL.LU R125, [R1+0x68c] ;  /* 0x00068c00017d7983 */ /* 0x000ee20000300800 */
[----:B------:R-:W-:Y:S02]  /*16dc0*/  IMAD.MOV.U32 R51, RZ, RZ, R50 ;  /* 0x000000ffff337224 */ /* 0x000fe400078e0032 */
[----:B--2---:R-:W-:Y:S02]  /*16dd0*/  IMAD.MOV.U32 R52, RZ, RZ, R31 ;  /* 0x000000ffff347224 */ /* 0x004fe400078e001f */
[----:B------:R-:W-:Y:S02]  /*16de0*/  IMAD.MOV.U32 R50, RZ, RZ, R126 ;  /* 0x000000ffff327224 */ /* 0x000fe400078e007e */
[----:B------:R-:W-:Y:S02]  /*16df0*/  IMAD.MOV.U32 R31, RZ, RZ, R30 ;  /* 0x000000ffff1f7224 */ /* 0x000fe400078e001e */
[----:B------:R-:W-:-:S02]  /*16e00*/  @!P4 IMAD.MOV R176, RZ, RZ, -R176 ;  /* 0x000000ffffb0c224 */ /* 0x000fc400078e0ab0 */
[----:B------:R-:W-:Y:S01]  /*16e10*/  @!P1 IMAD.MOV R160, RZ, RZ, -R160 ;  /* 0x000000ffffa09224 */ /* 0x000fe200078e0aa0 */
[----:B------:R-:W-:Y:S01]  /*16e20*/  ISETP.GE.AND P1, PT, R65, RZ, PT ;  /* 0x000000ff4100720c */ /* 0x000fe20003f26270 */
[----:B----4-:R-:W-:Y:S02]  /*16e30*/  IMAD.MOV.U32 R59, RZ, RZ, R56 ;  /* 0x000000ffff3b7224 */ /* 0x010fe400078e0038 */
[----:B------:R-:W-:Y:S02]  /*16e40*/  IMAD.MOV.U32 R56, RZ, RZ, R128 ;  /* 0x000000ffff387224 */ /* 0x000fe400078e0080 */
[----:B------:R-:W-:Y:S01]  /*16e50*/  IMAD.MOV.U32 R61, RZ, RZ, R59 ;  /* 0x000000ffff3d7224 */ /* 0x000fe200078e003b */
[----:B------:R-:W2:Y:S01]  /*16e60*/  LDL.LU R128, [R1+0x698] ;  /* 0x0006980001807983 */ /* 0x000ea20000300800 */
[----:B------:R-:W-:Y:S02]  /*16e70*/  IMAD.MOV.U32 R59, RZ, RZ, R58 ;  /* 0x000000ffff3b7224 */ /* 0x000fe400078e003a */
[----:B------:R-:W-:Y:S01]  /*16e80*/  IMAD.MOV.U32 R58, RZ, RZ, R57 ;  /* 0x000000ffff3a7224 */ /* 0x000fe200078e0039 */
[----:B------:R-:W4:Y:S01]  /*16e90*/  LDL.LU R126, [R1+0x57c] ;  /* 0x00057c00017e7983 */ /* 0x000f220000300800 */
[----:B------:R-:W-:Y:S01]  /*16ea0*/  IMAD.MOV.U32 R57, RZ, RZ, R56 ;  /* 0x000000ffff397224 */ /* 0x000fe200078e0038 */
[----:B------:R-:W-:Y:S01]  /*16eb0*/  IABS R203, R61 ;  /* 0x0000003d00cb7213 */ /* 0x000fe20000000000 */
[----:B------:R-:W-:Y:S01]  /*16ec0*/  IMAD.MOV.U32 R56, RZ, RZ, R28 ;  /* 0x000000ffff387224 */ /* 0x000fe200078e001c */
[----:B------:R-:W3:Y:S01]  /*16ed0*/  LDL.LU R30, [R1+0x604] ;  /* 0x00060400011e7983 */ /* 0x000ee20000300800 */
[----:B------:R-:W-:Y:S01]  /*16ee0*/  ISETP.GE.AND P4, PT, R61, RZ, PT ;  /* 0x000000ff3d00720c */ /* 0x000fe20003f86270 */
[----:B------:R-:W-:-:S02]  /*16ef0*/  IMAD.MOV.U32 R61, RZ, RZ, R57 ;  /* 0x000000ffff3d7224 */ /* 0x000fc400078e0039 */
[----:B------:R-:W2:Y:S01]  /*16f00*/  LDL.LU R28, [R1+0x710] ;  /* 0x00071000011c7983 */ /* 0x000ea20000300800 */
[----:B------:R-:W-:Y:S02]  /*16f10*/  IMAD.MOV.U32 R66, RZ, RZ, R58 ;  /* 0x000000ffff427224 */ /* 0x000fe400078e003a */
[----:B------:R-:W-:Y:S01]  /*16f20*/  IMAD.MOV.U32 R65, RZ, RZ, R59 ;  /* 0x000000ffff417224 */ /* 0x000fe200078e003b */
[----:B------:R-:W4:Y:S04]  /*16f30*/  LDL.LU R57, [R1+0x4f4] ;  /* 0x0004f40001397983 */ /* 0x000f280000300800 */
[----:B------:R-:W3:Y:S04]  /*16f40*/  LDL.LU R58, [R1+0x4f8] ;  /* 0x0004f800013a7983 */ /* 0x000ee80000300800 */
[----:B------:R-:W2:Y:S01]  /*16f50*/  LDL.LU R59, [R1+0x4fc] ;  /* 0x0004fc00013b7983 */ /* 0x000ea20000300800 */
[----:B------:R-:W-:-:S05]  /*16f60*/  IABS R186, R63 ;  /* 0x0000003f00ba7213 */ /* 0x000fca0000000000 */
[----:B------:R-:W-:-:S04]  /*16f70*/  IMAD.HI.U32 R0, R4, R186, RZ ;  /* 0x000000ba04007227 */ /* 0x000fc800078e00ff */
[----:B------:R-:W-:-:S04]  /*16f80*/  IMAD.MOV R0, RZ, RZ, -R0 ;  /* 0x000000ffff007224 */ /* 0x000fc800078e0a00 */
[C---:B------:R-:W-:Y:S01]  /*16f90*/  IMAD R186, R2.reuse, R0, R186 ;  /* 0x0000000002ba7224 */ /* 0x040fe200078e02ba */
[----:B------:R-:W-:Y:S01]  /*16fa0*/  ISETP.GT.U32.AND P2, PT, R2, R169, PT ;  /* 0x000000a90200720c */ /* 0x000fe20003f44070 */
[----:B------:R-:W-:-:S03]  /*16fb0*/  @!P0 IMAD.MOV R165, RZ, RZ, -R165 ;  /* 0x000000ffffa58224 */ /* 0x000fc600078e0aa5 */
[----:B------:R-:W-:-:S09]  /*16fc0*/  ISETP.GT.U32.AND P0, PT, R2, R186, PT ;  /* 0x000000ba0200720c */ /* 0x000fd20003f04070 */
[----:B------:R-:W-:-:S04]  /*16fd0*/  @!P2 IMAD.IADD R169, R169, 0x1, -R2 ;  /* 0x00000001a9a9a824 */ /* 0x000fc800078e0a02 */
[----:B------:R-:W-:Y:S02]  /*16fe0*/  @!P0 IMAD.IADD R186, R186, 0x1, -R2 ;  /* 0x00000001baba8824 */ /* 0x000fe400078e0a02 */
[----:B------:R-:W-:-:S03]  /*16ff0*/  @!P6 IMAD.MOV R169, RZ, RZ, -R169 ;  /* 0x000000ffffa9e224 */ /* 0x000fc600078e0aa9 */
[----:B------:R-:W-:Y:S02]  /*17000*/  ISETP.GT.U32.AND P6, PT, R2, R186, PT ;  /* 0x000000ba0200720c */ /* 0x000fe40003fc4070 */
[----:B------:R-:W-:Y:S02]  /*17010*/  ISETP.GE.AND P2, PT, R63, RZ, PT ;  /* 0x000000ff3f00720c */ /* 0x000fe40003f46270 */
[----:B------:R-:W-:Y:S02]  /*17020*/  IABS R208, R61 ;  /* 0x0000003d00d07213 */ /* 0x000fe40000000000 */
[----:B------:R-:W-:-:S07]  /*17030*/  IABS R193, R62 ;  /* 0x0000003e00c17213 */ /* 0x000fce0000000000 */
[----:B------:R-:W-:Y:S01]  /*17040*/  @!P6 IMAD.IADD R186, R186, 0x1, -R2 ;  /* 0x00000001babae824 */ /* 0x000fe200078e0a02 */
[----:B------:R-:W-:-:S03]  /*17050*/  ISETP.GE.AND P5, PT, R62, RZ, PT ;  /* 0x000000ff3e00720c */ /* 0x000fc60003fa6270 */
[----:B------:R-:W-:Y:S01]  /*17060*/  @!P2 IMAD.MOV R186, RZ, RZ, -R186 ;  /* 0x000000ffffbaa224 */ /* 0x000fe200078e0aba */
[----:B------:R-:W-:Y:S01]  /*17070*/  ISETP.GE.AND P2, PT, R61, RZ, PT ;  /* 0x000000ff3d00720c */ /* 0x000fe20003f46270 */
[----:B------:R-:W-:Y:S01]  /*17080*/  IMAD.HI.U32 R5, R4, R193, RZ ;  /* 0x000000c104057227 */ /* 0x000fe200078e00ff */
[----:B------:R-:W-:-:S03]  /*17090*/  ISETP.GT.U32.AND P0, PT, R2, R181, PT ;  /* 0x000000b50200720c */ /* 0x000fc60003f04070 */
[----:B------:R-:W-:-:S04]  /*170a0*/  IMAD.HI.U32 R0, R4, R197, RZ ;  /* 0x000000c504007227 */ /* 0x000fc800078e00ff */
[----:B------:R-:W-:Y:S02]  /*170b0*/  IMAD.MOV R5, RZ, RZ, -R5 ;  /* 0x000000ffff057224 */ /* 0x000fe400078e0a05 */
[----:B------:R-:W-:Y:S02]  /*170c0*/  IMAD.MOV R0, RZ, RZ, -R0 ;  /* 0x000000ffff007224 */ /* 0x000fe400078e0a00 */
[C---:B------:R-:W-:Y:S02]  /*170d0*/  IMAD R193, R2.reuse, R5, R193 ;  /* 0x0000000502c17224 */ /* 0x040fe400078e02c1 */
[C---:B------:R-:W-:Y:S02]  /*170e0*/  IMAD R197, R2.reuse, R0, R197 ;  /* 0x0000000002c57224 */ /* 0x040fe400078e02c5 */
[----:B------:R-:W-:Y:S01]  /*170f0*/  @!P0 IMAD.IADD R181, R181, 0x1, -R2 ;  /* 0x00000001b5b58824 */ /* 0x000fe200078e0a02 */
[C---:B------:R-:W-:Y:S02]  /*17100*/  ISETP.GT.U32.AND P0, PT, R2.reuse, R193, PT ;  /* 0x000000c10200720c */ /* 0x040fe40003f04070 */
[----:B------:R-:W-:Y:S01]  /*17110*/  ISETP.GT.U32.AND P6, PT, R2, R197, PT ;  /* 0x000000c50200720c */ /* 0x000fe20003fc4070 */
[----:B----4-:R-:W-:-:S02]  /*17120*/  IMAD.MOV.U32 R63, RZ, RZ, R57 ;  /* 0x000000ffff3f7224 */ /* 0x010fc400078e0039 */
[----:B---3--:R-:W-:Y:S02]  /*17130*/  IMAD.MOV.U32 R62, RZ, RZ, R58 ;  /* 0x000000ffff3e7224 */ /* 0x008fe400078e003a */
[----:B--2---:R-:W-:Y:S02]  /*17140*/  IMAD.MOV.U32 R61, RZ, RZ, R59 ;  /* 0x000000ffff3d7224 */ /* 0x004fe400078e003b */
[----:B------:R-:W-:Y:S02]  /*17150*/  IMAD.MOV.U32 R59, RZ, RZ, R56 ;  /* 0x000000ffff3b7224 */ /* 0x000fe400078e0038 */
[----:B------:R-:W-:Y:S02]  /*17160*/  IMAD.MOV.U32 R58, RZ, RZ, R54 ;  /* 0x000000ffff3a7224 */ /* 0x000fe400078e0036 */
[----:B------:R-:W-:Y:S01]  /*17170*/  IMAD.MOV.U32 R57, RZ, RZ, R52 ;  /* 0x000000ffff397224 */ /* 0x000fe200078e0034 */
[----:B------:R-:W2:Y:S01]  /*17180*/  LDL.LU R54, [R1+0x55c] ;  /* 0x00055c0001367983 */ /* 0x000ea20000300800 */
[----:B------:R-:W-:-:S02]  /*17190*/  IMAD.MOV.U32 R80, RZ, RZ, R59 ;  /* 0x000000ffff507224 */ /* 0x000fc400078e003b */
[----:B------:R-:W-:Y:S01]  /*171a0*/  IMAD.MOV.U32 R56, RZ, RZ, R51 ;  /* 0x000000ffff387224 */ /* 0x000fe200078e0033 */
[----:B------:R-:W3:Y:S01]  /*171b0*/  LDL.LU R52, [R1+0x54c] ;  /* 0x00054c0001347983 */ /* 0x000ee20000300800 */
[----:B------:R-:W-:Y:S02]  /*171c0*/  IMAD.MOV.U32 R59, RZ, RZ, R47 ;  /* 0x000000ffff3b7224 */ /* 0x000fe400078e002f */
[----:B------:R-:W-:Y:S01]  /*171d0*/  IMAD.MOV.U32 R47, RZ, RZ, R30 ;  /* 0x000000ffff2f7224 */ /* 0x000fe200078e001e */
[----:B------:R-:W4:Y:S01]  /*171e0*/  LDL.LU R51, [R1+0x520] ;  /* 0x0005200001337983 */ /* 0x000f220000300800 */
[----:B------:R-:W-:-:S03]  /*171f0*/  IMAD.MOV.U32 R82, RZ, RZ, R58 ;  /* 0x000000ffff527224 */ /* 0x000fc600078e003a */
[----:B------:R-:W4:Y:S04]  /*17200*/  LDL.LU R30, [R1+0x670] ;  /* 0x00067000011e7983 */ /* 0x000f280000300800 */
[----:B------:R-:W2:Y:S01]  /*17210*/  LDL.LU R58, [R1+0x558] ;  /* 0x00055800013a7983 */ /* 0x000ea20000300800 */
[----:B------:R-:W-:Y:S01]  /*17220*/  IMAD.HI.U32 R0, R4, R203, RZ ;  /* 0x000000cb04007227 */ /* 0x000fe200078e00ff */
[----:B------:R-:W-:-:S03]  /*17230*/  IABS R214, R70 ;  /* 0x0000004600d67213 */ /* 0x000fc60000000000 */
[--C-:B------:R-:W-:Y:S02]  /*17240*/  @!P0 IMAD.IADD R193, R193, 0x1, -R2.reuse ;  /* 0x00000001c1c18824 */ /* 0x100fe400078e0a02 */
[----:B------:R-:W-:Y:S01]  /*17250*/  @!P6 IMAD.IADD R197, R197, 0x1, -R2 ;  /* 0x00000001c5c5e824 */ /* 0x000fe200078e0a02 */
[----:B------:R-:W-:Y:S01]  /*17260*/  IABS R218, R69 ;  /* 0x0000004500da7213 */ /* 0x000fe20000000000 */
[----:B------:R-:W-:Y:S02]  /*17270*/  IMAD.MOV R0, RZ, RZ, -R0 ;  /* 0x000000ffff007224 */ /* 0x000fe400078e0a00 */
[----:B------:R-:W-:Y:S01]  /*17280*/  @!P1 IMAD.MOV R181, RZ, RZ, -R181 ;  /* 0x000000ffffb59224 */ /* 0x000fe200078e0ab5 */
[----:B------:R-:W-:Y:S01]  /*17290*/  ISETP.GT.U32.AND P1, PT, R2, R193, PT ;  /* 0x000000c10200720c */ /* 0x000fe20003f24070 */
[----:B------:R-:W-:Y:S01]  /*172a0*/  IMAD.HI.U32 R6, R4, R214, RZ ;  /* 0x000000d604067227 */ /* 0x000fe200078e00ff */
[----:B------:R-:W-:-:S03]  /*172b0*/  ISETP.GT.U32.AND P6, PT, R2, R197, PT ;  /* 0x000000c50200720c */ /* 0x000fc60003fc4070 */
[----:B------:R-:W-:Y:S02]  /*172c0*/  IMAD R203, R2, R0, R203 ;  /* 0x0000000002cb7224 */ /* 0x000fe400078e02cb */
[----:B------:R-:W-:-:S04]  /*172d0*/  IMAD.HI.U32 R5, R4, R218, RZ ;  /* 0x000000da04057227 */ /* 0x000fc800078e00ff */
[----:B------:R-:W-:Y:S01]  /*172e0*/  IMAD.MOV R6, RZ, RZ, -R6 ;  /* 0x000000ffff067224 */ /* 0x000fe200078e0a06 */
[C---:B------:R-:W-:Y:S01]  /*172f0*/  ISETP.GT.U32.AND P0, PT, R2.reuse, R203, PT ;  /* 0x000000cb0200720c */ /* 0x040fe20003f04070 */
[----:B------:R-:W-:Y:S02]  /*17300*/  IMAD.MOV R5, RZ, RZ, -R5 ;  /* 0x000000ffff057224 */ /* 0x000fe400078e0a05 */
[C---:B------:R-:W-:Y:S02]  /*17310*/  IMAD R214, R2.reuse, R6, R214 ;  /* 0x0000000602d67224 */ /* 0x040fe400078e02d6 */
[C---:B------:R-:W-:Y:S02]  /*17320*/  IMAD R218, R2.reuse, R5, R218 ;  /* 0x0000000502da7224 */ /* 0x040fe400078e02da */
[--C-:B------:R-:W-:Y:S02]  /*17330*/  @!P1 IMAD.IADD R193, R193, 0x1, -R2.reuse ;  /* 0x00000001c1c19824 */ /* 0x100fe400078e0a02 */
[----:B------:R-:W-:Y:S01]  /*17340*/  @!P6 IMAD.IADD R197, R197, 0x1, -R2 ;  /* 0x00000001c5c5e824 */ /* 0x000fe200078e0a02 */
[----:B------:R-:W-:Y:S01]  /*17350*/  ISETP.GT.U32.AND P6, PT, R2, R214, PT ;  /* 0x000000d60200720c */ /* 0x000fe20003fc4070 */
[----:B------:R-:W-:Y:S01]  /*17360*/  IMAD.HI.U32 R7, R4, R208, RZ ;  /* 0x000000d004077227 */ /* 0x000fe200078e00ff */
[----:B------:R-:W-:-:S03]  /*17370*/  IABS R225, R68 ;  /* 0x0000004400e17213 */ /* 0x000fc60000000000 */
[----:B------:R-:W-:Y:S01]  /*17380*/  @!P5 IMAD.MOV R193, RZ, RZ, -R193 ;  /* 0x000000ffffc1d224 */ /* 0x000fe200078e0ac1 */
[C---:B------:R-:W-:Y:S01]  /*17390*/  ISETP.GT.U32.AND P5, PT, R2.reuse, R218, PT ;  /* 0x000000da0200720c */ /* 0x040fe20003fa4070 */
[----:B------:R-:W-:Y:S02]  /*173a0*/  IMAD.MOV R7, RZ, RZ, -R7 ;  /* 0x000000ffff077224 */ /* 0x000fe400078e0a07 */
[----:B------:R-:W-:Y:S02]  /*173b0*/  @!P0 IMAD.IADD R203, R203, 0x1, -R2 ;  /* 0x00000001cbcb8824 */ /* 0x000fe400078e0a02 */
[----:B------:R-:W-:Y:S02]  /*173c0*/  IMAD R208, R2, R7, R208 ;  /* 0x0000000702d07224 */ /* 0x000fe400078e02d0 */
[----:B------:R-:W-:Y:S01]  /*173d0*/  IMAD.HI.U32 R0, R4, R225, RZ ;  /* 0x000000e104007227 */ /* 0x000fe200078e00ff */
[C---:B------:R-:W-:Y:S02]  /*173e0*/  ISETP.GT.U32.AND P0, PT, R2.reuse, R203, PT ;  /* 0x000000cb0200720c */ /* 0x040fe40003f04070 */
[----:B------:R-:W-:Y:S01]  /*173f0*/  ISETP.GT.U32.AND P1, PT, R2, R208, PT ;  /* 0x000000d00200720c */ /* 0x000fe20003f24070 */
[----:B------:R-:W-:Y:S01]  /*17400*/  @!P6 IMAD.IADD R214, R214, 0x1, -R2 ;  /* 0x00000001d6d6e824 */ /* 0x000fe200078e0a02 */
[----:B------:R-:W-:Y:S01]  /*17410*/  IABS R230, R66 ;  /* 0x0000004200e67213 */ /* 0x000fe20000000000 */
[----:B------:R-:W-:-:S02]  /*17420*/  IMAD.MOV R0, RZ, RZ, -R0 ;  /* 0x000000ffff007224 */ /* 0x000fc400078e0a00 */
[----:B------:R-:W-:Y:S01]  /*17430*/  @!P5 IMAD.IADD R218, R218, 0x1, -R2 ;  /* 0x00000001dadad824 */ /* 0x000fe200078e0a02 */
[C---:B------:R-:W-:Y:S01]  /*17440*/  ISETP.GT.U32.AND P5, PT, R2.reuse, R214, PT ;  /* 0x000000d60200720c */ /* 0x040fe20003fa4070 */
[----:B------:R-:W-:Y:S02]  /*17450*/  IMAD R225, R2, R0, R225 ;  /* 0x0000000002e17224 */ /* 0x000fe400078e02e1 */
[----:B------:R-:W-:Y:S01]  /*17460*/  IMAD.HI.U32 R0, R4, R230, RZ ;  /* 0x000000e604007227 */ /* 0x000fe200078e00ff */
[----:B------:R-:W-:-:S03]  /*17470*/  IABS R235, R65 ;  /* 0x0000004100eb7213 */ /* 0x000fc60000000000 */
[----:B------:R-:W-:Y:S02]  /*17480*/  IMAD.MOV R0, RZ, RZ, -R0 ;  /* 0x000000ffff007224 */ /* 0x000fe400078e0a00 */
[--C-:B------:R-:W-:Y:S02]  /*17490*/  @!P0 IMAD.IADD R203, R203, 0x1, -R2.reuse ;  /* 0x00000001cbcb8824 */ /* 0x100fe400078e0a02 */
[----:B------:R-:W-:Y:S02]  /*174a0*/  @!P1 IMAD.IADD R208, R208, 0x1, -R2 ;  /* 0x00000001d0d09824 */ /* 0x000fe400078e0a02 */
[C---:B------:R-:W-:Y:S02]  /*174b0*/  IMAD R230, R2.reuse, R0, R230 ;  /* 0x0000000002e67224 */ /* 0x040fe400078e02e6 */
[----:B------:R-:W-:Y:S01]  /*174c0*/  @!P4 IMAD.MOV R203, RZ, RZ, -R203 ;  /* 0x000000ffffcbc224 */ /* 0x000fe200078e0acb */
[----:B------:R-:W-:Y:S01]  /*174d0*/  ISETP.GT.U32.AND P4, PT, R2, R218, PT ;  /* 0x000000da0200720c */ /* 0x000fe20003f84070 */
[----:B------:R-:W-:Y:S01]  /*174e0*/  IMAD.HI.U32 R0, R4, R235, RZ ;  /* 0x000000eb04007227 */ /* 0x000fe200078e00ff */
[----:B------:R-:W-:-:S03]  /*174f0*/  ISETP.GT.U32.AND P6, PT, R2, R208, PT ;  /* 0x000000d00200720c */ /* 0x000fc60003fc4070 */
[----:B------:R-:W-:Y:S01]  /*17500*/  @!P5 IMAD.IADD R214, R214, 0x1, -R2 ;  /* 0x00000001d6d6d824 */ /* 0x000fe200078e0a02 */
[C---:B------:R-:W-:Y:S01]  /*17510*/  ISETP.GT.U32.AND P5, PT, R2.reuse, R230, PT ;  /* 0x000000e60200720c */ /* 0x040fe20003fa4070 */
[----:B------:R-:W-:Y:S01]  /*17520*/  IMAD.MOV R0, RZ, RZ, -R0 ;  /* 0x000000ffff007224 */ /* 0x000fe200078e0a00 */
[----:B------:R-:W-:Y:S01]  /*17530*/  IABS R242, R63 ;  /* 0x0000003f00f27213 */ /* 0x000fe20000000000 */
[----:B------:R-:W-:Y:S02]  /*17540*/  @!P3 IMAD.MOV R197, RZ, RZ, -R197 ;  /* 0x000000ffffc5b224 */ /* 0x000fe400078e0ac5 */
[----:B------:R-:W-:Y:S01]  /*17550*/  IMAD R235, R2, R0, R235 ;  /* 0x0000000002eb7224 */ /* 0x000fe200078e02eb */
[----:B------:R-:W-:Y:S01]  /*17560*/  ISETP.GE.AND P3, PT, R70, RZ, PT ;  /* 0x000000ff4600720c */ /* 0x000fe20003f66270 */
[----:B------:R-:W-:-:S04]  /*17570*/  IMAD.HI.U32 R0, R4, R242, RZ ;  /* 0x000000f204007227 */ /* 0x000fc800078e00ff */
[--C-:B------:R-:W-:Y:S01]  /*17580*/  @!P4 IMAD.IADD R218, R218, 0x1, -R2.reuse ;  /* 0x00000001dadac824 */ /* 0x100fe200078e0a02 */
[----:B------:R-:W-:Y:S01]  /*17590*/  ISETP.GT.U32.AND P4, PT, R2, R235, PT ;  /* 0x000000eb0200720c */ /* 0x000fe20003f84070 */
[--C-:B------:R-:W-:Y:S02]  /*175a0*/  @!P6 IMAD.IADD R208, R208, 0x1, -R2.reuse ;  /* 0x00000001d0d0e824 */ /* 0x100fe400078e0a02 */
[----:B------:R-:W-:Y:S02]  /*175b0*/  @!P5 IMAD.IADD R230, R230, 0x1, -R2 ;  /* 0x00000001e6e6d824 */ /* 0x000fe400078e0a02 */
[----:B------:R-:W-:Y:S02]  /*175c0*/  IMAD.MOV R0, RZ, RZ, -R0 ;  /* 0x000000ffff007224 */ /* 0x000fe400078e0a00 */
[----:B------:R-:W-:Y:S01]  /*175d0*/  @!P2 IMAD.MOV R208, RZ, RZ, -R208 ;  /* 0x000000ffffd0a224 */ /* 0x000fe200078e0ad0 */
[C---:B------:R-:W-:Y:S01]  /*175e0*/  ISETP.GT.U32.AND P2, PT, R2.reuse, R230, PT ;  /* 0x000000e60200720c */ /* 0x040fe20003f44070 */
[----:B------:R-:W-:-:S02]  /*175f0*/  IMAD R242, R2, R0, R242 ;  /* 0x0000000002f27224 */ /* 0x000fc400078e02f2 */
[----:B------:R-:W-:Y:S02]  /*17600*/  @!P3 IMAD.MOV R214, RZ, RZ, -R214 ;  /* 0x000000ffffd6b224 */ /* 0x000fe400078e0ad6 */
[----:B------:R-:W-:Y:S01]  /*17610*/  @!P4 IMAD.IADD R235, R235, 0x1, -R2 ;  /* 0x00000001ebebc824 */ /* 0x000fe200078e0a02 */
[C---:B------:R-:W-:Y:S02]  /*17620*/  ISETP.GT.U32.AND P3, PT, R2.reuse, R242, PT ;  /* 0x000000f20200720c */ /* 0x040fe40003f64070 */
[----:B------:R-:W-:Y:S02]  /*17630*/  IABS R6, R61 ;  /* 0x0000003d00067213 */ /* 0x000fe40000000000 */
[----:B------:R-:W-:-:S03]  /*17640*/  ISETP.GT.U32.AND P4, PT, R2, R235, PT ;  /* 0x000000eb0200720c */ /* 0x000fc60003f84070 */
[----:B------:R-:W-:Y:S01]  /*17650*/  @!P2 IMAD.IADD R230, R230, 0x1, -R2 ;  /* 0x00000001e6e6a824 */ /* 0x000fe200078e0a02 */
[----:B------:R-:W-:Y:S01]  /*17660*/  ISETP.GE.AND P2, PT, R61, RZ, PT ;  /* 0x000000ff3d00720c */ /* 0x000fe20003f46270 */
[----:B------:R-:W-:Y:S01]  /*17670*/  IMAD.MOV.U32 R61, RZ, RZ, R59 ;  /* 0x000000ffff3d7224 */ /* 0x000fe200078e003b */
[----:B------:R-:W-:-:S03]  /*17680*/  ISETP.GE.AND P5, PT, R65, RZ, PT ;  /* 0x000000ff4100720c */ /* 0x000fc60003fa6270 */
[--C-:B------:R-:W-:Y:S01]  /*17690*/  @!P3 IMAD.IADD R242, R242, 0x1, -R2.reuse ;  /* 0x00000001f2f2b824 */ /* 0x100fe200078e0a02 */
[----:B------:R-:W-:Y:S02]  /*176a0*/  ISETP.GE.AND P3, PT, R61, RZ, PT ;  /* 0x000000ff3d00720c */ /* 0x000fe40003f66270 */
[----:B------:R-:W-:Y:S01]  /*176b0*/  IABS R14, R61 ;  /* 0x0000003d000e7213 */ /* 0x000fe20000000000 */
[----:B------:R-:W-:-:S06]  /*176c0*/  @!P4 IMAD.IADD R235, R235, 0x1, -R2 ;  /* 0x00000001ebebc824 */ /* 0x000fcc00078e0a02 */
[----:B------:R-:W-:Y:S02]  /*176d0*/  @!P5 IMAD.MOV R235, RZ, RZ, -R235 ;  /* 0x000000ffffebd224 */ /* 0x000fe400078e0aeb */
[----:B--2---:R-:W-:Y:S02]  /*176e0*/  IMAD.MOV.U32 R59, RZ, RZ, R58 ;  /* 0x000000ffff3b7224 */ /* 0x004fe400078e003a */
[----:B------:R-:W-:Y:S02]  /*176f0*/  IMAD.MOV.U32 R58, RZ, RZ, R57 ;  /* 0x000000ffff3a7224 */ /* 0x000fe400078e0039 */
[----:B------:R-:W-:Y:S02]  /*17700*/  IMAD.MOV.U32 R57, RZ, RZ, R56 ;  /* 0x000000ffff397224 */ /* 0x000fe400078e0038 */
[----:B------:R-:W-:Y:S02]  /*17710*/  IMAD.MOV.U32 R56, RZ, RZ, R54 ;  /* 0x000000ffff387224 */ /* 0x000fe400078e0036 */
[----:B---3--:R-:W-:-:S02]  /*17720*/  IMAD.MOV.U32 R54, RZ, RZ, R52 ;  /* 0x000000ffff367224 */ /* 0x008fc400078e0034 */
[----:B------:R-:W-:Y:S02]  /*17730*/  IMAD.MOV.U32 R61, RZ, RZ, R59 ;  /* 0x000000ffff3d7224 */ /* 0x000fe400078e003b */
[----:B----4-:R-:W-:Y:S02]  /*17740*/  IMAD.MOV.U32 R52, RZ, RZ, R51 ;  /* 0x000000ffff347224 */ /* 0x010fe400078e0033 */
        /* <DEDUP_REMOVED lines=9> */
[----:B------:R-:W-:Y:S01]  /*177e0*/  IMAD.MOV.U32 R43, RZ, RZ, R38 ;  /* 0x000000ffff2b7224 */ /* 0x000fe200078e0026 */
[----:B------:R-:W2:Y:S01]  /*177f0*/  LDL.LU R125, [R1+0x700] ;  /* 0x00070000017d7983 */ /* 0x000ea20000300800 */
[----:B------:R-:W-:Y:S01]  /*17800*/  IMAD.MOV.U32 R38, RZ, RZ, R36 ;  /* 0x000000ffff267224 */ /* 0x000fe200078e0024 */
[----:B------:R-:W-:Y:S01]  /*17810*/  ISETP.GE.AND P5, PT, R61, RZ, PT ;  /* 0x000000ff3d00720c */ /* 0x000fe20003fa6270 */
[----:B------:R-:W-:Y:S01]  /*17820*/  IMAD.MOV.U32 R78, RZ, RZ, R59 ;  /* 0x000000ffff4e7224 */ /* 0x000fe200078e003b */
[----:B------:R-:W3:Y:S01]  /*17830*/  LDL.LU R36, [R1+0x5c0] ;  /* 0x0005c00001247983 */ /* 0x000ee20000300800 */
[----:B------:R-:W-:-:S03]  /*17840*/  IABS R20, R61 ;  /* 0x0000003d00147213 */ /* 0x000fc60000000000 */
[----:B------:R-:W4:Y:S04]  /*17850*/  LDL.LU R61, [R1+0x578] ;  /* 0x00057800013d7983 */ /* 0x000f280000300800 */
[----:B------:R-:W2:Y:S01]  /*17860*/  LDL.LU R59, [R1+0x574] ;  /* 0x00057400013b7983 */ /* 0x000ea20000300800 */
[----:B------:R-:W-:Y:S02]  /*17870*/  ISETP.GT.U32.AND P0, PT, R2, R225, PT ;  /* 0x000000e10200720c */ /* 0x000fe40003f04070 */
[----:B------:R-:W-:Y:S02]  /*17880*/  ISETP.GE.AND P1, PT, R69, RZ, PT ;  /* 0x000000ff4500720c */ /* 0x000fe40003f26270 */
[----:B------:R-:W-:-:S09]  /*17890*/  ISETP.GE.AND P6, PT, R68, RZ, PT ;  /* 0x000000ff4400720c */ /* 0x000fd20003fc6270 */
[----:B------:R-:W-:-:S05]  /*178a0*/  @!P0 IMAD.IADD R225, R225, 0x1, -R2 ;  /* 0x00000001e1e18824 */ /* 0x000fca00078e0a02 */
[----:B------:R-:W-:Y:S01]  /*178b0*/  ISETP.GT.U32.AND P0, PT, R2, R225, PT ;  /* 0x000000e10200720c */ /* 0x000fe20003f04070 */
[----:B------:R-:W-:Y:S01]  /*178c0*/  @!P1 IMAD.MOV R218, RZ, RZ, -R218 ;  /* 0x000000ffffda9224 */ /* 0x000fe200078e0ada */
[----:B------:R-:W-:Y:S01]  /*178d0*/  IABS R246, R62 ;  /* 0x0000003e00f67213 */ /* 0x000fe20000000000 */
[----:B------:R-:W-:Y:S01]  /*178e0*/  IMAD.MOV.U32 R79, RZ, RZ, R58 ;  /* 0x000000ffff4f7224 */ /* 0x000fe200078e003a */
[----:B------:R-:W-:Y:S01]  /*178f0*/  ISETP.GE.AND P1, PT, R63, RZ, PT ;  /* 0x000000ff3f00720c */ /* 0x000fe20003f26270 */
[----:B------:R-:W-:Y:S02]  /*17900*/  IMAD.MOV.U32 R71, RZ, RZ, R57 ;  /* 0x000000ffff477224 */ /* 0x000fe400078e0039 */
[----:B------:R-:W-:-:S06]  /*17910*/  IMAD.MOV.U32 R63, RZ, RZ, R54 ;  /* 0x000000ffff3f7224 */ /* 0x000fcc00078e0036 */
[----:B------:R-:W-:Y:S02]  /*17920*/  @!P0 IMAD.IADD R225, R225, 0x1, -R2 ;  /* 0x00000001e1e18824 */ /* 0x000fe400078e0a02 */
[----:B------:R-:W-:Y:S02]  /*17930*/  IMAD.MOV.U32 R58, RZ, RZ, R31 ;  /* 0x000000ffff3a7224 */ /* 0x000fe400078e001f */
[----:B------:R-:W-:Y:S01]  /*17940*/  @!P6 IMAD.MOV R225, RZ, RZ, -R225 ;  /* 0x000000ffffe1e224 */ /* 0x000fe200078e0ae1 */
[----:B------:R-:W-:Y:S01]  /*17950*/  ISETP.GE.AND P6, PT, R62, RZ, PT ;  /* 0x000000ff3e00720c */ /* 0x000fe20003fc6270 */
[----:B------:R-:W-:Y:S02]  /*17960*/  IMAD.MOV.U32 R62, RZ, RZ, R126 ;  /* 0x000000ffff3e7224 */ /* 0x000fe400078e007e */
[----:B------:R-:W-:Y:S02]  /*17970*/  IMAD.MOV.U32 R54, RZ, RZ, R43 ;  /* 0x000000ffff367224 */ /* 0x000fe400078e002b */
[----:B------:R-:W-:-:S02]  /*17980*/  IMAD.MOV.U32 R57, RZ, RZ, R38 ;  /* 0x000000ffff397224 */ /* 0x000fc400078e0026 */
[----:B------:R-:W4:Y:S01]  /*17990*/  LDL.LU R38, [R1+0x6d0] ;  /* 0x0006d00001267983 */ /* 0x000f220000300800 */
[----:B------:R-:W-:Y:S01]  /*179a0*/  IMAD.MOV.U32 R74, RZ, RZ, R62 ;  /* 0x000000ffff4a7224 */ /* 0x000fe200078e003e */
[----:B------:R-:W-:Y:S02]  /*179b0*/  ISETP.GE.AND P0, PT, R66, RZ, PT ;  /* 0x000000ff4200720c */ /* 0x000fe40003f06270 */
[----:B------:R-:W4:Y:S01]  /*179c0*/  LDL.LU R43, [R1+0x6d8] ;  /* 0x0006d800012b7983 */ /* 0x000f220000300800 */
[----:B------:R-:W-:-:S03]  /*179d0*/  IMAD.MOV.U32 R62, RZ, RZ, R58 ;  /* 0x000000ffff3e7224 */ /* 0x000fc600078e003a */
[----:B------:R-:W4:Y:S01]  /*179e0*/  LDL.LU R126, [R1+0x74c] ;  /* 0x00074c00017e7983 */ /* 0x000f220000300800 */
[----:B------:R-:W-:Y:S02]  /*179f0*/  IMAD.MOV.U32 R66, RZ, RZ, R54 ;  /* 0x000000ffff427224 */ /* 0x000fe400078e0036 */
[----:B------:R-:W-:-:S04]  /*17a00*/  IMAD.HI.U32 R5, R4, R246, RZ ;  /* 0x000000f604057227 */ /* 0x000fc800078e00ff */
[----:B------:R-:W-:-:S04]  /*17a10*/  IMAD.MOV R5, RZ, RZ, -R5 ;  /* 0x000000ffff057224 */ /* 0x000fc800078e0a05 */
[----:B------:R-:W-:-:S05]  /*17a20*/  IMAD R246, R2, R5, R246 ;  /* 0x0000000502f67224 */ /* 0x000fca00078e02f6 */
[----:B------:R-:W-:Y:S01]  /*17a30*/  ISETP.GT.U32.AND P4, PT, R2, R246, PT ;  /* 0x000000f60200720c */ /* 0x000fe20003f84070 */
[----:B------:R-:W-:-:S04]  /*17a40*/  IMAD.HI.U32 R0, R4, R6, RZ ;  /* 0x0000000604007227 */ /* 0x000fc800078e00ff */
[----:B------:R-:W-:Y:S01]  /*17a50*/  @!P0 IMAD.MOV R230, RZ, RZ, -R230 ;  /* 0x000000ffffe68224 */ /* 0x000fe200078e0ae6 */
[----:B------:R-:W-:Y:S01]  /*17a60*/  ISETP.GT.U32.AND P0, PT, R2, R242, PT ;  /* 0x000000f20200720c */ /* 0x000fe20003f04070 */
[----:B------:R-:W-:-:S06]  /*17a70*/  IMAD.MOV R0, RZ, RZ, -R0 ;  /* 0x000000ffff007224 */ /* 0x000fcc00078e0a00 */
[----:B------:R-:W-:Y:S02]  /*17a80*/  @!P4 IMAD.IADD R246, R246, 0x1, -R2 ;  /* 0x00000001f6f6c824 */ /* 0x000fe400078e0a02 */
[----:B------:R-:W-:Y:S02]  /*17a90*/  IMAD R6, R2, R0, R6 ;  /* 0x0000000002067224 */ /* 0x000fe400078e0206 */
[----:B------:R-:W-:Y:S01]  /*17aa0*/  IMAD.HI.U32 R0, R4, R14, RZ ;  /* 0x0000000e04007227 */ /* 0x000fe200078e00ff */
[----:B------:R-:W-:-:S03]  /*17ab0*/  ISETP.GT.U32.AND P4, PT, R2, R246, PT ;  /* 0x000000f60200720c */ /* 0x000fc60003f84070 */
[----:B------:R-:W-:Y:S02]  /*17ac0*/  IMAD.MOV R0, RZ, RZ, -R0 ;  /* 0x000000ffff007224 */ /* 0x000fe400078e0a00 */
[----:B------:R-:W-:Y:S01]  /*17ad0*/  @!P0 IMAD.IADD R242, R242, 0x1, -R2 ;  /* 0x00000001f2f28824 */ /* 0x000fe200078e0a02 */
[C---:B------:R-:W-:Y:S01]  /*17ae0*/  ISETP.GT.U32.AND P0, PT, R2.reuse, R6, PT ;  /* 0x000000060200720c */ /* 0x040fe20003f04070 */
[----:B------:R-:W-:Y:S02]  /*17af0*/  IMAD R14, R2, R0, R14 ;  /* 0x00000000020e7224 */ /* 0x000fe400078e020e */
[----:B--2---:R-:W-:Y:S02]  /*17b00*/  IMAD.MOV.U32 R77, RZ, RZ, R59 ;  /* 0x000000ffff4d7224 */ /* 0x004fe400078e003b */
[----:B------:R-:W-:Y:S02]  /*17b10*/  IMAD.MOV.U32 R59, RZ, RZ, R50 ;  /* 0x000000ffff3b7224 */ /* 0x000fe400078e0032 */
[----:B------:R-:W-:-:S02]  /*17b20*/  IMAD.MOV.U32 R50, RZ, RZ, R46 ;  /* 0x000000ffff327224 */ /* 0x000fc400078e002e */
[----:B------:R-:W2:Y:S04]  /*17b30*/  LDL R46, [R1+0x600] ;  /* 0x00060000012e7983 */ /* 0x000ea80000100800 */
[----:B------:R-:W2:Y:S04]  /*17b40*/  LDL.LU R58, [R1+0x5ec] ;  /* 0x0005ec00013a7983 */ /* 0x000ea80000300800 */
[----:B------:R-:W2:Y:S01]  /*17b50*/  LDL.LU R54, [R1+0x5f8] ;  /* 0x0005f80001367983 */ /* 0x000ea20000300800 */
[--C-:B------:R-:W-:Y:S01]  /*17b60*/  @!P4 IMAD.IADD R246, R246, 0x1, -R2.reuse ;  /* 0x00000001f6f6c824 */ /* 0x100fe200078e0a02 */
[----:B------:R-:W-:Y:S01]  /*17b70*/  ISETP.GT.U32.AND P4, PT, R2, R14, PT ;  /* 0x0000000e0200720c */ /* 0x000fe20003f84070 */
[----:B------:R-:W-:Y:S01]  /*17b80*/  @!P0 IMAD.IADD R6, R6, 0x1, -R2 ;  /* 0x0000000106068824 */ /* 0x000fe200078e0a02 */
[----:B------:R-:W-:Y:S01]  /*17b90*/  IABS R24, R63 ;  /* 0x0000003f00187213 */ /* 0x000fe20000000000 */
[----:B------:R-:W-:-:S04]  /*17ba0*/  IMAD.HI.U32 R8, R4, R20, RZ ;  /* 0x0000001404087227 */ /* 0x000fc800078e00ff */
[----:B------:R-:W-:Y:S02]  /*17bb0*/  IMAD.MOV.U32 R73, RZ, RZ, R56 ;  /* 0x000000ffff497224 */ /* 0x000fe400078e0038 */
[----:B---3--:R-:W-:Y:S01]  /*17bc0*/  IMAD.MOV.U32 R56, RZ, RZ, R36 ;  /* 0x000000ffff387224 */ /* 0x008fe200078e0024 */
[----:B------:R-:W-:Y:S01]  /*17bd0*/  IABS R36, R80 ;  /* 0x0000005000247213 */ /* 0x000fe20000000000 */
[----:B------:R-:W-:-:S04]  /*17be0*/  IMAD.HI.U32 R7, R4, R24, RZ ;  /* 0x0000001804077227 */ /* 0x000fc800078e00ff */
[----:B------:R-:W-:Y:S01]  /*17bf0*/  @!P4 IMAD.IADD R14, R14, 0x1, -R2 ;  /* 0x000000010e0ec824 */ /* 0x000fe200078e0a02 */
[C---:B------:R-:W-:Y:S01]  /*17c00*/  ISETP.GT.U32.AND P4, PT, R2.reuse, R6, PT ;  /* 0x000000060200720c */ /* 0x040fe20003f84070 */
[----:B------:R-:W-:Y:S02]  /*17c10*/  IMAD.MOV R8, RZ, RZ, -R8 ;  /* 0x000000ffff087224 */ /* 0x000fe400078e0a08 */
[----:B------:R-:W-:Y:S02]  /*17c20*/  IMAD.MOV R7, RZ, RZ, -R7 ;  /* 0x000000ffff077224 */ /* 0x000fe400078e0a07 */
[----:B------:R-:W-:Y:S02]  /*17c30*/  IMAD R20, R2, R8, R20 ;  /* 0x0000000802147224 */ /* 0x000fe400078e0214 */
[----:B------:R-:W-:-:S04]  /*17c40*/  IMAD.HI.U32 R0, R4, R36, RZ ;  /* 0x0000002404007227 */ /* 0x000fc800078e00ff */
[----:B------:R-:W-:Y:S01]  /*17c50*/  IMAD.MOV.U32 R31, RZ, RZ, R30 ;  /* 0x000000ffff1f7224 */ /* 0x000fe200078e001e */
[----:B------:R-:W-:Y:S01]  /*17c60*/  IABS R30, R82 ;  /* 0x00000052001e7213 */ /* 0x000fe20000000000 */
[----:B----4-:R-:W-:Y:S02]  /*17c70*/  IMAD.MOV.U32 R75, RZ, RZ, R61 ;  /* 0x000000ffff4b7224 */ /* 0x010fe400078e003d */
[----:B------:R-:W-:Y:S01]  /*17c80*/  IMAD.MOV.U32 R61, RZ, RZ, R41 ;  /* 0x000000ffff3d7224 */ /* 0x000fe200078e0029 */
[----:B------:R-:W-:Y:S01]  /*17c90*/  IABS R41, R73 ;  /* 0x0000004900297213 */ /* 0x000fe20000000000 */
[C---:B------:R-:W-:Y:S02]  /*17ca0*/  IMAD R24, R2.reuse, R7, R24 ;  /* 0x0000000702187224 */ /* 0x040fe400078e0218 */
[----:B------:R-:W-:Y:S01]  /*17cb0*/  @!P6 IMAD.MOV R246, RZ, RZ, -R246 ;  /* 0x000000fffff6e224 */ /* 0x000fe200078e0af6 */
[----:B------:R-:W-:Y:S01]  /*17cc0*/  ISETP.GT.U32.AND P6, PT, R2, R20, PT ;  /* 0x000000140200720c */ /* 0x000fe20003fc4070 */
[----:B------:R-:W-:-:S02]  /*17cd0*/  IMAD.MOV R0, RZ, RZ, -R0 ;  /* 0x000000ffff007224 */ /* 0x000fc400078e0a00 */
[----:B------:R-:W-:Y:S01]  /*17ce0*/  @!P1 IMAD.MOV R242, RZ, RZ, -R242 ;  /* 0x000000fffff29224 */ /* 0x000fe200078e0af2 */
[----:B------:R-:W-:Y:S01]  /*17cf0*/  ISETP.GT.U32.AND P1, PT, R2, R14, PT ;  /* 0x0000000e0200720c */ /* 0x000fe20003f24070 */
[----:B------:R-:W-:Y:S01]  /*17d00*/  @!P4 IMAD.IADD R6, R6, 0x1, -R2 ;  /* 0x000000010606c824 */ /* 0x000fe200078e0a02 */
[----:B------:R-:W-:Y:S01]  /*17d10*/  ISETP.GT.U32.AND P4, PT, R2, R24, PT ;  /* 0x000000180200720c */ /* 0x000fe20003f84070 */
[----:B------:R-:W-:-:S04]  /*17d20*/  IMAD.HI.U32 R5, R4, R30, RZ ;  /* 0x0000001e04057227 */ /* 0x000fc800078e00ff */
[----:B------:R-:W-:Y:S02]  /*17d30*/  IMAD R36, R2, R0, R36 ;  /* 0x0000000002247224 */ /* 0x000fe400078e0224 */
[----:B------:R-:W-:-:S04]  /*17d40*/  IMAD.HI.U32 R0, R4, R41, RZ ;  /* 0x0000002904007227 */ /* 0x000fc800078e00ff */
[----:B------:R-:W-:Y:S02]  /*17d50*/  IMAD.MOV R5, RZ, RZ, -R5 ;  /* 0x000000ffff057224 */ /* 0x000fe400078e0a05 */
[----:B------:R-:W-:Y:S02]  /*17d60*/  IMAD.MOV R0, RZ, RZ, -R0 ;  /* 0x000000ffff007224 */ /* 0x000fe400078e0a00 */
[----:B------:R-:W-:Y:S02]  /*17d70*/  IMAD R30, R2, R5, R30 ;  /* 0x00000005021e7224 */ /* 0x000fe400078e021e */
[--C-:B------:R-:W-:Y:S01]  /*17d80*/  @!P6 IMAD.IADD R20, R20, 0x1, -R2.reuse ;  /* 0x000000011414e824 */ /* 0x100fe200078e0a02 */
[C---:B------:R-:W-:Y:S01]  /*17d90*/  ISETP.GT.U32.AND P6, PT, R2.reuse, R36, PT ;  /* 0x000000240200720c */ /* 0x040fe20003fc4070 */
[----:B------:R-:W-:Y:S02]  /*17da0*/  IMAD R41, R2, R0, R41 ;  /* 0x0000000002297224 */ /* 0x000fe400078e0229 */
[--C-:B------:R-:W-:Y:S01]  /*17db0*/  @!P1 IMAD.IADD R14, R14, 0x1, -R2.reuse ;  /* 0x000000010e0e9824 */ /* 0x100fe200078e0a02 */
[----:B------:R-:W-:Y:S01]  /*17dc0*/  ISETP.GT.U32.AND P1, PT, R2, R30, PT ;  /* 0x0000001e0200720c */ /* 0x000fe20003f24070 */
[----:B------:R-:W-:Y:S01]  /*17dd0*/  @!P4 IMAD.IADD R24, R24, 0x1, -R2 ;  /* 0x000000011818c824 */ /* 0x000fe200078e0a02 */
[----:B------:R-:W-:Y:S01]  /*17de0*/  ISETP.GT.U32.AND P4, PT, R2, R41, PT ;  /* 0x000000290200720c */ /* 0x000fe20003f84070 */
[----:B------:R-:W-:-:S02]  /*17df0*/  IMAD.MOV.U32 R65, RZ, RZ, R52 ;  /* 0x000000ffff417224 */ /* 0x000fc400078e0034 */
[----:B------:R-:W-:Y:S01]  /*17e00*/  IMAD.MOV.U32 R52, RZ, RZ, R51 ;  /* 0x000000ffff347224 */ /* 0x000fe200078e0033 */
[----:B------:R-:W-:Y:S01]  /*17e10*/  IABS R51, R79 ;  /* 0x0000004f00337213 */ /* 0x000fe20000000000 */
[----:B------:R-:W-:Y:S01]  /*17e20*/  IMAD.MOV.U32 R70, RZ, RZ, R48 ;  /* 0x000000ffff467224 */ /* 0x000fe200078e0030 */
[----:B------:R-:W-:Y:S01]  /*17e30*/  IABS R48, R71 ;  /* 0x0000004700307213 */ /* 0x000fe20000000000 */
[----:B------:R-:W-:Y:S01]  /*17e40*/  @!P6 IMAD.IADD R36, R36, 0x1, -R2 ;  /* 0x000000012424e824 */ /* 0x000fe200078e0a02 */
[----:B------:R-:W-:Y:S01]  /*17e50*/  ISETP.GT.U32.AND P6, PT, R2, R24, PT ;  /* 0x000000180200720c */ /* 0x000fe20003fc4070 */
[----:B------:R-:W-:Y:S01]  /*17e60*/  IMAD.MOV.U32 R68, RZ, RZ, R57 ;  /* 0x000000ffff447224 */ /* 0x000fe200078e0039 */
[----:B------:R-:W-:Y:S01]  /*17e70*/  IABS R57, R78 ;  /* 0x0000004e00397213 */ /* 0x000fe20000000000 */
[----:B------:R-:W-:-:S04]  /*17e80*/  IMAD.HI.U32 R5, R4, R51, RZ ;  /* 0x0000003304057227 */ /* 0x000fc800078e00ff */
[--C-:B------:R-:W-:Y:S01]  /*17e90*/  @!P1 IMAD.IADD R30, R30, 0x1, -R2.reuse ;  /* 0x000000011e1e9824 */ /* 0x100fe200078e0a02 */
[----:B------:R-:W-:Y:S01]  /*17ea0*/  ISETP.GT.U32.AND P1, PT, R2, R20, PT ;  /* 0x000000140200720c */ /* 0x000fe20003f24070 */
[----:B------:R-:W-:Y:S02]  /*17eb0*/  @!P4 IMAD.IADD R41, R41, 0x1, -R2 ;  /* 0x000000012929c824 */ /* 0x000fe400078e0a02 */
[----:B------:R-:W-:Y:S01]  /*17ec0*/  IMAD.HI.U32 R7, R4, R48, RZ ;  /* 0x0000003004077227 */ /* 0x000fe200078e00ff */
[----:B------:R-:W-:-:S03]  /*17ed0*/  ISETP.GT.U32.AND P4, PT, R2, R36, PT ;  /* 0x000000240200720c */ /* 0x000fc60003f84070 */
[----:B------:R-:W-:Y:S01]  /*17ee0*/  IMAD.MOV R5, RZ, RZ, -R5 ;  /* 0x000000ffff057224 */ /* 0x000fe200078e0a05 */
[----:B------:R-:W-:Y:S01]  /*17ef0*/  ISETP.GE.AND P0, PT, R63, RZ, PT ;  /* 0x000000ff3f00720c */ /* 0x000fe20003f06270 */
[----:B------:R-:W-:Y:S01]  /*17f00*/  IMAD.HI.U32 R0, R4, R57, RZ ;  /* 0x0000003904007227 */ /* 0x000fe200078e00ff */
[----:B------:R-:W-:-:S03]  /*17f10*/  IABS R63, R77 ;  /* 0x0000004d003f7213 */ /* 0x000fc60000000000 */
[----:B------:R-:W-:Y:S01]  /*17f20*/  @!P3 IMAD.MOV R14, RZ, RZ, -R14 ;  /* 0x000000ffff0eb224 */ /* 0x000fe200078e0a0e */
[C---:B------:R-:W-:Y:S01]  /*17f30*/  ISETP.GT.U32.AND P3, PT, R2.reuse, R41, PT ;  /* 0x000000290200720c */ /* 0x040fe20003f64070 */
[----:B------:R-:W-:Y:S02]  /*17f40*/  IMAD.MOV R7, RZ, RZ, -R7 ;  /* 0x000000ffff077224 */ /* 0x000fe400078e0a07 */
[C---:B------:R-:W-:Y:S02]  /*17f50*/  IMAD R51, R2.reuse, R5, R51 ;  /* 0x0000000502337224 */ /* 0x040fe400078e0233 */
[----:B------:R-:W-:Y:S01]  /*17f60*/  @!P2 IMAD.MOV R6, RZ, RZ, -R6 ;  /* 0x000000ffff06a224 */ /* 0x000fe200078e0a06 */
[C---:B------:R-:W-:Y:S01]  /*17f70*/  ISETP.GT.U32.AND P2, PT, R2.reuse, R30, PT ;  /* 0x0000001e0200720c */ /* 0x040fe20003f44070 */
[----:B------:R-:W-:Y:S02]  /*17f80*/  IMAD.MOV R0, RZ, RZ, -R0 ;  /* 0x000000ffff007224 */ /* 0x000fe400078e0a00 */
[----:B------:R-:W-:-:S02]  /*17f90*/  IMAD R48, R2, R7, R48 ;  /* 0x0000000702307224 */ /* 0x000fc400078e0230 */
[----:B------:R-:W-:Y:S01]  /*17fa0*/  @!P6 IMAD.IADD R24, R24, 0x1, -R2 ;  /* 0x000000011818e824 */ /* 0x000fe200078e0a02 */
[----:B------:R-:W-:Y:S01]  /*17fb0*/  ISETP.GT.U32.AND P6, PT, R2, R51, PT ;  /* 0x000000330200720c */ /* 0x000fe20003fc4070 */
[----:B------:R-:W-:-:S04]  /*17fc0*/  IMAD.HI.U32 R5, R4, R63, RZ ;  /* 0x0000003f04057227 */ /* 0x000fc800078e00ff */
[----:B------:R-:W-:Y:S02]  /*17fd0*/  IMAD R57, R2, R0, R57 ;  /* 0x0000000002397224 */ /* 0x000fe400078e0239 */
[--C-:B------:R-:W-:Y:S01]  /*17fe0*/  @!P1 IMAD.IADD R20, R20, 0x1, -R2.reuse ;  /* 0x0000000114149824 */ /* 0x100fe200078e0a02 */
[----:B------:R-:W-:Y:S01]  /*17ff0*/  ISETP.GT.U32.AND P1, PT, R2, R48, PT ;  /* 0x000000300200720c */ /* 0x000fe20003f24070 */
[----:B------:R-:W-:Y:S02]  /*18000*/  IMAD.MOV R5, RZ, RZ, -R5 ;  /* 0x000000ffff057224 */ /* 0x000fe400078e0a05 */
[--C-:B------:R-:W-:Y:S01]  /*18010*/  @!P4 IMAD.IADD R36, R36, 0x1, -R2.reuse ;  /* 0x000000012424c824 */ /* 0x100fe200078e0a02 */
[----:B------:R-:W-:Y:S01]  /*18020*/  ISETP.GT.U32.AND P4, PT, R2, R57, PT ;  /* 0x000000390200720c */ /* 0x000fe20003f84070 */
[----:B------:R-:W-:Y:S01]  /*18030*/  @!P3 IMAD.IADD R41, R41, 0x1, -R2 ;  /* 0x000000012929b824 */ /* 0x000fe200078e0a02 */
[----:B------:R-:W-:Y:S01]  /*18040*/  ISETP.GE.AND P3, PT, R80, RZ, PT ;  /* 0x000000ff5000720c */ /* 0x000fe20003f66270 */
[----:B------:R-:W-:-:S02]  /*18050*/  IMAD R63, R2, R5, R63 ;  /* 0x00000005023f7224 */ /* 0x000fc400078e023f */
[----:B------:R-:W-:Y:S01]  /*18060*/  @!P2 IMAD.IADD R30, R30, 0x1, -R2 ;  /* 0x000000011e1ea824 */ /* 0x000fe200078e0a02 */
[----:B------:R-:W-:Y:S01]  /*18070*/  ISETP.GE.AND P2, PT, R82, RZ, PT ;  /* 0x000000ff5200720c */ /* 0x000fe20003f46270 */
[----:B------:R-:W-:Y:S01]  /*18080*/  @!P5 IMAD.MOV R20, RZ, RZ, -R20 ;  /* 0x000000ffff14d224 */ /* 0x000fe200078e0a14 */
[----:B------:R-:W-:Y:S01]  /*18090*/  ISETP.GT.U32.AND P5, PT, R2, R63, PT ;  /* 0x0000003f0200720c */ /* 0x000fe20003fa4070 */
[--C-:B------:R-:W-:Y:S02]  /*180a0*/  @!P6 IMAD.IADD R51, R51, 0x1, -R2.reuse ;  /* 0x000000013333e824 */ /* 0x100fe400078e0a02 */
[----:B------:R-:W-:Y:S02]  /*180b0*/  @!P1 IMAD.IADD R48, R48, 0x1, -R2 ;  /* 0x0000000130309824 */ /* 0x000fe400078e0a02 */
[----:B------:R-:W-:Y:S01]  /*180c0*/  @!P0 IMAD.MOV R24, RZ, RZ, -R24 ;  /* 0x000000ffff188224 */ /* 0x000fe200078e0a18 */
[C---:B------:R-:W-:Y:S01]  /*180d0*/  ISETP.GT.U32.AND P0, PT, R2.reuse, R51, PT ;  /* 0x000000330200720c */ /* 0x040fe20003f04070 */
[----:B------:R-:W-:Y:S01]  /*180e0*/  @!P4 IMAD.IADD R57, R57, 0x1, -R2 ;  /* 0x000000013939c824 */ /* 0x000fe200078e0a02 */
[----:B------:R-:W-:Y:S01]  /*180f0*/  ISETP.GE.AND P6, PT, R71, RZ, PT ;  /* 0x000000ff4700720c */ /* 0x000fe20003fc6270 */
[----:B------:R-:W-:Y:S01]  /*18100*/  @!P3 IMAD.MOV R36, RZ, RZ, -R36 ;  /* 0x000000ffff24b224 */ /* 0x000fe200078e0a24 */
[----:B------:R-:W-:Y:S01]  /*18110*/  ISETP.GT.U32.AND P4, PT, R2, R48, PT ;  /* 0x000000300200720c */ /* 0x000fe20003f84070 */
[----:B------:R-:W-:Y:S01]  /*18120*/  IMAD.MOV.U32 R71, RZ, RZ, R70 ;  /* 0x000000ffff477224 */ /* 0x000fe200078e0046 */
[----:B------:R-:W-:Y:S01]  /*18130*/  ISETP.GE.AND P3, PT, R79, RZ, PT ;  /* 0x000000ff4f00720c */ /* 0x000fe20003f66270 */
[----:B------:R-:W-:-:S02]  /*18140*/  IMAD.MOV.U32 R70, RZ, RZ, R62 ;  /* 0x000000ffff467224 */ /* 0x000fc400078e003e */
[----:B------:R-:W-:Y:S01]  /*18150*/  @!P2 IMAD.MOV R30, RZ, RZ, -R30 ;  /* 0x000000ffff1ea224 */ /* 0x000fe200078e0a1e */
[----:B------:R-:W-:Y:S01]  /*18160*/  ISETP.GT.U32.AND P2, PT, R2, R57, PT ;  /* 0x000000390200720c */ /* 0x000fe20003f44070 */
[----:B------:R-:W-:Y:S01]  /*18170*/  @!P5 IMAD.IADD R63, R63, 0x1, -R2 ;  /* 0x000000013f3fd824 */ /* 0x000fe200078e0a02 */
[----:B------:R-:W-:Y:S01]  /*18180*/  ISETP.GE.AND P1, PT, R73, RZ, PT ;  /* 0x000000ff4900720c */ /* 0x000fe20003f26270 */
[----:B------:R-:W-:Y:S01]  /*18190*/  IMAD.MOV.U32 R62, RZ, RZ, R61 ;  /* 0x000000ffff3e7224 */ /* 0x000fe200078e003d */
[----:B------:R-:W-:Y:S02]  /*181a0*/  IABS R73, R74 ;  /* 0x0000004a00497213 */ /* 0x000fe40000000000 */
[----:B------:R-:W-:Y:S01]  /*181b0*/  ISETP.GE.AND P5, PT, R74, RZ, PT ;  /* 0x000000ff4a00720c */ /* 0x000fe20003fa6270 */
[----:B------:R-:W-:Y:S02]  /*181c0*/  IMAD.MOV.U32 R74, RZ, RZ, R70 ;  /* 0x000000ffff4a7224 */ /* 0x000fe400078e0046 */
[----:B------:R-:W-:-:S02]  /*181d0*/  IMAD.MOV.U32 R70, RZ, RZ, R68 ;  /* 0x000000ffff467224 */ /* 0x000fc400078e0044 */
[----:B------:R-:W-:Y:S02]  /*181e0*/  IMAD.MOV.U32 R68, RZ, RZ, R66 ;  /* 0x000000ffff447224 */ /* 0x000fe400078e0042 */
[----:B------:R-:W-:Y:S02]  /*181f0*/  IMAD.MOV.U32 R66, RZ, RZ, R65 ;  /* 0x000000ffff427224 */ /* 0x000fe400078e0041 */
[----:B------:R-:W-:Y:S02]  /*18200*/  @!P0 IMAD.IADD R51, R51, 0x1, -R2 ;  /* 0x0000000133338824 */ /* 0x000fe400078e0a02 */
[----:B------:R-:W-:Y:S02]  /*18210*/  IMAD.MOV.U32 R65, RZ, RZ, R62 ;  /* 0x000000ffff417224 */ /* 0x000fe400078e003e */
[----:B------:R-:W-:Y:S01]  /*18220*/  @!P4 IMAD.IADD R48, R48, 0x1, -R2 ;  /* 0x000000013030c824 */ /* 0x000fe200078e0a02 */
[----:B------:R-:W-:Y:S01]  /*18230*/  ISETP.GE.AND P4, PT, R78, RZ, PT ;  /* 0x000000ff4e00720c */ /* 0x000fe20003f86270 */
[----:B------:R-:W-:Y:S01]  /*18240*/  @!P3 IMAD.MOV R51, RZ, RZ, -R51 ;  /* 0x000000ffff33b224 */ /* 0x000fe200078e0a33 */
[----:B------:R-:W-:Y:S01]  /*18250*/  ISETP.GE.AND P3, PT, R74, RZ, PT ;  /* 0x000000ff4a00720c */ /* 0x000fe20003f66270 */
[----:B------:R-:W-:Y:S01]  /*18260*/  IMAD.MOV.U32 R78, RZ, RZ, R68 ;  /* 0x000000ffff4e7224 */ /* 0x000fe200078e0044 */
[----:B------:R-:W-:Y:S01]  /*18270*/  IABS R79, R74 ;  /* 0x0000004a004f7213 */ /* 0x000fe20000000000 */
[----:B------:R-:W-:Y:S01]  /*18280*/  @!P2 IMAD.IADD R57, R57, 0x1, -R2 ;  /* 0x000000013939a824 */ /* 0x000fe200078e0a02 */
[----:B------:R-:W-:Y:S01]  /*18290*/  IABS R69, R75 ;  /* 0x0000004b00457213 */ /* 0x000fe20000000000 */
[----:B------:R-:W-:Y:S01]  /*182a0*/  IMAD.MOV.U32 R74, RZ, RZ, R70 ;  /* 0x000000ffff4a7224 */ /* 0x000fe200078e0046 */
[----:B------:R-:W-:Y:S01]  /*182b0*/  ISETP.GE.AND P2, PT, R75, RZ, PT ;  /* 0x000000ff4b00720c */ /* 0x000fe20003f46270 */
[----:B------:R-:W-:-:S02]  /*182c0*/  IMAD.MOV.U32 R70, RZ, RZ, R65 ;  /* 0x000000ffff467224 */ /* 0x000fc400078e0041 */
[----:B------:R-:W-:Y:S02]  /*182d0*/  IMAD.MOV.U32 R75, RZ, RZ, R66 ;  /* 0x000000ffff4b7224 */ /* 0x000fe400078e0042 */
[----:B--2---:R-:W-:Y:S02]  /*182e0*/  IMAD.MOV.U32 R61, RZ, RZ, R54 ;  /* 0x000000ffff3d7224 */ /* 0x004fe400078e0036 */
[----:B------:R-:W2:Y:S02]  /*182f0*/  LDL.LU R54, [R1+0x628] ;  /* 0x0006280001367983 */ /* 0x000ea40000300800 */
[----:B------:R-:W-:Y:S02]  /*18300*/  IMAD.MOV.U32 R62, RZ, RZ, R61 ;  /* 0x000000ffff3e7224 */ /* 0x000fe400078e003d */
[----:B------:R-:W-:Y:S02]  /*18310*/  IMAD.MOV.U32 R61, RZ, RZ, R58 ;  /* 0x000000ffff3d7224 */ /* 0x000fe400078e003a */
[----:B------:R-:W-:-:S02]  /*18320*/  IMAD.MOV.U32 R58, RZ, RZ, R124 ;  /* 0x000000ffff3a7224 */ /* 0x000fc400078e007c */
[----:B------:R-:W-:Y:S01]  /*18330*/  IMAD.MOV.U32 R68, RZ, RZ, R62 ;  /* 0x000000ffff447224 */ /* 0x000fe200078e003e */
[----:B------:R-:W3:Y:S01]  /*18340*/  LDL.LU R124, [R1+0x6e4] ;  /* 0x0006e400017c7983 */ /* 0x000ee20000300800 */
[----:B------:R-:W-:Y:S02]  /*18350*/  IMAD.MOV.U32 R62, RZ, RZ, R56 ;  /* 0x000000ffff3e7224 */ /* 0x000fe400078e0038 */
[----:B------:R-:W-:Y:S01]  /*18360*/  IMAD.MOV.U32 R65, RZ, RZ, R58 ;  /* 0x000000ffff417224 */ /* 0x000fe200078e003a */
[----:B------:R-:W4:Y:S01]  /*18370*/  LDL.LU R56, [R1+0x61c] ;  /* 0x00061c0001387983 */ /* 0x000f220000300800 */
[----:B------:R-:W-:-:S03]  /*18380*/  IMAD.MOV.U32 R66, RZ, RZ, R61 ;  /* 0x000000ffff427224 */ /* 0x000fc600078e003d */
[----:B------:R-:W2:Y:S04]  /*18390*/  LDL.LU R58, [R1+0x614] ;  /* 0x00061400013a7983 */ /* 0x000ea80000300800 */
[----:B------:R-:W3:Y:S01]  /*183a0*/  LDL.LU R61, [R1+0x610] ;  /* 0x00061000013d7983 */ /* 0x000ee20000300800 */
[----:B------:R-:W-:-:S04]  /*183b0*/  IMAD.HI.U32 R0, R4, R69, RZ ;  /* 0x0000004504007227 */ /* 0x000fc800078e00ff */
[----:B------:R-:W-:-:S04]  /*183c0*/  IMAD.MOV R0, RZ, RZ, -R0 ;  /* 0x000000ffff007224 */ /* 0x000fc800078e0a00 */
[----:B------:R-:W-:Y:S02]  /*183d0*/  IMAD R69, R2, R0, R69 ;  /* 0x0000000002457224 */ /* 0x000fe400078e0245 */
[----:B------:R-:W-:-:S03]  /*183e0*/  @!P1 IMAD.MOV R41, RZ, RZ, -R41 ;  /* 0x000000ffff299224 */ /* 0x000fc600078e0a29 */
[----:B------:R-:W-:Y:S01]  /*183f0*/  ISETP.GT.U32.AND P1, PT, R2, R69, PT ;  /* 0x000000450200720c */ /* 0x000fe20003f24070 */
[----:B------:R-:W-:Y:S02]  /*18400*/  IMAD.MOV.U32 R83, RZ, RZ, R70 ;  /* 0x000000ffff537224 */ /* 0x000fe400078e0046 */
[----:B------:R-:W-:Y:S02]  /*18410*/  IMAD.MOV.U32 R70, RZ, RZ, R68 ;  /* 0x000000ffff467224 */ /* 0x000fe400078e0044 */
[----:B------:R-:W-:Y:S02]  /*18420*/  IMAD.MOV.U32 R68, RZ, RZ, R66 ;  /* 0x000000ffff447224 */ /* 0x000fe400078e0042 */
[----:B------:R-:W-:Y:S02]  /*18430*/  IMAD.MOV.U32 R66, RZ, RZ, R65 ;  /* 0x000000ffff427224 */ /* 0x000fe400078e0041 */
[----:B------:R-:W-:-:S04]  /*18440*/  IMAD.MOV.U32 R65, RZ, RZ, R62 ;  /* 0x000000ffff417224 */ /* 0x000fc800078e003e */
[----:B------:R-:W-:Y:S01]  /*18450*/  @!P1 IMAD.IADD R69, R69, 0x1, -R2 ;  /* 0x0000000145459824 */ /* 0x000fe200078e0a02 */
[----:B------:R-:W-:Y:S02]  /*18460*/  ISETP.GT.U32.AND P1, PT, R2, R63, PT ;  /* 0x0000003f0200720c */ /* 0x000fe40003f24070 */
[----:B------:R-:W-:-:S11]  /*18470*/  IABS R85, R75 ;  /* 0x0000004b00557213 */ /* 0x000fd60000000000 */
[----:B------:R-:W-:Y:S01]  /*18480*/  @!P1 IMAD.IADD R63, R63, 0x1, -R2 ;  /* 0x000000013f3f9824 */ /* 0x000fe200078e0a02 */
[----:B------:R-:W-:Y:S01]  /*18490*/  ISETP.GE.AND P1, PT, R75, RZ, PT ;  /* 0x000000ff4b00720c */ /* 0x000fe20003f26270 */
[----:B------:R-:W-:Y:S02]  /*184a0*/  IMAD.MOV.U32 R75, RZ, RZ, R70 ;  /* 0x000000ffff4b7224 */ /* 0x000fe400078e0046 */
[----:B------:R-:W-:Y:S02]  /*184b0*/  IMAD.MOV.U32 R70, RZ, RZ, R46 ;  /* 0x000000ffff467224 */ /* 0x000fe400078e002e */
[----:B------:R-:W-:-:S04]  /*184c0*/  IMAD.HI.U32 R0, R4, R73, RZ ;  /* 0x0000004904007227 */ /* 0x000fc800078e00ff */
[----:B------:R-:W-:-:S04]  /*184d0*/  IMAD.MOV R0, RZ, RZ, -R0 ;  /* 0x000000ffff007224 */ /* 0x000fc800078e0a00 */
[----:B------:R-:W-:Y:S02]  /*184e0*/  IMAD R73, R2, R0, R73 ;  /* 0x0000000002497224 */ /* 0x000fe400078e0249 */
[----:B------:R-:W-:Y:S02]  /*184f0*/  @!P4 IMAD.MOV R57, RZ, RZ, -R57 ;  /* 0x000000ffff39c224 */ /* 0x000fe400078e0a39 */
[----:B---3--:R-:W-:Y:S02]  /*18500*/  IMAD.MOV.U32 R62, RZ, RZ, R61 ;  /* 0x000000ffff3e7224 */ /* 0x008fe400078e003d */
[----:B------:R-:W-:Y:S02]  /*18510*/  IMAD.MOV.U32 R61, RZ, RZ, R59 ;  /* 0x000000ffff3d7224 */ /* 0x000fe400078e003b */
[----:B------:R-:W-:Y:S02]  /*18520*/  IMAD.MOV.U32 R59, RZ, RZ, R52 ;  /* 0x000000ffff3b7224 */ /* 0x000fe400078e0034 */
[----:B------:R-:W-:-:S02]  /*18530*/  IMAD.MOV.U32 R52, RZ, RZ, R49 ;  /* 0x000000ffff347224 */ /* 0x000fc400078e0031 */
[----:B------:R-:W-:Y:S02]  /*18540*/  IMAD.MOV.U32 R49, RZ, RZ, R47 ;  /* 0x000000ffff317224 */ /* 0x000fe400078e002f */
[----:B------:R-:W3:Y:S04]  /*18550*/  LDL.LU R47, [R1+0x5fc] ;  /* 0x0005fc00012f7983 */ /* 0x000ee80000300800 */
[----:B------:R-:W4:Y:S01]  /*18560*/  LDL.LU R46, [R1+0x6cc] ;  /* 0x0006cc00012e7983 */ /* 0x000f220000300800 */
[----:B------:R-:W-:Y:S01]  /*18570*/  ISETP.GT.U32.AND P4, PT, R2, R73, PT ;  /* 0x000000490200720c */ /* 0x000fe20003f84070 */
[----:B------:R-:W-:Y:S01]  /*18580*/  @!P6 IMAD.MOV R48, RZ, RZ, -R48 ;  /* 0x000000ffff30e224 */ /* 0x000fe200078e0a30 */
[----:B------:R-:W-:Y:S01]  /*18590*/  ISETP.GE.AND P0, PT, R77, RZ, PT ;  /* 0x000000ff4d00720c */ /* 0x000fe20003f06270 */
[----:B------:R-:W-:Y:S01]  /*185a0*/  IMAD.HI.U32 R7, R4, R79, RZ ;  /* 0x0000004f04077227 */ /* 0x000fe200078e00ff */
[----:B------:R-:W-:-:S02]  /*185b0*/  ISETP.GT.U32.AND P6, PT, R2, R69, PT ;  /* 0x000000450200720c */ /* 0x000fc40003fc4070 */
[----:B------:R-:W-:Y:S01]  /*185c0*/  IABS R90, R71 ;  /* 0x00000047005a7213 */ /* 0x000fe20000000000 */
[----:B------:R-:W-:-:S04]  /*185d0*/  IMAD.HI.U32 R5, R4, R85, RZ ;  /* 0x0000005504057227 */ /* 0x000fc800078e00ff */
[----:B------:R-:W-:Y:S02]  /*185e0*/  IMAD.MOV R7, RZ, RZ, -R7 ;  /* 0x000000ffff077224 */ /* 0x000fe400078e0a07 */
[----:B------:R-:W-:Y:S02]  /*185f0*/  @!P4 IMAD.IADD R73, R73, 0x1, -R2 ;  /* 0x000000014949c824 */ /* 0x000fe400078e0a02 */
[----:B------:R-:W-:-:S03]  /*18600*/  IMAD.HI.U32 R0, R4, R90, RZ ;  /* 0x0000005a04007227 */ /* 0x000fc600078e00ff */
[C---:B------:R-:W-:Y:S01]  /*18610*/  ISETP.GT.U32.AND P4, PT, R2.reuse, R73, PT ;  /* 0x000000490200720c */ /* 0x040fe20003f84070 */
[----:B------:R-:W-:Y:S02]  /*18620*/  IMAD.MOV R5, RZ, RZ, -R5 ;  /* 0x000000ffff057224 */ /* 0x000fe400078e0a05 */
[C---:B------:R-:W-:Y:S02]  /*18630*/  IMAD R79, R2.reuse, R7, R79 ;  /* 0x00000007024f7224 */ /* 0x040fe400078e024f */
[----:B------:R-:W-:Y:S02]  /*18640*/  @!P6 IMAD.IADD R69, R69, 0x1, -R2 ;  /* 0x000000014545e824 */ /* 0x000fe400078e0a02 */
[----:B------:R-:W-:Y:S02]  /*18650*/  IMAD.MOV R0, RZ, RZ, -R0 ;  /* 0x000000ffff007224 */ /* 0x000fe400078e0a00 */
[C---:B------:R-:W-:Y:S02]  /*18660*/  IMAD R85, R2.reuse, R5, R85 ;  /* 0x0000000502557224 */ /* 0x040fe400078e0255 */
[----:B------:R-:W-:Y:S01]  /*18670*/  @!P0 IMAD.MOV R63, RZ, RZ, -R63 ;  /* 0x000000ffff3f8224 */ /* 0x000fe200078e0a3f */
[C---:B------:R-:W-:Y:S01]  /*18680*/  ISETP.GT.U32.AND P0, PT, R2.reuse, R79, PT ;  /* 0x0000004f0200720c */ /* 0x040fe20003f04070 */
[----:B------:R-:W-:-:S02]  /*18690*/  IMAD R90, R2, R0, R90 ;  /* 0x00000000025a7224 */ /* 0x000fc400078e025a */
[----:B------:R-:W-:Y:S01]  /*186a0*/  @!P2 IMAD.MOV R69, RZ, RZ, -R69 ;  /* 0x000000ffff45a224 */ /* 0x000fe200078e0a45 */
[C---:B------:R-:W-:Y:S01]  /*186b0*/  ISETP.GT.U32.AND P2, PT, R2.reuse, R85, PT ;  /* 0x000000550200720c */ /* 0x040fe20003f44070 */
[----:B------:R-:W-:Y:S01]  /*186c0*/  @!P4 IMAD.IADD R73, R73, 0x1, -R2 ;  /* 0x000000014949c824 */ /* 0x000fe200078e0a02 */
[----:B------:R-:W-:Y:S02]  /*186d0*/  ISETP.GT.U32.AND P4, PT, R2, R90, PT ;  /* 0x0000005a0200720c */ /* 0x000fe40003f84070 */
[----:B------:R-:W-:-:S05]  /*186e0*/  IABS R101, R78 ;  /* 0x0000004e00657213 */ /* 0x000fca0000000000 */
[----:B------:R-:W-:Y:S02]  /*186f0*/  @!P0 IMAD.IADD R79, R79, 0x1, -R2 ;  /* 0x000000014f4f8824 */ /* 0x000fe400078e0a02 */
[----:B------:R-:W-:-:S04]  /*18700*/  IMAD.HI.U32 R5, R4, R101, RZ ;  /* 0x0000006504057227 */ /* 0x000fc800078e00ff */
[--C-:B------:R-:W-:Y:S01]  /*18710*/  @!P2 IMAD.IADD R85, R85, 0x1, -R2.reuse ;  /* 0x000000015555a824 */ /* 0x100fe200078e0a02 */
[----:B------:R-:W-:Y:S01]  /*18720*/  ISETP.GT.U32.AND P2, PT, R2, R79, PT ;  /* 0x0000004f0200720c */ /* 0x000fe20003f44070 */
[----:B------:R-:W-:Y:S02]  /*18730*/  @!P4 IMAD.IADD R90, R90, 0x1, -R2 ;  /* 0x000000015a5ac824 */ /* 0x000fe400078e0a02 */
[----:B------:R-:W-:Y:S02]  /*18740*/  IMAD.MOV R5, RZ, RZ, -R5 ;  /* 0x000000ffff057224 */ /* 0x000fe400078e0a05 */
[----:B------:R-:W-:Y:S01]  /*18750*/  @!P5 IMAD.MOV R73, RZ, RZ, -R73 ;  /* 0x000000ffff49d224 */ /* 0x000fe200078e0a49 */
[C---:B------:R-:W-:Y:S01]  /*18760*/  ISETP.GT.U32.AND P5, PT, R2.reuse, R90, PT ;  /* 0x0000005a0200720c */ /* 0x040fe20003fa4070 */
[----:B------:R-:W-:Y:S01]  /*18770*/  IMAD R101, R2, R5, R101 ;  /* 0x0000000502657224 */ /* 0x000fe200078e0265 */
[----:B------:R-:W-:Y:S01]  /*18780*/  ISETP.GE.AND P6, PT, R71, RZ, PT ;  /* 0x000000ff4700720c */ /* 0x000fe20003fc6270 */
[----:B------:R-:W-:-:S04]  /*18790*/  IMAD.MOV.U32 R71, RZ, RZ, R65 ;  /* 0x000000ffff477224 */ /* 0x000fc800078e0041 */
[----:B------:R-:W-:Y:S01]  /*187a0*/  @!P2 IMAD.IADD R79, R79, 0x1, -R2 ;  /* 0x000000014f4fa824 */ /* 0x000fe200078e0a02 */
[----:B------:R-:W-:Y:S01]  /*187b0*/  ISETP.GT.U32.AND P2, PT, R2, R101, PT ;  /* 0x000000650200720c */ /* 0x000fe20003f44070 */
[----:B------:R-:W-:Y:S02]  /*187c0*/  IMAD.MOV.U32 R77, RZ, RZ, R68 ;  /* 0x000000ffff4d7224 */ /* 0x000fe400078e0044 */
[----:B------:R-:W-:Y:S01]  /*187d0*/  IMAD.MOV.U32 R82, RZ, RZ, R66 ;  /* 0x000000ffff527224 */ /* 0x000fe200078e0042 */
[----:B------:R-:W-:Y:S01]  /*187e0*/  IABS R96, R71 ;  /* 0x0000004700607213 */ /* 0x000fe20000000000 */
[----:B------:R-:W-:Y:S02]  /*187f0*/  IMAD.MOV.U32 R66, RZ, RZ, R49 ;  /* 0x000000ffff427224 */ /* 0x000fe400078e0031 */
[----:B------:R-:W-:Y:S01]  /*18800*/  @!P5 IMAD.IADD R90, R90, 0x1, -R2 ;  /* 0x000000015a5ad824 */ /* 0x000fe200078e0a02 */
[----:B------:R-:W-:Y:S01]  /*18810*/  ISETP.GE.AND P5, PT, R71, RZ, PT ;  /* 0x000000ff4700720c */ /* 0x000fe20003fa6270 */
[----:B------:R-:W-:-:S02]  /*18820*/  IMAD.MOV.U32 R71, RZ, RZ, R70 ;  /* 0x000000ffff477224 */ /* 0x000fc400078e0046 */
[----:B------:R-:W-:Y:S02]  /*18830*/  IMAD.MOV.U32 R65, RZ, RZ, R61 ;  /* 0x000000ffff417224 */ /* 0x000fe400078e003d */
[----:B------:R-:W-:Y:S01]  /*18840*/  @!P2 IMAD.IADD R101, R101, 0x1, -R2 ;  /* 0x000000016565a824 */ /* 0x000fe200078e0a02 */
[----:B------:R-:W-:Y:S01]  /*18850*/  ISETP.GE.AND P2, PT, R78, RZ, PT ;  /* 0x000000ff4e00720c */ /* 0x000fe20003f46270 */
[----:B------:R-:W-:Y:S02]  /*18860*/  IMAD.MOV.U32 R61, RZ, RZ, R59 ;  /* 0x000000ffff3d7224 */ /* 0x000fe400078e003b */
[----:B------:R-:W-:Y:S02]  /*18870*/  IMAD.MOV.U32 R59, RZ, RZ, R52 ;  /* 0x000000ffff3b7224 */ /* 0x000fe400078e0034 */
[----:B------:R-:W-:Y:S02]  /*18880*/  IMAD.MOV.U32 R78, RZ, RZ, R71 ;  /* 0x000000ffff4e7224 */ /* 0x000fe400078e0047 */
[----:B------:R-:W-:-:S02]  /*18890*/  IMAD.MOV.U32 R52, RZ, RZ, R43 ;  /* 0x000000ffff347224 */ /* 0x000fc400078e002b */
[----:B------:R-:W-:Y:S02]  /*188a0*/  IMAD.MOV.U32 R49, RZ, RZ, R38 ;  /* 0x000000ffff317224 */ /* 0x000fe400078e0026 */
[----:B---3--:R-:W-:-:S04]  /*188b0*/  IMAD.MOV.U32 R68, RZ, RZ, R47 ;  /* 0x000000ffff447224 */ /* 0x008fc800078e002f */
[----:B------:R-:W-:Y:S02]  /*188c0*/  IMAD.MOV.U32 R70, RZ, RZ, R68 ;  /* 0x000000ffff467224 */ /* 0x000fe400078e0044 */
[----:B------:R-:W-:Y:S02]  /*188d0*/  IMAD.MOV.U32 R68, RZ, RZ, R66 ;  /* 0x000000ffff447224 */ /* 0x000fe400078e0042 */
[----:B------:R-:W-:Y:S02]  /*188e0*/  IMAD.MOV.U32 R66, RZ, RZ, R62 ;  /* 0x000000ffff427224 */ /* 0x000fe400078e003e */
[----:B--2---:R-:W-:Y:S02]  /*188f0*/  IMAD.MOV.U32 R62, RZ, RZ, R58 ;  /* 0x000000ffff3e7224 */ /* 0x004fe400078e003a */
[----:B----4-:R-:W-:Y:S02]  /*18900*/  IMAD.MOV.U32 R58, RZ, RZ, R56 ;  /* 0x000000ffff3a7224 */ /* 0x010fe400078e0038 */
[----:B------:R-:W-:-:S02]  /*18910*/  IMAD.MOV.U32 R47, RZ, RZ, R252 ;  /* 0x000000ffff2f7224 */ /* 0x000fc400078e00fc */
[----:B------:R-:W-:Y:S01]  /*18920*/  IMAD.MOV.U32 R56, RZ, RZ, R54 ;  /* 0x000000ffff387224 */ /* 0x000fe200078e0036 */
[----:B------:R-:W2:Y:S01]  /*18930*/  LDL.LU R252, [R1+0x658] ;  /* 0x0006580001fc7983 */ /* 0x000ea20000300800 */
[----:B------:R-:W-:Y:S02]  /*18940*/  IMAD.MOV.U32 R71, RZ, RZ, R68 ;  /* 0x000000ffff477224 */ /* 0x000fe400078e0044 */
[----:B------:R-:W-:Y:S01]  /*18950*/  IMAD.MOV.U32 R68, RZ, RZ, R66 ;  /* 0x000000ffff447224 */ /* 0x000fe200078e0042 */
[----:B------:R-:W3:Y:S01]  /*18960*/  LDL.LU R38, [R1+0x65c] ;  /* 0x00065c0001267983 */ /* 0x000ee20000300800 */
[----:B------:R-:W-:Y:S02]  /*18970*/  IMAD.MOV.U32 R80, RZ, RZ, R70 ;  /* 0x000000ffff507224 */ /* 0x000fe400078e0046 */
[----:B------:R-:W-:Y:S01]  /*18980*/  IMAD.MOV.U32 R66, RZ, RZ, R58 ;  /* 0x000000ffff427224 */ /* 0x000fe200078e003a */
[----:B------:R-:W4:Y:S01]  /*18990*/  LDL.LU R43, [R1+0x6b4] ;  /* 0x0006b400012b7983 */ /* 0x000f220000300800 */
[----:B------:R-:W-:-:S02]  /*189a0*/  IMAD.MOV.U32 R70, RZ, RZ, R62 ;  /* 0x000000ffff467224 */ /* 0x000fc400078e003e */
[----:B------:R-:W-:Y:S02]  /*189b0*/  IMAD.MOV.U32 R58, RZ, RZ, R47 ;  /* 0x000000ffff3a7224 */ /* 0x000fe400078e002f */
[----:B------:R-:W-:Y:S02]  /*189c0*/  IMAD.MOV.U32 R62, RZ, RZ, R56 ;  /* 0x000000ffff3e7224 */ /* 0x000fe400078e0038 */
[----:B------:R-:W-:Y:S02]  /*189d0*/  IMAD.MOV.U32 R47, RZ, RZ, R46 ;  /* 0x000000ffff2f7224 */ /* 0x000fe400078e002e */
[----:B------:R-:W-:Y:S01]  /*189e0*/  IMAD.MOV.U32 R56, RZ, RZ, R52 ;  /* 0x000000ffff387224 */ /* 0x000fe200078e0034 */
[----:B------:R-:W2:Y:S04]  /*189f0*/  LDL.LU R46, [R1+0x690] ;  /* 0x00069000012e7983 */ /* 0x000ea80000300800 */
[----:B------:R-:W3:Y:S01]  /*18a00*/  LDL.LU R52, [R1+0x6a4] ;  /* 0x0006a40001347983 */ /* 0x000ee20000300800 */
        /* <DEDUP_REMOVED lines=8> */
[----:B------:R-:W-:Y:S01]  /*18a90*/  @!P0 IMAD.IADD R96, R96, 0x1, -R2 ;  /* 0x0000000160608824 */ /* 0x000fe200078e0a02 */
[C---:B------:R-:W-:Y:S01]  /*18aa0*/  ISETP.GT.U32.AND P4, PT, R2.reuse, R85, PT ;  /* 0x000000550200720c */ /* 0x040fe20003f84070 */
[----:B------:R-:W-:Y:S02]  /*18ab0*/  IMAD R107, R2, R0, R107 ;  /* 0x00000000026b7224 */ /* 0x000fe400078e026b */
[----:B------:R-:W-:Y:S01]  /*18ac0*/  IMAD.HI.U32 R0, R4, R113, RZ ;  /* 0x0000007104007227 */ /* 0x000fe200078e00ff */
[----:B------:R-:W-:-:S03]  /*18ad0*/  ISETP.GT.U32.AND P0, PT, R2, R96, PT ;  /* 0x000000600200720c */ /* 0x000fc60003f04070 */
[----:B------:R-:W-:-:S04]  /*18ae0*/  IMAD.MOV R0, RZ, RZ, -R0 ;  /* 0x000000ffff007224 */ /* 0x000fc800078e0a00 */
[C---:B------:R-:W-:Y:S02]  /*18af0*/  IMAD R113, R2.reuse, R0, R113 ;  /* 0x0000000002717224 */ /* 0x040fe400078e0271 */
[----:B------:R-:W-:Y:S01]  /*18b00*/  @!P4 IMAD.IADD R85, R85, 0x1, -R2 ;  /* 0x000000015555c824 */ /* 0x000fe200078e0a02 */
[----:B------:R-:W-:-:S03]  /*18b10*/  ISETP.GT.U32.AND P4, PT, R2, R107, PT ;  /* 0x0000006b0200720c */ /* 0x000fc60003f84070 */
[----:B------:R-:W-:Y:S01]  /*18b20*/  @!P0 IMAD.IADD R96, R96, 0x1, -R2 ;  /* 0x0000000160608824 */ /* 0x000fe200078e0a02 */
[----:B------:R-:W-:Y:S01]  /*18b30*/  ISETP.GT.U32.AND P0, PT, R2, R113, PT ;  /* 0x000000710200720c */ /* 0x000fe20003f04070 */
[----:B------:R-:W-:Y:S01]  /*18b40*/  IMAD.MOV.U32 R54, RZ, RZ, R124 ;  /* 0x000000ffff367224 */ /* 0x000fe200078e007c */
[----:B------:R-:W-:Y:S01]  /*18b50*/  IABS R124, R77 ;  /* 0x0000004d007c7213 */ /* 0x000fe20000000000 */
[----:B------:R-:W-:Y:S02]  /*18b60*/  @!P3 IMAD.MOV R79, RZ, RZ, -R79 ;  /* 0x000000ffff4fb224 */ /* 0x000fe400078e0a4f */
[----:B------:R-:W-:-:S04]  /*18b70*/  @!P1 IMAD.MOV R85, RZ, RZ, -R85 ;  /* 0x000000ffff559224 */ /* 0x000fc800078e0a55 */
[----:B------:R-:W-:-:S04]  /*18b80*/  @!P4 IMAD.IADD R107, R107, 0x1, -R2 ;  /* 0x000000016b6bc824 */ /* 0x000fc800078e0a02 */
[----:B------:R-:W-:Y:S01]  /*18b90*/  @!P0 IMAD.IADD R113, R113, 0x1, -R2 ;  /* 0x0000000171718824 */ /* 0x000fe200078e0a02 */
[----:B------:R-:W-:Y:S01]  /*18ba0*/  ISETP.GT.U32.AND P1, PT, R2, R107, PT ;  /* 0x0000006b0200720c */ /* 0x000fe20003f24070 */
[----:B------:R-:W-:-:S03]  /*18bb0*/  IMAD.HI.U32 R5, R4, R124, RZ ;  /* 0x0000007c04057227 */ /* 0x000fc600078e00ff */
[----:B------:R-:W-:Y:S01]  /*18bc0*/  ISETP.GT.U32.AND P3, PT, R2, R113, PT ;  /* 0x000000710200720c */ /* 0x000fe20003f64070 */
[----:B------:R-:W-:Y:S01]  /*18bd0*/  IMAD.MOV R5, RZ, RZ, -R5 ;  /* 0x000000ffff057224 */ /* 0x000fe200078e0a05 */
[----:B------:R-:W-:Y:S01]  /*18be0*/  ISETP.GE.AND P4, PT, R74, RZ, PT ;  /* 0x000000ff4a00720c */ /* 0x000fe20003f86270 */
[----:B------:R-:W-:Y:S02]  /*18bf0*/  IMAD.MOV.U32 R74, RZ, RZ, R71 ;  /* 0x000000ffff4a7224 */ /* 0x000fe400078e0047 */
[C---:B------:R-:W-:Y:S02]  /*18c00*/  IMAD R124, R2.reuse, R5, R124 ;  /* 0x00000005027c7224 */ /* 0x040fe400078e027c */
[----:B------:R-:W-:Y:S02]  /*18c10*/  IMAD.MOV.U32 R71, RZ, RZ, R34 ;  /* 0x000000ffff477224 */ /* 0x000fe400078e0022 */
[--C-:B------:R-:W-:Y:S01]  /*18c20*/  @!P1 IMAD.IADD R107, R107, 0x1, -R2.reuse ;  /* 0x000000016b6b9824 */ /* 0x100fe200078e0a02 */
[----:B------:R-:W-:Y:S01]  /*18c30*/  ISETP.GT.U32.AND P1, PT, R2, R124, PT ;  /* 0x0000007c0200720c */ /* 0x000fe20003f24070 */
[----:B------:R-:W4:Y:S02]  /*18c40*/  LDL.LU R34, [R1+0x654] ;  /* 0x0006540001227983 */ /* 0x000f240000300800 */
        /* <DEDUP_REMOVED lines=8> */
[----:B------:R-:W-:-:S02]  /*18cd0*/  IMAD.MOV.U32 R59, RZ, RZ, R58 ;  /* 0x000000ffff3b7224 */ /* 0x000fc400078e003a */
[----:B------:R-:W-:Y:S01]  /*18ce0*/  IMAD.MOV.U32 R58, RZ, RZ, R54 ;  /* 0x000000ffff3a7224 */ /* 0x000fe200078e0036 */
[----:B------:R-:W-:Y:S01]  /*18cf0*/  IABS R132, R75 ;  /* 0x0000004b00847213 */ /* 0x000fe20000000000 */
[----:B------:R-:W-:Y:S01]  /*18d00*/  @!P1 IMAD.IADD R124, R124, 0x1, -R2 ;  /* 0x000000017c7c9824 */ /* 0x000fe200078e0a02 */
[----:B------:R-:W-:Y:S01]  /*18d10*/  ISETP.GE.AND P1, PT, R75, RZ, PT ;  /* 0x000000ff4b00720c */ /* 0x000fe20003f26270 */
[----:B------:R-:W-:Y:S02]  /*18d20*/  IMAD.MOV.U32 R87, RZ, RZ, R71 ;  /* 0x000000ffff577224 */ /* 0x000fe400078e0047 */
[----:B------:R-:W-:Y:S02]  /*18d30*/  IMAD.MOV.U32 R89, RZ, RZ, R70 ;  /* 0x000000ffff597224 */ /* 0x000fe400078e0046 */
[----:B------:R-:W-:Y:S02]  /*18d40*/  IMAD.MOV.U32 R75, RZ, RZ, R68 ;  /* 0x000000ffff4b7224 */ /* 0x000fe400078e0044 */
[----:B---3--:R-:W-:-:S02]  /*18d50*/  IMAD.MOV.U32 R54, RZ, RZ, R52 ;  /* 0x000000ffff367224 */ /* 0x008fc400078e0034 */
[----:B--2---:R-:W-:Y:S02]  /*18d60*/  IMAD.MOV.U32 R52, RZ, RZ, R46 ;  /* 0x000000ffff347224 */ /* 0x004fe400078e002e */
[----:B----4-:R-:W-:Y:S02]  /*18d70*/  IMAD.MOV.U32 R46, RZ, RZ, R43 ;  /* 0x000000ffff2e7224 */ /* 0x010fe400078e002b */
[----:B------:R-:W-:Y:S02]  /*18d80*/  IMAD.MOV.U32 R43, RZ, RZ, R38 ;  /* 0x000000ffff2b7224 */ /* 0x000fe400078e0026 */
[----:B------:R-:W-:Y:S02]  /*18d90*/  IMAD.MOV.U32 R38, RZ, RZ, R252 ;  /* 0x000000ffff267224 */ /* 0x000fe400078e00fc */
[----:B------:R-:W2:Y:S04]  /*18da0*/  LDL.LU R252, [R1+0x650] ;  /* 0x0006500001fc7983 */ /* 0x000ea80000300800 */
[----:B------:R-:W3:Y:S04]  /*18db0*/  LDL.LU R71, [R1+0x618] ;  /* 0x0006180001477983 */ /* 0x000ee80000300800 */
[----:B------:R-:W4:Y:S04]  /*18dc0*/  LDL.LU R70, [R1+0x624] ;  /* 0x0006240001467983 */ /* 0x000f280000300800 */
[----:B------:R-:W2:Y:S01]  /*18dd0*/  LDL.LU R68, [R1+0x620] ;  /* 0x0006200001447983 */ /* 0x000ea20000300800 */
[----:B------:R-:W-:-:S05]  /*18de0*/  IABS R119, R82 ;  /* 0x0000005200777213 */ /* 0x000fca0000000000 */
[----:B------:R-:W-:-:S04]  /*18df0*/  IMAD.HI.U32 R0, R4, R119, RZ ;  /* 0x0000007704007227 */ /* 0x000fc800078e00ff */
[----:B------:R-:W-:-:S04]  /*18e00*/  IMAD.MOV R0, RZ, RZ, -R0 ;  /* 0x000000ffff007224 */ /* 0x000fc800078e0a00 */
[C---:B------:R-:W-:Y:S01]  /*18e10*/  IMAD R119, R2.reuse, R0, R119 ;  /* 0x0000000002777224 */ /* 0x040fe200078e0277 */
[----:B------:R-:W-:Y:S01]  /*18e20*/  ISETP.GT.U32.AND P0, PT, R2, R101, PT ;  /* 0x000000650200720c */ /* 0x000fe20003f04070 */
[----:B------:R-:W-:-:S03]  /*18e30*/  @!P5 IMAD.MOV R96, RZ, RZ, -R96 ;  /* 0x000000ffff60d224 */ /* 0x000fc600078e0a60 */
[----:B------:R-:W-:Y:S01]  /*18e40*/  ISETP.GT.U32.AND P5, PT, R2, R119, PT ;  /* 0x000000770200720c */ /* 0x000fe20003fa4070 */
[----:B------:R-:W-:-:S04]  /*18e50*/  IMAD.HI.U32 R0, R4, R132, RZ ;  /* 0x0000008404007227 */ /* 0x000fc800078e00ff */
[----:B------:R-:W-:Y:S01]  /*18e60*/  IMAD.MOV R0, RZ, RZ, -R0 ;  /* 0x000000ffff007224 */ /* 0x000fe200078e0a00 */
[----:B------:R-:W-:-:S03]  /*18e70*/  IABS R137, R80 ;  /* 0x0000005000897213 */ /* 0x000fc60000000000 */
[----:B------:R-:W-:Y:S02]  /*18e80*/  @!P0 IMAD.IADD R101, R101, 0x1, -R2 ;  /* 0x0000000165658824 */ /* 0x000fe400078e0a02 */
[C---:B------:R-:W-:Y:S02]  /*18e90*/  IMAD R132, R2.reuse, R0, R132 ;  /* 0x0000000002847224 */ /* 0x040fe400078e0284 */
[----:B------:R-:W-:Y:S02]  /*18ea0*/  @!P5 IMAD.IADD R119, R119, 0x1, -R2 ;  /* 0x000000017777d824 */ /* 0x000fe400078e0a02 */
[----:B------:R-:W-:Y:S01]  /*18eb0*/  @!P2 IMAD.MOV R101, RZ, RZ, -R101 ;  /* 0x000000ffff65a224 */ /* 0x000fe200078e0a65 */
[----:B------:R-:W-:Y:S01]  /*18ec0*/  ISETP.GT.U32.AND P5, PT, R2, R132, PT ;  /* 0x000000840200720c */ /* 0x000fe20003fa4070 */
[----:B------:R-:W-:Y:S01]  /*18ed0*/  IMAD.HI.U32 R0, R4, R137, RZ ;  /* 0x0000008904007227 */ /* 0x000fe200078e00ff */
[----:B------:R-:W-:-:S03]  /*18ee0*/  ISETP.GT.U32.AND P2, PT, R2, R119, PT ;  /* 0x000000770200720c */ /* 0x000fc60003f44070 */
[----:B------:R-:W-:-:S04]  /*18ef0*/  IMAD.MOV R0, RZ, RZ, -R0 ;  /* 0x000000ffff007224 */ /* 0x000fc800078e0a00 */
[----:B------:R-:W-:-:S04]  /*18f00*/  IMAD R137, R2, R0, R137 ;  /* 0x0000000002897224 */ /* 0x000fc800078e0289 */
[--C-:B------:R-:W-:Y:S01]  /*18f10*/  @!P5 IMAD.IADD R132, R132, 0x1, -R2.reuse ;  /* 0x000000018484d824 */ /* 0x100fe200078e0a02 */
[C---:B------:R-:W-:Y:S01]  /*18f20*/  ISETP.GT.U32.AND P5, PT, R2.reuse, R124, PT ;  /* 0x0000007c0200720c */ /* 0x040fe20003fa4070 */
[----:B------:R-:W-:Y:S01]  /*18f30*/  @!P2 IMAD.IADD R119, R119, 0x1, -R2 ;  /* 0x000000017777a824 */ /* 0x000fe200078e0a02 */
[----:B------:R-:W-:Y:S02]  /*18f40*/  ISETP.GT.U32.AND P2, PT, R2, R137, PT ;  /* 0x000000890200720c */ /* 0x000fe40003f44070 */
[----:B------:R-:W-:-:S09]  /*18f50*/  ISETP.GE.AND P0, PT, R82, RZ, PT ;  /* 0x000000ff5200720c */ /* 0x000fd20003f06270 */
[--C-:B------:R-:W-:Y:S02]  /*18f60*/  @!P5 IMAD.IADD R124, R124, 0x1, -R2.reuse ;  /* 0x000000017c7cd824 */ /* 0x100fe400078e0a02 */
[----:B------:R-:W-:Y:S02]  /*18f70*/  @!P2 IMAD.IADD R137, R137, 0x1, -R2 ;  /* 0x000000018989a824 */ /* 0x000fe400078e0a02 */
[----:B------:R-:W-:-:S03]  /*18f80*/  @!P3 IMAD.MOV R124, RZ, RZ, -R124 ;  /* 0x000000ffff7cb224 */ /* 0x000fc600078e0a7c */
[----:B------:R-:W-:Y:S01]  /*18f90*/  ISETP.GT.U32.AND P3, PT, R2, R137, PT ;  /* 0x000000890200720c */ /* 0x000fe20003f64070 */
[----:B------:R-:W-:Y:S01]  /*18fa0*/  @!P6 IMAD.MOV R90, RZ, RZ, -R90 ;  /* 0x000000ffff5ae224 */ /* 0x000fe200078e0a5a */
[----:B------:R-:W-:Y:S01]  /*18fb0*/  ISETP.GE.AND P6, PT, R83, RZ, PT ;  /* 0x000000ff5300720c */ /* 0x000fe20003fc6270 */
[----:B------:R-:W-:Y:S01]  /*18fc0*/  @!P0 IMAD.MOV R119, RZ, RZ, -R119 ;  /* 0x000000ffff778224 */ /* 0x000fe200078e0a77 */
[----:B------:R-:W-:Y:S02]  /*18fd0*/  IABS R141, R78 ;  /* 0x0000004e008d7213 */ /* 0x000fe40000000000 */
[----:B------:R-:W-:Y:S02]  /*18fe0*/  ISETP.GE.AND P0, PT, R78, RZ, PT ;  /* 0x000000ff4e00720c */ /* 0x000fe40003f06270 */
[----:B------:R-:W-:Y:S02]  /*18ff0*/  IABS R150, R77 ;  /* 0x0000004d00967213 */ /* 0x000fe40000000000 */
[----:B------:R-:W-:-:S03]  /*19000*/  IABS R147, R74 ;  /* 0x0000004a00937213 */ /* 0x000fc60000000000 */
[----:B------:R-:W-:Y:S01]  /*19010*/  @!P3 IMAD.IADD R137, R137, 0x1, -R2 ;  /* 0x000000018989b824 */ /* 0x000fe200078e0a02 */
[----:B------:R-:W-:Y:S02]  /*19020*/  ISETP.GE.AND P3, PT, R77, RZ, PT ;  /* 0x000000ff4d00720c */ /* 0x000fe40003f66270 */
[----:B------:R-:W-:Y:S01]  /*19030*/  ISETP.GE.AND P2, PT, R74, RZ, PT ;  /* 0x000000ff4a00720c */ /* 0x000fe20003f46270 */
[----:B------:R-:W-:Y:S02]  /*19040*/  IMAD.MOV.U32 R74, RZ, RZ, R66 ;  /* 0x000000ffff4a7224 */ /* 0x000fe400078e0042 */
[----:B------:R-:W-:Y:S01]  /*19050*/  @!P6 IMAD.MOV R113, RZ, RZ, -R113 ;  /* 0x000000ffff71e224 */ /* 0x000fe200078e0a71 */
[----:B------:R-:W-:Y:S01]  /*19060*/  ISETP.GE.AND P6, PT, R80, RZ, PT ;  /* 0x000000ff5000720c */ /* 0x000fe20003fc6270 */
[----:B---3--:R-:W-:Y:S02]  /*19070*/  IMAD.MOV.U32 R86, RZ, RZ, R71 ;  /* 0x000000ffff567224 */ /* 0x008fe400078e0047 */
[----:B----4-:R-:W-:-:S02]  /*19080*/  IMAD.MOV.U32 R82, RZ, RZ, R70 ;  /* 0x000000ffff527224 */ /* 0x010fc400078e0046 */
[----:B------:R-:W-:Y:S02]  /*19090*/  IMAD.MOV.U32 R70, RZ, RZ, R50 ;  /* 0x000000ffff467224 */ /* 0x000fe400078e0032 */
        /* <DEDUP_REMOVED lines=9> */
[----:B------:R-:W-:Y:S02]  /*19130*/  IMAD.MOV.U32 R65, RZ, RZ, R59 ;  /* 0x000000ffff417224 */ /* 0x000fe400078e003b */
[----:B------:R-:W-:Y:S02]  /*19140*/  IMAD.MOV.U32 R50, RZ, RZ, R31 ;  /* 0x000000ffff327224 */ /* 0x000fe400078e001f */
[----:B------:R-:W-:Y:S01]  /*19150*/  IMAD.MOV.U32 R61, RZ, RZ, R58 ;  /* 0x000000ffff3d7224 */ /* 0x000fe200078e003a */
[----:B------:R-:W4:Y:S01]  /*19160*/  LDL.LU R31, [R1+0x678] ;  /* 0x00067800011f7983 */ /* 0x000f220000300800 */
[----:B------:R-:W-:-:S02]  /*19170*/  IMAD.MOV.U32 R59, RZ, RZ, R54 ;  /* 0x000000ffff3b7224 */ /* 0x000fc400078e0036 */
[----:B------:R-:W-:Y:S02]  /*19180*/  IMAD.MOV.U32 R42, RZ, RZ, R34 ;  /* 0x000000ffff2a7224 */ /* 0x000fe400078e0022 */
[----:B------:R-:W-:Y:S01]  /*19190*/  IMAD.MOV.U32 R58, RZ, RZ, R52 ;  /* 0x000000ffff3a7224 */ /* 0x000fe200078e0034 */
[----:B------:R-:W4:Y:S01]  /*191a0*/  LDL.LU R34, [R1+0x69c] ;  /* 0x00069c0001227983 */ /* 0x000f220000300800 */
[----:B------:R-:W-:Y:S02]  /*191b0*/  IMAD.MOV.U32 R54, RZ, RZ, R46 ;  /* 0x000000ffff367224 */ /* 0x000fe400078e002e */
[----:B------:R-:W-:Y:S02]  /*191c0*/  IMAD.MOV.U32 R52, RZ, RZ, R43 ;  /* 0x000000ffff347224 */ /* 0x000fe400078e002b */
[----:B------:R-:W-:Y:S02]  /*191d0*/  IMAD.MOV.U32 R46, RZ, RZ, R38 ;  /* 0x000000ffff2e7224 */ /* 0x000fe400078e0026 */
[----:B------:R-:W-:Y:S01]  /*191e0*/  IMAD.MOV.U32 R43, RZ, RZ, R252 ;  /* 0x000000ffff2b7224 */ /* 0x000fe200078e00fc */
[----:B------:R-:W4:Y:S01]  /*191f0*/  LDL.LU R38, [R1+0x648] ;  /* 0x0006480001267983 */ /* 0x000f220000300800 */
[----:B------:R-:W-:-:S03]  /*19200*/  IMAD.MOV.U32 R80, RZ, RZ, R71 ;  /* 0x000000ffff507224 */ /* 0x000fc600078e0047 */
[----:B------:R-:W4:Y:S04]  /*19210*/  LDL.LU R252, [R1+0x78c] ;  /* 0x00078c0001fc7983 */ /* 0x000f280000300800 */
[----:B------:R-:W2:Y:S01]  /*19220*/  LDL.LU R71, [R1+0x634] ;  /* 0x0006340001477983 */ /* 0x000ea20000300800 */
        /* <DEDUP_REMOVED lines=15> */
[----:B------:R-:W-:Y:S01]  /*19320*/  IMAD R150, R2, R0, R150 ;  /* 0x0000000002967224 */ /* 0x000fe200078e0296 */
[----:B------:R-:W-:-:S05]  /*19330*/  IABS R159, R89 ;  /* 0x00000059009f7213 */ /* 0x000fca0000000000 */
[----:B------:R-:W-:Y:S01]  /*19340*/  @!P5 IMAD.IADD R141, R141, 0x1, -R2 ;  /* 0x000000018d8dd824 */ /* 0x000fe200078e0a02 */
[----:B------:R-:W-:Y:S01]  /*19350*/  ISETP.GT.U32.AND P5, PT, R2, R150, PT ;  /* 0x000000960200720c */ /* 0x000fe20003fa4070 */
[----:B------:R-:W-:Y:S01]  /*19360*/  IMAD.HI.U32 R5, R4, R159, RZ ;  /* 0x0000009f04057227 */ /* 0x000fe200078e00ff */
[----:B------:R-:W-:-:S03]  /*19370*/  IABS R154, R75 ;  /* 0x0000004b009a7213 */ /* 0x000fc60000000000 */
[----:B------:R-:W-:Y:S02]  /*19380*/  IMAD.MOV R5, RZ, RZ, -R5 ;  /* 0x000000ffff057224 */ /* 0x000fe400078e0a05 */
[----:B------:R-:W-:Y:S02]  /*19390*/  @!P4 IMAD.IADD R147, R147, 0x1, -R2 ;  /* 0x000000019393c824 */ /* 0x000fe400078e0a02 */
[----:B------:R-:W-:Y:S02]  /*193a0*/  IMAD R159, R2, R5, R159 ;  /* 0x00000005029f7224 */ /* 0x000fe400078e029f */
[----:B------:R-:W-:Y:S01]  /*193b0*/  IMAD.HI.U32 R7, R4, R154, RZ ;  /* 0x0000009a04077227 */ /* 0x000fe200078e00ff */
[----:B------:R-:W-:-:S03]  /*193c0*/  ISETP.GT.U32.AND P4, PT, R2, R147, PT ;  /* 0x000000930200720c */ /* 0x000fc60003f84070 */
[----:B------:R-:W-:Y:S01]  /*193d0*/  @!P5 IMAD.IADD R150, R150, 0x1, -R2 ;  /* 0x000000019696d824 */ /* 0x000fe200078e0a02 */
[----:B------:R-:W-:Y:S01]  /*193e0*/  ISETP.GT.U32.AND P5, PT, R2, R159, PT ;  /* 0x0000009f0200720c */ /* 0x000fe20003fa4070 */
[----:B------:R-:W-:Y:S01]  /*193f0*/  IMAD.MOV R7, RZ, RZ, -R7 ;  /* 0x000000ffff077224 */ /* 0x000fe200078e0a07 */
[----:B------:R-:W-:-:S03]  /*19400*/  IABS R163, R87 ;  /* 0x0000005700a37213 */ /* 0x000fc60000000000 */
[----:B------:R-:W-:Y:S01]  /*19410*/  IMAD R154, R2, R7, R154 ;  /* 0x00000007029a7224 */ /* 0x000fe200078e029a */
[----:B------:R-:W-:Y:S01]  /*19420*/  IABS R178, R82 ;  /* 0x0000005200b27213 */ /* 0x000fe20000000000 */
[----:B------:R-:W-:-:S04]  /*19430*/  IMAD.HI.U32 R0, R4, R163, RZ ;  /* 0x000000a304007227 */ /* 0x000fc800078e00ff */
[--C-:B------:R-:W-:Y:S01]  /*19440*/  @!P4 IMAD.IADD R147, R147, 0x1, -R2.reuse ;  /* 0x000000019393c824 */ /* 0x100fe200078e0a02 */
[C---:B------:R-:W-:Y:S01]  /*19450*/  ISETP.GT.U32.AND P4, PT, R2.reuse, R154, PT ;  /* 0x0000009a0200720c */ /* 0x040fe20003f84070 */
[----:B------:R-:W-:Y:S02]  /*19460*/  @!P5 IMAD.IADD R159, R159, 0x1, -R2 ;  /* 0x000000019f9fd824 */ /* 0x000fe400078e0a02 */
[----:B------:R-:W-:Y:S02]  /*19470*/  IMAD.MOV R0, RZ, RZ, -R0 ;  /* 0x000000ffff007224 */ /* 0x000fe400078e0a00 */
[----:B------:R-:W-:Y:S01]  /*19480*/  @!P0 IMAD.MOV R141, RZ, RZ, -R141 ;  /* 0x000000ffff8d8224 */ /* 0x000fe200078e0a8d */
[----:B------:R-:W-:Y:S01]  /*19490*/  ISETP.GT.U32.AND P0, PT, R2, R159, PT ;  /* 0x0000009f0200720c */ /* 0x000fe20003f04070 */
[----:B------:R-:W-:-:S04]  /*194a0*/  IMAD.HI.U32 R5, R4, R178, RZ ;  /* 0x000000b204057227 */ /* 0x000fc800078e00ff */
[----:B------:R-:W-:Y:S02]  /*194b0*/  IMAD R163, R2, R0, R163 ;  /* 0x0000000002a37224 */ /* 0x000fe400078e02a3 */
[----:B------:R-:W-:Y:S02]  /*194c0*/  IMAD.MOV R5, RZ, RZ, -R5 ;  /* 0x000000ffff057224 */ /* 0x000fe400078e0a05 */
[----:B------:R-:W-:Y:S01]  /*194d0*/  @!P4 IMAD.IADD R154, R154, 0x1, -R2 ;  /* 0x000000019a9ac824 */ /* 0x000fe200078e0a02 */
[C---:B------:R-:W-:Y:S01]  /*194e0*/  ISETP.GT.U32.AND P4, PT, R2.reuse, R163, PT ;  /* 0x000000a30200720c */ /* 0x040fe20003f84070 */
[----:B------:R-:W-:Y:S02]  /*194f0*/  IMAD R178, R2, R5, R178 ;  /* 0x0000000502b27224 */ /* 0x000fe400078e02b2 */
[----:B------:R-:W-:-:S03]  /*19500*/  @!P0 IMAD.IADD R159, R159, 0x1, -R2 ;  /* 0x000000019f9f8824 */ /* 0x000fc600078e0a02 */
[----:B------:R-:W-:-:S07]  /*19510*/  ISETP.GT.U32.AND P0, PT, R2, R178, PT ;  /* 0x000000b20200720c */ /* 0x000fce0003f04070 */
[----:B------:R-:W-:Y:S01]  /*19520*/  @!P4 IMAD.IADD R163, R163, 0x1, -R2 ;  /* 0x00000001a3a3c824 */ /* 0x000fe200078e0a02 */
[----:B------:R-:W-:Y:S02]  /*19530*/  ISETP.GE.AND P4, PT, R75, RZ, PT ;  /* 0x000000ff4b00720c */ /* 0x000fe40003f86270 */
[----:B------:R-:W-:-:S03]  /*19540*/  IABS R171, R74 ;  /* 0x0000004a00ab7213 */ /* 0x000fc60000000000 */
[----:B------:R-:W-:Y:S01]  /*19550*/  @!P0 IMAD.IADD R178, R178, 0x1, -R2 ;  /* 0x00000001b2b28824 */ /* 0x000fe200078e0a02 */
[----:B------:R-:W-:Y:S01]  /*19560*/  ISETP.GE.AND P0, PT, R74, RZ, PT ;  /* 0x000000ff4a00720c */ /* 0x000fe20003f06270 */
[----:B--2---:R-:W-:Y:S02]  /*19570*/  IMAD.MOV.U32 R75, RZ, RZ, R71 ;  /* 0x000000ffff4b7224 */ /* 0x004fe400078e0047 */
[----:B---3--:R-:W-:Y:S02]  /*19580*/  IMAD.MOV.U32 R71, RZ, RZ, R66 ;  /* 0x000000ffff477224 */ /* 0x008fe400078e0042 */
[----:B------:R-:W-:Y:S02]  /*19590*/  IMAD.MOV.U32 R66, RZ, RZ, R42 ;  /* 0x000000ffff427224 */ /* 0x000fe400078e002a */
[----:B------:R-:W2:Y:S01]  /*195a0*/  LDL.LU R42, [R1+0x66c] ;  /* 0x00066c00012a7983 */ /* 0x000ea20000300800 */
[----:B------:R-:W-:-:S03]  /*195b0*/  IMAD.MOV.U32 R74, RZ, RZ, R71 ;  /* 0x000000ffff4a7224 */ /* 0x000fc600078e0047 */
[----:B------:R-:W3:Y:S01]  /*195c0*/  LDL.LU R71, [R1+0x63c] ;  /* 0x00063c0001477983 */ /* 0x000ee20000300800 */
[----:B------:R-:W-:-:S05]  /*195d0*/  IABS R167, R86 ;  /* 0x0000005600a77213 */ /* 0x000fca0000000000 */
[----:B------:R-:W-:-:S04]  /*195e0*/  IMAD.HI.U32 R0, R4, R167, RZ ;  /* 0x000000a704007227 */ /* 0x000fc800078e00ff */
[----:B------:R-:W-:-:S04]  /*195f0*/  IMAD.MOV R0, RZ, RZ, -R0 ;  /* 0x000000ffff007224 */ /* 0x000fc800078e0a00 */
[----:B------:R-:W-:-:S05]  /*19600*/  IMAD R167, R2, R0, R167 ;  /* 0x0000000002a77224 */ /* 0x000fca00078e02a7 */
[----:B------:R-:W-:Y:S02]  /*19610*/  ISETP.GT.U32.AND P5, PT, R2, R167, PT ;  /* 0x000000a70200720c */ /* 0x000fe40003fa4070 */
[----:B------:R-:W-:Y:S01]  /*19620*/  IABS R184, R80 ;  /* 0x0000005000b87213 */ /* 0x000fe20000000000 */
[----:B------:R-:W-:Y:S02]  /*19630*/  @!P2 IMAD.MOV R147, RZ, RZ, -R147 ;  /* 0x000000ffff93a224 */ /* 0x000fe400078e0a93 */
[----:B------:R-:W-:Y:S02]  /*19640*/  @!P6 IMAD.MOV R137, RZ, RZ, -R137 ;  /* 0x000000ffff89e224 */ /* 0x000fe400078e0a89 */
[----:B------:R-:W-:-:S06]  /*19650*/  IMAD.HI.U32 R0, R4, R184, RZ ;  /* 0x000000b804007227 */ /* 0x000fcc00078e00ff */
[----:B------:R-:W-:Y:S01]  /*19660*/  @!P5 IMAD.IADD R167, R167, 0x1, -R2 ;  /* 0x00000001a7a7d824 */ /* 0x000fe200078e0a02 */
[----:B------:R-:W-:-:S04]  /*19670*/  ISETP.GT.U32.AND P5, PT, R2, R154, PT ;  /* 0x0000009a0200720c */ /* 0x000fc80003fa4070 */
[C---:B------:R-:W-:Y:S01]  /*19680*/  ISETP.GT.U32.AND P2, PT, R2.reuse, R167, PT ;  /* 0x000000a70200720c */ /* 0x040fe20003f44070 */
[----:B------:R-:W-:Y:S01]  /*19690*/  IMAD.MOV R0, RZ, RZ, -R0 ;  /* 0x000000ffff007224 */ /* 0x000fe200078e0a00 */
[----:B------:R-:W-:-:S03]  /*196a0*/  ISETP.GT.U32.AND P6, PT, R2, R163, PT ;  /* 0x000000a30200720c */ /* 0x000fc60003fc4070 */
[----:B------:R-:W-:Y:S01]  /*196b0*/  IMAD R184, R2, R0, R184 ;  /* 0x0000000002b87224 */ /* 0x000fe200078e02b8 */
[----:B------:R-:W-:-:S03]  /*196c0*/  IABS R175, R83 ;  /* 0x0000005300af7213 */ /* 0x000fc60000000000 */
[----:B------:R-:W-:-:S04]  /*196d0*/  @!P5 IMAD.IADD R154, R154, 0x1, -R2 ;  /* 0x000000019a9ad824 */ /* 0x000fc800078e0a02 */
[--C-:B------:R-:W-:Y:S01]  /*196e0*/  @!P2 IMAD.IADD R167, R167, 0x1, -R2.reuse ;  /* 0x00000001a7a7a824 */ /* 0x100fe200078e0a02 */
[C---:B------:R-:W-:Y:S01]  /*196f0*/  ISETP.GT.U32.AND P2, PT, R2.reuse, R184, PT ;  /* 0x000000b80200720c */ /* 0x040fe20003f44070 */
[----:B------:R-:W-:Y:S01]  /*19700*/  @!P6 IMAD.IADD R163, R163, 0x1, -R2 ;  /* 0x00000001a3a3e824 */ /* 0x000fe200078e0a02 */
[----:B------:R-:W-:Y:S01]  /*19710*/  ISETP.GE.AND P6, PT, R89, RZ, PT ;  /* 0x000000ff5900720c */ /* 0x000fe20003fc6270 */
[----:B------:R-:W-:Y:S01]  /*19720*/  @!P4 IMAD.MOV R154, RZ, RZ, -R154 ;  /* 0x000000ffff9ac224 */ /* 0x000fe200078e0a9a */
[----:B------:R-:W-:Y:S01]  /*19730*/  ISETP.GT.U32.AND P4, PT, R2, R178, PT ;  /* 0x000000b20200720c */ /* 0x000fe20003f84070 */
[----:B------:R-:W-:-:S04]  /*19740*/  IMAD.HI.U32 R7, R4, R175, RZ ;  /* 0x000000af04077227 */ /* 0x000fc800078e00ff */
[----:B------:R-:W-:-:S04]  /*19750*/  IMAD.MOV R7, RZ, RZ, -R7 ;  /* 0x000000ffff077224 */ /* 0x000fc800078e0a07 */
[--C-:B------:R-:W-:Y:S02]  /*19760*/  @!P2 IMAD.IADD R184, R184, 0x1, -R2.reuse ;  /* 0x00000001b8b8a824 */ /* 0x100fe400078e0a02 */
[C---:B------:R-:W-:Y:S02]  /*19770*/  IMAD R175, R2.reuse, R7, R175 ;  /* 0x0000000702af7224 */ /* 0x040fe400078e02af */
[----:B------:R-:W-:Y:S01]  /*19780*/  @!P6 IMAD.MOV R159, RZ, RZ, -R159 ;  /* 0x000000ffff9fe224 */ /* 0x000fe200078e0a9f */
[----:B------:R-:W-:Y:S01]  /*19790*/  ISETP.GT.U32.AND P6, PT, R2, R184, PT ;  /* 0x000000b80200720c */ /* 0x000fe20003fc4070 */
[----:B------:R-:W-:Y:S01]  /*197a0*/  @!P4 IMAD.IADD R178, R178, 0x1, -R2 ;  /* 0x00000001b2b2c824 */ /* 0x000fe200078e0a02 */
[----:B------:R-:W-:Y:S02]  /*197b0*/  ISETP.GT.U32.AND P5, PT, R2, R175, PT ;  /* 0x000000af0200720c */ /* 0x000fe40003fa4070 */
[----:B------:R-:W-:Y:S02]  /*197c0*/  ISETP.GE.AND P4, PT, R80, RZ, PT ;  /* 0x000000ff5000720c */ /* 0x000fe40003f86270 */
[----:B------:R-:W-:-:S07]  /*197d0*/  IABS R199, R74 ;  /* 0x0000004a00c77213 */ /* 0x000fce0000000000 */
[--C-:B------:R-:W-:Y:S02]  /*197e0*/  @!P6 IMAD.IADD R184, R184, 0x1, -R2.reuse ;  /* 0x00000001b8b8e824 */ /* 0x100fe400078e0a02 */
[----:B------:R-:W-:Y:S01]  /*197f0*/  @!P5 IMAD.IADD R175, R175, 0x1, -R2 ;  /* 0x00000001afafd824 */ /* 0x000fe200078e0a02 */
[----:B------:R-:W-:Y:S01]  /*19800*/  ISETP.GE.AND P5, PT, R86, RZ, PT ;  /* 0x000000ff5600720c */ /* 0x000fe20003fa6270 */
[----:B------:R-:W-:Y:S01]  /*19810*/  @!P4 IMAD.MOV R184, RZ, RZ, -R184 ;  /* 0x000000ffffb8c224 */ /* 0x000fe200078e0ab8 */
[----:B------:R-:W-:Y:S01]  /*19820*/  ISETP.GE.AND P4, PT, R74, RZ, PT ;  /* 0x000000ff4a00720c */ /* 0x000fe20003f86270 */
[----:B---3--:R-:W-:Y:S02]  /*19830*/  IMAD.MOV.U32 R80, RZ, RZ, R71 ;  /* 0x000000ffff507224 */ /* 0x008fe400078e0047 */
[----:B------:R-:W-:Y:S02]  /*19840*/  IMAD.MOV.U32 R71, RZ, RZ, R70 ;  /* 0x000000ffff477224 */ /* 0x000fe400078e0046 */
        /* <DEDUP_REMOVED lines=8> */
[----:B------:R-:W-:Y:S01]  /*198d0*/  IMAD.MOV.U32 R68, RZ, RZ, R65 ;  /* 0x000000ffff447224 */ /* 0x000fe200078e0041 */
[----:B------:R-:W3:Y:S01]  /*198e0*/  LDL.LU R128, [R1+0x6c8] ;  /* 0x0006c80001807983 */ /* 0x000ee20000300800 */
[----:B------:R-:W-:Y:S02]  /*198f0*/  IMAD.MOV.U32 R66, RZ, RZ, R52 ;  /* 0x000000ffff427224 */ /* 0x000fe400078e0034 */
[----:B------:R-:W-:Y:S02]  /*19900*/  IMAD.MOV.U32 R65, RZ, RZ, R46 ;  /* 0x000000ffff417224 */ /* 0x000fe400078e002e */
[----:B------:R-:W-:Y:S02]  /*19910*/  IMAD.MOV.U32 R52, RZ, RZ, R43 ;  /* 0x000000ffff347224 */ /* 0x000fe400078e002b */
[----:B----4-:R-:W-:Y:S01]  /*19920*/  IMAD.MOV.U32 R46, RZ, RZ, R38 ;  /* 0x000000ffff2e7224 */ /* 0x010fe200078e0026 */
[----:B------:R-:W4:Y:S04]  /*19930*/  LDL.LU R43, [R1+0x758] ;  /* 0x00075800012b7983 */ /* 0x000f280000300800 */
[----:B------:R-:W3:Y:S01]  /*19940*/  LDL.LU R38, [R1+0x6c4] ;  /* 0x0006c40001267983 */ /* 0x000ee20000300800 */
[----:B------:R-:W-:Y:S01]  /*19950*/  @!P1 IMAD.MOV R132, RZ, RZ, -R132 ;  /* 0x000000ffff849224 */ /* 0x000fe200078e0a84 */
[----:B------:R-:W-:Y:S01]  /*19960*/  ISETP.GT.U32.AND P1, PT, R2, R150, PT ;  /* 0x000000960200720c */ /* 0x000fe20003f24070 */
[----:B------:R-:W-:-:S04]  /*19970*/  IMAD.HI.U32 R8, R4, R171, RZ ;  /* 0x000000ab04087227 */ /* 0x000fc800078e00ff */
[----:B------:R-:W-:-:S04]  /*19980*/  IMAD.MOV R8, RZ, RZ, -R8 ;  /* 0x000000ffff087224 */ /* 0x000fc800078e0a08 */
[----:B------:R-:W-:-:S04]  /*19990*/  IMAD R171, R2, R8, R171 ;  /* 0x0000000802ab7224 */ /* 0x000fc800078e02ab */
[----:B------:R-:W-:Y:S01]  /*199a0*/  @!P1 IMAD.IADD R150, R150, 0x1, -R2 ;  /* 0x0000000196969824 */ /* 0x000fe200078e0a02 */
[----:B------:R-:W-:Y:S02]  /*199b0*/  ISETP.GT.U32.AND P1, PT, R2, R171, PT ;  /* 0x000000ab0200720c */ /* 0x000fe40003f24070 */
[----:B------:R-:W-:Y:S02]  /*199c0*/  IABS R187, R78 ;  /* 0x0000004e00bb7213 */ /* 0x000fe40000000000 */
[----:B------:R-:W-:-:S03]  /*199d0*/  IABS R191, R77 ;  /* 0x0000004d00bf7213 */ /* 0x000fc60000000000 */
[----:B------:R-:W-:-:S06]  /*199e0*/  IMAD.HI.U32 R5, R4, R187, RZ ;  /* 0x000000bb04057227 */ /* 0x000fcc00078e00ff */
[----:B------:R-:W-:Y:S01]  /*199f0*/  @!P1 IMAD.IADD R171, R171, 0x1, -R2 ;  /* 0x00000001abab9824 */ /* 0x000fe200078e0a02 */
[----:B------:R-:W-:Y:S01]  /*19a00*/  ISETP.GE.AND P1, PT, R87, RZ, PT ;  /* 0x000000ff5700720c */ /* 0x000fe20003f26270 */
[----:B------:R-:W-:Y:S02]  /*19a10*/  IMAD.MOV R5, RZ, RZ, -R5 ;  /* 0x000000ffff057224 */ /* 0x000fe400078e0a05 */
[----:B------:R-:W-:Y:S01]  /*19a20*/  IMAD.HI.U32 R0, R4, R191, RZ ;  /* 0x000000bf04007227 */ /* 0x000fe200078e00ff */
[----:B------:R-:W-:-:S03]  /*19a30*/  ISETP.GT.U32.AND P2, PT, R2, R171, PT ;  /* 0x000000ab0200720c */ /* 0x000fc60003f44070 */
[----:B------:R-:W-:Y:S02]  /*19a40*/  IMAD R187, R2, R5, R187 ;  /* 0x0000000502bb7224 */ /* 0x000fe400078e02bb */
[----:B------:R-:W-:-:S04]  /*19a50*/  IMAD.MOV R0, RZ, RZ, -R0 ;  /* 0x000000ffff007224 */ /* 0x000fc800078e0a00 */
[----:B------:R-:W-:Y:S01]  /*19a60*/  @!P1 IMAD.MOV R163, RZ, RZ, -R163 ;  /* 0x000000ffffa39224 */ /* 0x000fe200078e0aa3 */
[C---:B------:R-:W-:Y:S01]  /*19a70*/  ISETP.GT.U32.AND P1, PT, R2.reuse, R187, PT ;  /* 0x000000bb0200720c */ /* 0x040fe20003f24070 */
[C---:B------:R-:W-:Y:S02]  /*19a80*/  IMAD R191, R2.reuse, R0, R191 ;  /* 0x0000000002bf7224 */ /* 0x040fe400078e02bf */
[----:B------:R-:W-:Y:S01]  /*19a90*/  @!P3 IMAD.MOV R150, RZ, RZ, -R150 ;  /* 0x000000ffff96b224 */ /* 0x000fe200078e0a96 */
[C---:B------:R-:W-:Y:S01]  /*19aa0*/  ISETP.GT.U32.AND P3, PT, R2.reuse, R175, PT ;  /* 0x000000af0200720c */ /* 0x040fe20003f64070 */
[----:B------:R-:W-:Y:S01]  /*19ab0*/  @!P2 IMAD.IADD R171, R171, 0x1, -R2 ;  /* 0x00000001ababa824 */ /* 0x000fe200078e0a02 */
[----:B------:R-:W-:Y:S01]  /*19ac0*/  ISETP.GT.U32.AND P2, PT, R2, R191, PT ;  /* 0x000000bf0200720c */ /* 0x000fe20003f44070 */
[----:B------:R-:W-:Y:S01]  /*19ad0*/  @!P5 IMAD.MOV R167, RZ, RZ, -R167 ;  /* 0x000000ffffa7d224 */ /* 0x000fe200078e0aa7 */
[----:B------:R-:W-:Y:S01]  /*19ae0*/  ISETP.GE.AND P5, PT, R83, RZ, PT ;  /* 0x000000ff5300720c */ /* 0x000fe20003fa6270 */
[----:B------:R-:W-:-:S04]  /*19af0*/  @!P0 IMAD.MOV R171, RZ, RZ, -R171 ;  /* 0x000000ffffab8224 */ /* 0x000fc800078e0aab */
[----:B------:R-:W-:-:S05]  /*19b00*/  @!P1 IMAD.IADD R187, R187, 0x1, -R2 ;  /* 0x00000001bbbb9824 */ /* 0x000fca00078e0a02 */
[----:B------:R-:W-:Y:S01]  /*19b10*/  ISETP.GT.U32.AND P0, PT, R2, R187, PT ;  /* 0x000000bb0200720c */ /* 0x000fe20003f04070 */
[--C-:B------:R-:W-:Y:S02]  /*19b20*/  @!P3 IMAD.IADD R175, R175, 0x1, -R2.reuse ;  /* 0x00000001afafb824 */ /* 0x100fe400078e0a02 */
[----:B------:R-:W-:Y:S02]  /*19b30*/  @!P2 IMAD.IADD R191, R191, 0x1, -R2 ;  /* 0x00000001bfbfa824 */ /* 0x000fe400078e0a02 */
[----:B------:R-:W-:-:S03]  /*19b40*/  @!P5 IMAD.MOV R175, RZ, RZ, -R175 ;  /* 0x000000ffffafd224 */ /* 0x000fc600078e0aaf */
[----:B------:R-:W-:Y:S02]  /*19b50*/  ISETP.GT.U32.AND P5, PT, R2, R191, PT ;  /* 0x000000bf0200720c */ /* 0x000fe40003fa4070 */
[----:B------:R-:W-:-:S03]  /*19b60*/  IABS R204, R74 ;  /* 0x0000004a00cc7213 */ /* 0x000fc60000000000 */
[----:B------:R-:W-:Y:S01]  /*19b70*/  @!P0 IMAD.IADD R187, R187, 0x1, -R2 ;  /* 0x00000001bbbb8824 */ /* 0x000fe200078e0a02 */
[----:B------:R-:W-:Y:S01]  /*19b80*/  ISETP.GE.AND P0, PT, R74, RZ, PT ;  /* 0x000000ff4a00720c */ /* 0x000fe20003f06270 */
[----:B------:R-:W-:Y:S02]  /*19b90*/  IMAD.MOV.U32 R74, RZ, RZ, R71 ;  /* 0x000000ffff4a7224 */ /* 0x000fe400078e0047 */
[----:B------:R-:W-:Y:S02]  /*19ba0*/  IMAD.MOV.U32 R71, RZ, RZ, R70 ;  /* 0x000000ffff477224 */ /* 0x000fe400078e0046 */
[----:B------:R-:W-:Y:S02]  /*19bb0*/  IMAD.MOV.U32 R70, RZ, RZ, R68 ;  /* 0x000000ffff467224 */ /* 0x000fe400078e0044 */
[----:B------:R-:W-:Y:S02]  /*19bc0*/  IMAD.MOV.U32 R68, RZ, RZ, R66 ;  /* 0x000000ffff447224 */ /* 0x000fe400078e0042 */
[----:B------:R-:W-:-:S02]  /*19bd0*/  IMAD.MOV.U32 R66, RZ, RZ, R65 ;  /* 0x000000ffff427224 */ /* 0x000fc400078e0041 */
[----:B------:R-:W-:Y:S01]  /*19be0*/  IMAD.MOV.U32 R65, RZ, RZ, R52 ;  /* 0x000000ffff417224 */ /* 0x000fe200078e0034 */
[----:B------:R-:W-:Y:S01]  /*19bf0*/  IABS R207, R74 ;  /* 0x0000004a00cf7213 */ /* 0x000fe20000000000 */
[----:B------:R-:W-:Y:S02]  /*19c00*/  IMAD.MOV.U32 R52, RZ, RZ, R46 ;  /* 0x000000ffff347224 */ /* 0x000fe400078e002e */
[----:B------:R-:W-:Y:S01]  /*19c10*/  @!P5 IMAD.IADD R191, R191, 0x1, -R2 ;  /* 0x00000001bfbfd824 */ /* 0x000fe200078e0a02 */
[----:B------:R-:W-:Y:S01]  /*19c20*/  ISETP.GE.AND P5, PT, R74, RZ, PT ;  /* 0x000000ff4a00720c */ /* 0x000fe20003fa6270 */
[----:B------:R-:W-:Y:S01]  /*19c30*/  IMAD.MOV.U32 R74, RZ, RZ, R70 ;  /* 0x000000ffff4a7224 */ /* 0x000fe200078e0046 */
[----:B------:R-:W-:Y:S01]  /*19c40*/  ISETP.GE.AND P6, PT, R78, RZ, PT ;  /* 0x000000ff4e00720c */ /* 0x000fe20003fc6270 */
[----:B------:R-:W-:Y:S02]  /*19c50*/  IMAD.MOV.U32 R70, RZ, RZ, R66 ;  /* 0x000000ffff467224 */ /* 0x000fe400078e0042 */
[----:B------:R-:W-:-:S02]  /*19c60*/  IMAD.MOV.U32 R78, RZ, RZ, R71 ;  /* 0x000000ffff4e7224 */ /* 0x000fc400078e0047 */
[----:B------:R-:W-:Y:S02]  /*19c70*/  IMAD.MOV.U32 R66, RZ, RZ, R52 ;  /* 0x000000ffff427224 */ /* 0x000fe400078e0034 */
[----:B------:R-:W-:Y:S02]  /*19c80*/  IMAD.MOV.U32 R71, RZ, RZ, R68 ;  /* 0x000000ffff477224 */ /* 0x000fe400078e0044 */
[----:B--2---:R-:W-:Y:S02]  /*19c90*/  IMAD.MOV.U32 R52, RZ, RZ, R42 ;  /* 0x000000ffff347224 */ /* 0x004fe400078e002a */
[----:B------:R-:W-:Y:S02]  /*19ca0*/  IMAD.MOV.U32 R68, RZ, RZ, R65 ;  /* 0x000000ffff447224 */ /* 0x000fe400078e0041 */
[----:B---3--:R-:W-:Y:S02]  /*19cb0*/  IMAD.MOV.U32 R46, RZ, RZ, R38 ;  /* 0x000000ffff2e7224 */ /* 0x008fe400078e0026 */
[----:B------:R-:W-:-:S02]  /*19cc0*/  IMAD.MOV.U32 R38, RZ, RZ, R34 ;  /* 0x000000ffff267224 */ /* 0x000fc400078e0022 */
[----:B------:R-:W2:Y:S04]  /*19cd0*/  LDL.LU R34, [R1+0x790] ;  /* 0x0007900001227983 */ /* 0x000ea80000300800 */
[----:B------:R-:W3:Y:S04]  /*19ce0*/  LDL.LU R42, [R1+0x684] ;  /* 0x00068400012a7983 */ /* 0x000ee80000300800 */
[----:B------:R-:W4:Y:S01]  /*19cf0*/  LDL.LU R65, [R1+0x680] ;  /* 0x0006800001417983 */ /* 0x000f220000300800 */
[----:B------:R-:W-:Y:S02]  /*19d00*/  ISETP.GE.AND P1, PT, R77, RZ, PT ;  /* 0x000000ff4d00720c */ /* 0x000fe40003f26270 */
[----:B------:R-:W-:-:S02]  /*19d10*/  ISETP.GE.AND P3, PT, R82, RZ, PT ;  /* 0x000000ff5200720c */ /* 0x000fc40003f66270 */
[----:B------:R-:W-:Y:S02]  /*19d20*/  IABS R212, R74 ;  /* 0x0000004a00d47213 */ /* 0x000fe40000000000 */
[----:B------:R-:W-:Y:S01]  /*19d30*/  IABS R196, R75 ;  /* 0x0000004b00c47213 */ /* 0x000fe20000000000 */
[----:B------:R-:W-:-:S06]  /*19d40*/  IMAD.MOV.U32 R83, RZ, RZ, R70 ;  /* 0x000000ffff537224 */ /* 0x000fcc00078e0046 */
[----:B------:R-:W-:Y:S01]  /*19d50*/  @!P1 IMAD.MOV R191, RZ, RZ, -R191 ;  /* 0x000000ffffbf9224 */ /* 0x000fe200078e0abf */
[----:B------:R-:W-:Y:S01]  /*19d60*/  ISETP.GE.AND P1, PT, R74, RZ, PT ;  /* 0x000000ff4a00720c */ /* 0x000fe20003f26270 */
[----:B------:R-:W-:Y:S01]  /*19d70*/  @!P3 IMAD.MOV R178, RZ, RZ, -R178 ;  /* 0x000000ffffb2b224 */ /* 0x000fe200078e0ab2 */
[----:B------:R-:W-:Y:S01]  /*19d80*/  ISETP.GE.AND P3, PT, R75, RZ, PT ;  /* 0x000000ff4b00720c */ /* 0x000fe20003f66270 */
[----:B------:R-:W-:Y:S02]  /*19d90*/  IMAD.MOV.U32 R74, RZ, RZ, R68 ;  /* 0x000000ffff4a7224 */ /* 0x000fe400078e0044 */
[----:B------:R-:W-:Y:S02]  /*19da0*/  IMAD.MOV.U32 R75, RZ, RZ, R66 ;  /* 0x000000ffff4b7224 */ /* 0x000fe400078e0042 */
[----:B------:R-:W-:Y:S02]  /*19db0*/  IMAD.MOV.U32 R77, RZ, RZ, R71 ;  /* 0x000000ffff4d7224 */ /* 0x000fe400078e0047 */
[----:B------:R-:W-:-:S04]  /*19dc0*/  IMAD.HI.U32 R0, R4, R196, RZ ;  /* 0x000000c404007227 */ /* 0x000fc800078e00ff */
[----:B------:R-:W-:-:S04]  /*19dd0*/  IMAD.MOV R0, RZ, RZ, -R0 ;  /* 0x000000ffff007224 */ /* 0x000fc800078e0a00 */
[----:B------:R-:W-:-:S05]  /*19de0*/  IMAD R196, R2, R0, R196 ;  /* 0x0000000002c47224 */ /* 0x000fca00078e02c4 */
[----:B------:R-:W-:Y:S01]  /*19df0*/  ISETP.GT.U32.AND P2, PT, R2, R196, PT ;  /* 0x000000c40200720c */ /* 0x000fe20003f44070 */
[----:B------:R-:W-:-:S04]  /*19e00*/  IMAD.HI.U32 R0, R4, R199, RZ ;  /* 0x000000c704007227 */ /* 0x000fc800078e00ff */
[----:B------:R-:W-:Y:S02]  /*19e10*/  IMAD.MOV R0, RZ, RZ, -R0 ;  /* 0x000000ffff007224 */ /* 0x000fe400078e0a00 */
[----:B------:R-:W-:Y:S02]  /*19e20*/  @!P6 IMAD.MOV R187, RZ, RZ, -R187 ;  /* 0x000000ffffbbe224 */ /* 0x000fe400078e0abb */
[----:B----4-:R-:W-:Y:S02]  /*19e30*/  IMAD.MOV.U32 R68, RZ, RZ, R65 ;  /* 0x000000ffff447224 */ /* 0x010fe400078e0041 */
[----:B------:R-:W4:Y:S04]  /*19e40*/  LDL.LU R65, [R1+0x6b0] ;  /* 0x0006b00001417983 */ /* 0x000f280000300800 */
[----:B------:R-:W2:Y:S04]  /*19e50*/  LDL.LU R66, [R1+0x6ac] ;  /* 0x0006ac0001427983 */ /* 0x000ea80000300800 */
[----:B------:R-:W3:Y:S04]  /*19e60*/  LDL.LU R70, [R1+0x664] ;  /* 0x0006640001467983 */ /* 0x000ee80000300800 */
[----:B------:R-:W4:Y:S01]  /*19e70*/  LDL.LU R71, [R1+0x668] ;  /* 0x0006680001477983 */ /* 0x000f220000300800 */
[----:B------:R-:W-:-:S02]  /*19e80*/  @!P2 IMAD.IADD R196, R196, 0x1, -R2 ;  /* 0x00000001c4c4a824 */ /* 0x000fc400078e0a02 */
[----:B------:R-:W-:Y:S02]  /*19e90*/  IMAD R199, R2, R0, R199 ;  /* 0x0000000002c77224 */ /* 0x000fe400078e02c7 */
[----:B------:R-:W-:Y:S01]  /*19ea0*/  IMAD.HI.U32 R0, R4, R204, RZ ;  /* 0x000000cc04007227 */ /* 0x000fe200078e00ff */
[----:B------:R-:W-:-:S03]  /*19eb0*/  ISETP.GT.U32.AND P6, PT, R2, R196, PT ;  /* 0x000000c40200720c */ /* 0x000fc60003fc4070 */
[----:B------:R-:W-:-:S04]  /*19ec0*/  IMAD.MOV R0, RZ, RZ, -R0 ;  /* 0x000000ffff007224 */ /* 0x000fc800078e0a00 */
[----:B------:R-:W-:-:S06]  /*19ed0*/  IMAD R204, R2, R0, R204 ;  /* 0x0000000002cc7224 */ /* 0x000fcc00078e02cc */
[----:B------:R-:W-:Y:S01]  /*19ee0*/  @!P6 IMAD.IADD R196, R196, 0x1, -R2 ;  /* 0x00000001c4c4e824 */ /* 0x000fe200078e0a02 */
[----:B------:R-:W-:-:S13]  /*19ef0*/  ISETP.GT.U32.AND P6, PT, R2, R204, PT ;  /* 0x000000cc0200720c */ /* 0x000fda0003fc4070 */
[----:B------:R-:W-:-:S05]  /*19f00*/  @!P6 IMAD.IADD R204, R204, 0x1, -R2 ;  /* 0x00000001cccce824 */ /* 0x000fca00078e0a02 */
[----:B------:R-:W-:Y:S02]  /*19f10*/  ISETP.GT.U32.AND P6, PT, R2, R204, PT ;  /* 0x000000cc0200720c */ /* 0x000fe40003fc4070 */
[----:B------:R-:W-:-:S11]  /*19f20*/  IABS R215, R80 ;  /* 0x0000005000d77213 */ /* 0x000fd60000000000 */
[----:B------:R-:W-:Y:S01]  /*19f30*/  @!P6 IMAD.IADD R204, R204, 0x1, -R2 ;  /* 0x00000001cccce824 */ /* 0x000fe200078e0a02 */
[----:B------:R-:W-:Y:S02]  /*19f40*/  ISETP.GE.AND P6, PT, R80, RZ, PT ;  /* 0x000000ff5000720c */ /* 0x000fe40003fc6270 */
[----:B------:R-:W-:Y:S01]  /*19f50*/  ISETP.GT.U32.AND P2, PT, R2, R199, PT ;  /* 0x000000c70200720c */ /* 0x000fe20003f44070 */
[----:B------:R-:W-:-:S04]  /*19f60*/  IMAD.HI.U32 R0, R4, R207, RZ ;  /* 0x000000cf04007227 */ /* 0x000fc800078e00ff */
[----:B----4-:R-:W-:Y:S02]  /*19f70*/  IMAD.MOV.U32 R80, RZ, RZ, R71 ;  /* 0x000000ffff507224 */ /* 0x010fe400078e0047 */
[----:B------:R-:W-:Y:S02]  /*19f80*/  IMAD.MOV.U32 R71, RZ, RZ, R50 ;  /* 0x000000ffff477224 */ /* 0x000fe400078e0032 */
[----:B------:R-:W-:Y:S02]  /*19f90*/  IMAD.MOV.U32 R50, RZ, RZ, R43 ;  /* 0x000000ffff327224 */ /* 0x000fe400078e002b */
[----:B------:R-:W4:Y:S02]  /*19fa0*/  LDL.LU R43, [R1+0x674] ;  /* 0x00067400012b7983 */ /* 0x000f240000300800 */
[----:B------:R-:W-:-:S05]  /*19fb0*/  @!P2 IMAD.IADD R199, R199, 0x1, -R2 ;  /* 0x00000001c7c7a824 */ /* 0x000fca00078e0a02 */
[----:B------:R-:W-:Y:S01]  /*19fc0*/  ISETP.GT.U32.AND P2, PT, R2, R199, PT ;  /* 0x000000c70200720c */ /* 0x000fe20003f44070 */
[----:B------:R-:W-:Y:S02]  /*19fd0*/  IMAD.MOV R0, RZ, RZ, -R0 ;  /* 0x000000ffff007224 */ /* 0x000fe400078e0a00 */
[----:B------:R-:W-:Y:S01]  /*19fe0*/  IMAD.HI.U32 R7, R4, R212, RZ ;  /* 0x000000d404077227 */ /* 0x000fe200078e00ff */
[----:B------:R-:W-:-:S03]  /*19ff0*/  IABS R220, R86 ;  /* 0x0000005600dc7213 */ /* 0x000fc60000000000 */
[----:B------:R-:W-:Y:S02]  /*1a000*/  IMAD R207, R2, R0, R207 ;  /* 0x0000000002cf7224 */ /* 0x000fe400078e02cf */
[----:B------:R-:W-:Y:S02]  /*1a010*/  IMAD.MOV R7, RZ, RZ, -R7 ;  /* 0x000000ffff077224 */ /* 0x000fe400078e0a07 */
[----:B------:R-:W-:-:S04]  /*1a020*/  IMAD.HI.U32 R5, R4, R215, RZ ;  /* 0x000000d704057227 */ /* 0x000fc800078e00ff */
[C---:B------:R-:W-:Y:S02]  /*1a030*/  IMAD R212, R2.reuse, R7, R212 ;  /* 0x0000000702d47224 */ /* 0x040fe400078e02d4 */
[----:B------:R-:W-:Y:S01]  /*1a040*/  @!P2 IMAD.IADD R199, R199, 0x1, -R2 ;  /* 0x00000001c7c7a824 */ /* 0x000fe200078e0a02 */
        /* <DEDUP_REMOVED lines=9> */
[----:B------:R-:W-:Y:S01]  /*1a0e0*/  IMAD R220, R2, R5, R220 ;  /* 0x0000000502dc7224 */ /* 0x000fe200078e02dc */
[----:B------:R-:W-:Y:S01]  /*1a0f0*/  IABS R224, R78 ;  /* 0x0000004e00e07213 */ /* 0x000fe20000000000 */
[----:B------:R-:W-:-:S03]  /*1a100*/  @!P2 IMAD.IADD R207, R207, 0x1, -R2 ;  /* 0x00000001cfcfa824 */ /* 0x000fc600078e0a02 */
[----:B------:R-:W-:Y:S01]  /*1a110*/  ISETP.GT.U32.AND P2, PT, R2, R220, PT ;  /* 0x000000dc0200720c */ /* 0x000fe20003f44070 */
[----:B------:R-:W-:Y:S01]  /*1a120*/  @!P3 IMAD.IADD R212, R212, 0x1, -R2 ;  /* 0x00000001d4d4b824 */ /* 0x000fe200078e0a02 */
[----:B------:R-:W-:Y:S01]  /*1a130*/  ISETP.GT.U32.AND P3, PT, R2, R207, PT ;  /* 0x000000cf0200720c */ /* 0x000fe20003f64070 */
[----:B------:R-:W-:-:S04]  /*1a140*/  IMAD.HI.U32 R0, R4, R224, RZ ;  /* 0x000000e004007227 */ /* 0x000fc800078e00ff */
[----:B------:R-:W-:Y:S01]  /*1a150*/  @!P4 IMAD.IADD R215, R215, 0x1, -R2 ;  /* 0x00000001d7d7c824 */ /* 0x000fe200078e0a02 */
[----:B------:R-:W-:Y:S01]  /*1a160*/  ISETP.GT.U32.AND P4, PT, R2, R212, PT ;  /* 0x000000d40200720c */ /* 0x000fe20003f84070 */
[----:B------:R-:W-:-:S04]  /*1a170*/  IMAD.MOV R0, RZ, RZ, -R0 ;  /* 0x000000ffff007224 */ /* 0x000fc800078e0a00 */
[----:B------:R-:W-:Y:S02]  /*1a180*/  IMAD R224, R2, R0, R224 ;  /* 0x0000000002e07224 */ /* 0x000fe400078e02e0 */
[--C-:B------:R-:W-:Y:S02]  /*1a190*/  @!P2 IMAD.IADD R220, R220, 0x1, -R2.reuse ;  /* 0x00000001dcdca824 */ /* 0x100fe400078e0a02 */
[--C-:B------:R-:W-:Y:S01]  /*1a1a0*/  @!P3 IMAD.IADD R207, R207, 0x1, -R2.reuse ;  /* 0x00000001cfcfb824 */ /* 0x100fe200078e0a02 */
[C---:B------:R-:W-:Y:S02]  /*1a1b0*/  ISETP.GT.U32.AND P3, PT, R2.reuse, R224, PT ;  /* 0x000000e00200720c */ /* 0x040fe40003f64070 */
[----:B------:R-:W-:Y:S01]  /*1a1c0*/  ISETP.GT.U32.AND P2, PT, R2, R220, PT ;  /* 0x000000dc0200720c */ /* 0x000fe20003f44070 */
[----:B------:R-:W-:Y:S01]  /*1a1d0*/  @!P4 IMAD.IADD R212, R212, 0x1, -R2 ;  /* 0x00000001d4d4c824 */ /* 0x000fe200078e0a02 */
[----:B------:R-:W-:Y:S01]  /*1a1e0*/  ISETP.GE.AND P4, PT, R86, RZ, PT ;  /* 0x000000ff5600720c */ /* 0x000fe20003f86270 */
[----:B---3--:R-:W-:-:S02]  /*1a1f0*/  IMAD.MOV.U32 R82, RZ, RZ, R70 ;  /* 0x000000ffff527224 */ /* 0x008fc400078e0046 */
[----:B------:R-:W-:Y:S01]  /*1a200*/  IMAD.MOV.U32 R70, RZ, RZ, R52 ;  /* 0x000000ffff467224 */ /* 0x000fe200078e0034 */
[----:B------:R-:W-:-:S05]  /*1a210*/  IABS R227, R75 ;  /* 0x0000004b00e37213 */ /* 0x000fca0000000000 */
[--C-:B------:R-:W-:Y:S01]  /*1a220*/  @!P3 IMAD.IADD R224, R224, 0x1, -R2.reuse ;  /* 0x00000001e0e0b824 */ /* 0x100fe200078e0a02 */
[----:B------:R-:W-:Y:S01]  /*1a230*/  ISETP.GE.AND P3, PT, R75, RZ, PT ;  /* 0x000000ff4b00720c */ /* 0x000fe20003f66270 */
[----:B------:R-:W-:Y:S01]  /*1a240*/  @!P2 IMAD.IADD R220, R220, 0x1, -R2 ;  /* 0x00000001dcdca824 */ /* 0x000fe200078e0a02 */
[----:B------:R-:W-:Y:S01]  /*1a250*/  ISETP.GE.AND P2, PT, R78, RZ, PT ;  /* 0x000000ff4e00720c */ /* 0x000fe20003f46270 */
[----:B------:R-:W-:Y:S02]  /*1a260*/  IMAD.MOV.U32 R75, RZ, RZ, R71 ;  /* 0x000000ffff4b7224 */ /* 0x000fe400078e0047 */
[----:B------:R-:W-:Y:S02]  /*1a270*/  IMAD.MOV.U32 R78, RZ, RZ, R70 ;  /* 0x000000ffff4e7224 */ /* 0x000fe400078e0046 */
[----:B------:R-:W-:Y:S01]  /*1a280*/  IMAD.MOV.U32 R70, RZ, RZ, R31 ;  /* 0x000000ffff467224 */ /* 0x000fe200078e001f */
[----:B------:R-:W-:Y:S01]  /*1a290*/  IABS R233, R74 ;  /* 0x0000004a00e97213 */ /* 0x000fe20000000000 */
[----:B------:R-:W-:Y:S01]  /*1a2a0*/  @!P4 IMAD.MOV R220, RZ, RZ, -R220 ;  /* 0x000000ffffdcc224 */ /* 0x000fe200078e0adc */
[----:B------:R-:W-:Y:S01]  /*1a2b0*/  ISETP.GE.AND P4, PT, R74, RZ, PT ;  /* 0x000000ff4a00720c */ /* 0x000fe20003f86270 */
[----:B------:R-:W-:-:S02]  /*1a2c0*/  IMAD.MOV.U32 R52, RZ, RZ, R46 ;  /* 0x000000ffff347224 */ /* 0x000fc400078e002e */
[----:B------:R-:W3:Y:S01]  /*1a2d0*/  LDL.LU R46, [R1+0x720] ;  /* 0x00072000012e7983 */ /* 0x000ee20000300800 */
[----:B----4-:R-:W-:-:S03]  /*1a2e0*/  IMAD.MOV.U32 R71, RZ, RZ, R43 ;  /* 0x000000ffff477224 */ /* 0x010fc600078e002b */
[----:B------:R-:W4:Y:S01]  /*1a2f0*/  LDL.LU R43, [R1+0x6bc] ;  /* 0x0006bc00012b7983 */ /* 0x000f220000300800 */
[----:B------:R-:W-:Y:S02]  /*1a300*/  IMAD.MOV.U32 R74, RZ, RZ, R71 ;  /* 0x000000ffff4a7224 */ /* 0x000fe400078e0047 */
[----:B------:R-:W-:Y:S01]  /*1a310*/  IMAD.MOV.U32 R71, RZ, RZ, R70 ;  /* 0x000000ffff477224 */ /* 0x000fe200078e0046 */
[----:B------:R-:W4:Y:S01]  /*1a320*/  LDL.LU R31, [R1+0x6e8] ;  /* 0x0006e800011f7983 */ /* 0x000f220000300800 */
[----:B------:R-:W-:Y:S02]  /*1a330*/  IMAD.MOV.U32 R70, RZ, RZ, R42 ;  /* 0x000000ffff467224 */ /* 0x000fe400078e002a */
[----:B------:R-:W-:Y:S02]  /*1a340*/  IMAD.MOV.U32 R42, RZ, RZ, R40 ;  /* 0x000000ffff2a7224 */ /* 0x000fe400078e0028 */
[----:B------:R-:W4:Y:S01]  /*1a350*/  LDL.LU R40, [R1+0x688] ;  /* 0x0006880001287983 */ /* 0x000f220000300800 */
[----:B------:R-:W-:Y:S01]  /*1a360*/  @!P0 IMAD.MOV R204, RZ, RZ, -R204 ;  /* 0x000000ffffcc8224 */ /* 0x000fe200078e0acc */
        /* <DEDUP_REMOVED lines=10> */
[----:B------:R-:W-:Y:S02]  /*1a410*/  IMAD.MOV R0, RZ, RZ, -R0 ;  /* 0x000000ffff007224 */ /* 0x000fe400078e0a00 */
[----:B------:R-:W-:-:S04]  /*1a420*/  IMAD.HI.U32 R7, R4, R233, RZ ;  /* 0x000000e904077227 */ /* 0x000fc800078e00ff */
[C---:B------:R-:W-:Y:S02]  /*1a430*/  IMAD R240, R2.reuse, R0, R240 ;  /* 0x0000000002f07224 */ /* 0x040fe400078e02f0 */
[----:B------:R-:W-:Y:S01]  /*1a440*/  IMAD.MOV R7, RZ, RZ, -R7 ;  /* 0x000000ffff077224 */ /* 0x000fe200078e0a07 */
[----:B------:R-:W-:Y:S01]  /*1a450*/  IABS R244, R82 ;  /* 0x0000005200f47213 */ /* 0x000fe20000000000 */
[----:B------:R-:W-:Y:S01]  /*1a460*/  @!P5 IMAD.MOV R207, RZ, RZ, -R207 ;  /* 0x000000ffffcfd224 */ /* 0x000fe200078e0acf */
[----:B------:R-:W-:Y:S01]  /*1a470*/  ISETP.GT.U32.AND P5, PT, R2, R227, PT ;  /* 0x000000e30200720c */ /* 0x000fe20003fa4070 */
[----:B------:R-:W-:Y:S01]  /*1a480*/  @!P0 IMAD.IADD R224, R224, 0x1, -R2 ;  /* 0x00000001e0e08824 */ /* 0x000fe200078e0a02 */
[C---:B------:R-:W-:Y:S01]  /*1a490*/  ISETP.GT.U32.AND P0, PT, R2.reuse, R240, PT ;  /* 0x000000f00200720c */ /* 0x040fe20003f04070 */
[----:B------:R-:W-:Y:S02]  /*1a4a0*/  IMAD R233, R2, R7, R233 ;  /* 0x0000000702e97224 */ /* 0x000fe400078e02e9 */
[----:B------:R-:W-:-:S02]  /*1a4b0*/  @!P1 IMAD.MOV R212, RZ, RZ, -R212 ;  /* 0x000000ffffd49224 */ /* 0x000fc400078e0ad4 */
[----:B------:R-:W-:Y:S01]  /*1a4c0*/  IMAD.HI.U32 R0, R4, R244, RZ ;  /* 0x000000f404007227 */ /* 0x000fe200078e00ff */
[----:B------:R-:W-:-:S03]  /*1a4d0*/  ISETP.GT.U32.AND P1, PT, R2, R233, PT ;  /* 0x000000e90200720c */ /* 0x000fc60003f24070 */
[----:B------:R-:W-:Y:S02]  /*1a4e0*/  IMAD.MOV R0, RZ, RZ, -R0 ;  /* 0x000000ffff007224 */ /* 0x000fe400078e0a00 */
[----:B------:R-:W-:Y:S02]  /*1a4f0*/  @!P5 IMAD.IADD R227, R227, 0x1, -R2 ;  /* 0x00000001e3e3d824 */ /* 0x000fe400078e0a02 */
[----:B------:R-:W-:Y:S02]  /*1a500*/  IMAD R244, R2, R0, R244 ;  /* 0x0000000002f47224 */ /* 0x000fe400078e02f4 */
[--C-:B------:R-:W-:Y:S02]  /*1a510*/  @!P0 IMAD.IADD R240, R240, 0x1, -R2.reuse ;  /* 0x00000001f0f08824 */ /* 0x100fe400078e0a02 */
[----:B------:R-:W-:Y:S01]  /*1a520*/  @!P3 IMAD.MOV R227, RZ, RZ, -R227 ;  /* 0x000000ffffe3b224 */ /* 0x000fe200078e0ae3 */
[C---:B------:R-:W-:Y:S01]  /*1a530*/  ISETP.GT.U32.AND P3, PT, R2.reuse, R244, PT ;  /* 0x000000f40200720c */ /* 0x040fe20003f64070 */
[----:B------:R-:W-:Y:S01]  /*1a540*/  @!P1 IMAD.IADD R233, R233, 0x1, -R2 ;  /* 0x00000001e9e99824 */ /* 0x000fe200078e0a02 */
[----:B------:R-:W-:-:S02]  /*1a550*/  ISETP.GT.U32.AND P0, PT, R2, R240, PT ;  /* 0x000000f00200720c */ /* 0x000fc40003f04070 */
[----:B------:R-:W-:Y:S01]  /*1a560*/  ISETP.GE.AND P1, PT, R77, RZ, PT ;  /* 0x000000ff4d00720c */ /* 0x000fe20003f26270 */
[----:B------:R-:W-:Y:S02]  /*1a570*/  IMAD.MOV.U32 R77, RZ, RZ, R71 ;  /* 0x000000ffff4d7224 */ /* 0x000fe400078e0047 */
[----:B------:R-:W-:-:S04]  /*1a580*/  IMAD.MOV.U32 R71, RZ, RZ, R42 ;  /* 0x000000ffff477224 */ /* 0x000fc800078e002a */
[----:B------:R-:W-:Y:S02]  /*1a590*/  IMAD.MOV.U32 R87, RZ, RZ, R71 ;  /* 0x000000ffff577224 */ /* 0x000fe400078e0047 */
[----:B------:R-:W-:Y:S02]  /*1a5a0*/  IMAD.MOV.U32 R71, RZ, RZ, R70 ;  /* 0x000000ffff477224 */ /* 0x000fe400078e0046 */
[----:B------:R-:W-:Y:S02]  /*1a5b0*/  IMAD.MOV.U32 R70, RZ, RZ, R68 ;  /* 0x000000ffff467224 */ /* 0x000fe400078e0044 */
[----:B--2---:R-:W-:Y:S02]  /*1a5c0*/  IMAD.MOV.U32 R68, RZ, RZ, R66 ;  /* 0x000000ffff447224 */ /* 0x004fe400078e0042 */
[----:B------:R-:W-:Y:S01]  /*1a5d0*/  IMAD.MOV.U32 R66, RZ, RZ, R52 ;  /* 0x000000ffff427224 */ /* 0x000fe200078e0034 */
[----:B------:R-:W-:Y:S01]  /*1a5e0*/  IABS R248, R80 ;  /* 0x0000005000f87213 */ /* 0x000fe20000000000 */
[----:B------:R-:W-:Y:S01]  /*1a5f0*/  IMAD.MOV.U32 R52, RZ, RZ, R50 ;  /* 0x000000ffff347224 */ /* 0x000fe200078e0032 */
[----:B------:R-:W-:Y:S01]  /*1a600*/  IABS R7, R78 ;  /* 0x0000004e00077213 */ /* 0x000fe20000000000 */
[--C-:B------:R-:W-:Y:S01]  /*1a610*/  @!P0 IMAD.IADD R240, R240, 0x1, -R2.reuse ;  /* 0x00000001f0f08824 */ /* 0x100fe200078e0a02 */
[----:B------:R-:W-:Y:S01]  /*1a620*/  ISETP.GE.AND P0, PT, R80, RZ, PT ;  /* 0x000000ff5000720c */ /* 0x000fe20003f06270 */
[----:B------:R-:W-:Y:S01]  /*1a630*/  @!P3 IMAD.IADD R244, R244, 0x1, -R2 ;  /* 0x00000001f4f4b824 */ /* 0x000fe200078e0a02 */
[----:B------:R-:W-:Y:S01]  /*1a640*/  ISETP.GE.AND P3, PT, R78, RZ, PT ;  /* 0x000000ff4e00720c */ /* 0x000fe20003f66270 */
[----:B---3--:R-:W-:-:S02]  /*1a650*/  IMAD.MOV.U32 R50, RZ, RZ, R46 ;  /* 0x000000ffff327224 */ /* 0x008fc400078e002e */
[----:B------:R-:W-:Y:S02]  /*1a660*/  IMAD.MOV.U32 R80, RZ, RZ, R71 ;  /* 0x000000ffff507224 */ /* 0x000fe400078e0047 */
[----:B------:R-:W-:Y:S02]  /*1a670*/  IMAD.MOV.U32 R78, RZ, RZ, R70 ;  /* 0x000000ffff4e7224 */ /* 0x000fe400078e0046 */
[----:B------:R-:W-:Y:S01]  /*1a680*/  IMAD.MOV.U32 R70, RZ, RZ, R37 ;  /* 0x000000ffff467224 */ /* 0x000fe200078e0025 */
[----:B------:R-:W-:-:S05]  /*1a690*/  IABS R236, R83 ;  /* 0x0000005300ec7213 */ /* 0x000fca0000000000 */
[----:B------:R-:W-:-:S04]  /*1a6a0*/  IMAD.HI.U32 R5, R4, R236, RZ ;  /* 0x000000ec04057227 */ /* 0x000fc800078e00ff */
[----:B------:R-:W-:Y:S02]  /*1a6b0*/  IMAD.MOV R5, RZ, RZ, -R5 ;  /* 0x000000ffff057224 */ /* 0x000fe400078e0a05 */
[----:B----4-:R-:W-:Y:S02]  /*1a6c0*/  IMAD.MOV.U32 R46, RZ, RZ, R43 ;  /* 0x000000ffff2e7224 */ /* 0x010fe400078e002b */
[----:B------:R-:W-:Y:S02]  /*1a6d0*/  IMAD.MOV.U32 R42, RZ, RZ, R40 ;  /* 0x000000ffff2a7224 */ /* 0x000fe400078e0028 */
[----:B------:R-:W2:Y:S02]  /*1a6e0*/  LDL.LU R40, [R1+0x728] ;  /* 0x0007280001287983 */ /* 0x000ea40000300800 */
[----:B------:R-:W-:Y:S02]  /*1a6f0*/  IMAD.MOV.U32 R71, RZ, RZ, R42 ;  /* 0x000000ffff477224 */ /* 0x000fe400078e002a */
[----:B------:R-:W3:Y:S01]  /*1a700*/  LDL.LU R43, [R1+0x6a0] ;  /* 0x0006a000012b7983 */ /* 0x000ee20000300800 */
[----:B------:R-:W-:-:S03]  /*1a710*/  IMAD.MOV.U32 R42, RZ, RZ, R38 ;  /* 0x000000ffff2a7224 */ /* 0x000fc600078e0026 */
[----:B------:R-:W4:Y:S04]  /*1a720*/  LDL.LU R37, [R1+0x748] ;  /* 0x0007480001257983 */ /* 0x000f280000300800 */
[----:B------:R-:W2:Y:S01]  /*1a730*/  LDL.LU R38, [R1+0x708] ;  /* 0x0007080001267983 */ /* 0x000ea20000300800 */
[----:B------:R-:W-:Y:S02]  /*1a740*/  IMAD R236, R2, R5, R236 ;  /* 0x0000000502ec7224 */ /* 0x000fe400078e02ec */
[----:B------:R-:W-:-:S03]  /*1a750*/  @!P6 IMAD.MOV R215, RZ, RZ, -R215 ;  /* 0x000000ffffd7e224 */ /* 0x000fc600078e0ad7 */
[----:B------:R-:W-:Y:S01]  /*1a760*/  ISETP.GT.U32.AND P6, PT, R2, R236, PT ;  /* 0x000000ec0200720c */ /* 0x000fe20003fc4070 */
[----:B------:R-:W-:Y:S02]  /*1a770*/  @!P2 IMAD.MOV R224, RZ, RZ, -R224 ;  /* 0x000000ffffe0a224 */ /* 0x000fe400078e0ae0 */
[----:B------:R-:W-:-:S10]  /*1a780*/  IMAD.HI.U32 R0, R4, R248, RZ ;  /* 0x000000f804007227 */ /* 0x000fd400078e00ff */
[----:B------:R-:W-:-:S05]  /*1a790*/  @!P6 IMAD.IADD R236, R236, 0x1, -R2 ;  /* 0x00000001ecece824 */ /* 0x000fca00078e0a02 */
[C---:B------:R-:W-:Y:S01]  /*1a7a0*/  ISETP.GT.U32.AND P2, PT, R2.reuse, R236, PT ;  /* 0x000000ec0200720c */ /* 0x040fe20003f44070 */
[----:B------:R-:W-:Y:S01]  /*1a7b0*/  IMAD.MOV R0, RZ, RZ, -R0 ;  /* 0x000000ffff007224 */ /* 0x000fe200078e0a00 */
[----:B------:R-:W-:-:S03]  /*1a7c0*/  ISETP.GT.U32.AND P6, PT, R2, R233, PT ;  /* 0x000000e90200720c */ /* 0x000fc60003fc4070 */
[----:B------:R-:W-:Y:S01]  /*1a7d0*/  IMAD R248, R2, R0, R248 ;  /* 0x0000000002f87224 */ /* 0x000fe200078e02f8 */
[----:B------:R-:W-:Y:S01]  /*1a7e0*/  IABS R13, R75 ;  /* 0x0000004b000d7213 */ /* 0x000fe20000000000 */
[----:B------:R-:W-:Y:S01]  /*1a7f0*/  IMAD.HI.U32 R5, R4, R7, RZ ;  /* 0x0000000704057227 */ /* 0x000fe200078e00ff */
[----:B------:R-:W-:-:S05]  /*1a800*/  ISETP.GE.AND P5, PT, R83, RZ, PT ;  /* 0x000000ff5300720c */ /* 0x000fca0003fa6270 */
[----:B------:R-:W-:Y:S01]  /*1a810*/  @!P2 IMAD.IADD R236, R236, 0x1, -R2 ;  /* 0x00000001ececa824 */ /* 0x000fe200078e0a02 */
[----:B------:R-:W-:Y:S01]  /*1a820*/  ISETP.GT.U32.AND P2, PT, R2, R248, PT ;  /* 0x000000f80200720c */ /* 0x000fe20003f44070 */
[----:B------:R-:W-:Y:S01]  /*1a830*/  IMAD.HI.U32 R0, R4, R13, RZ ;  /* 0x0000000d04007227 */ /* 0x000fe200078e00ff */
[----:B------:R-:W-:-:S03]  /*1a840*/  IABS R18, R74 ;  /* 0x0000004a00127213 */ /* 0x000fc60000000000 */
[----:B------:R-:W-:Y:S02]  /*1a850*/  IMAD.MOV R5, RZ, RZ, -R5 ;  /* 0x000000ffff057224 */ /* 0x000fe400078e0a05 */
[----:B------:R-:W-:Y:S02]  /*1a860*/  IMAD.MOV R0, RZ, RZ, -R0 ;  /* 0x000000ffff007224 */ /* 0x000fe400078e0a00 */
[--C-:B------:R-:W-:Y:S02]  /*1a870*/  @!P6 IMAD.IADD R233, R233, 0x1, -R2.reuse ;  /* 0x00000001e9e9e824 */ /* 0x100fe400078e0a02 */
[C---:B------:R-:W-:Y:S02]  /*1a880*/  IMAD R7, R2.reuse, R5, R7 ;  /* 0x0000000502077224 */ /* 0x040fe400078e0207 */
[----:B------:R-:W-:Y:S02]  /*1a890*/  IMAD R13, R2, R0, R13 ;  /* 0x00000000020d7224 */ /* 0x000fe400078e020d */
[----:B------:R-:W-:-:S02]  /*1a8a0*/  @!P2 IMAD.IADD R248, R248, 0x1, -R2 ;  /* 0x00000001f8f8a824 */ /* 0x000fc400078e0a02 */
[----:B------:R-:W-:-:S04]  /*1a8b0*/  IMAD.HI.U32 R0, R4, R18, RZ ;  /* 0x0000001204007227 */ /* 0x000fc800078e00ff */
[----:B------:R-:W-:Y:S01]  /*1a8c0*/  @!P4 IMAD.MOV R233, RZ, RZ, -R233 ;  /* 0x000000ffffe9c224 */ /* 0x000fe200078e0ae9 */
[C---:B------:R-:W-:Y:S01]  /*1a8d0*/  ISETP.GT.U32.AND P4, PT, R2.reuse, R7, PT ;  /* 0x000000070200720c */ /* 0x040fe20003f84070 */
[----:B------:R-:W-:Y:S01]  /*1a8e0*/  @!P1 IMAD.MOV R240, RZ, RZ, -R240 ;  /* 0x000000fffff09224 */ /* 0x000fe200078e0af0 */
[C---:B------:R-:W-:Y:S01]  /*1a8f0*/  ISETP.GT.U32.AND P1, PT, R2.reuse, R13, PT ;  /* 0x0000000d0200720c */ /* 0x040fe20003f24070 */
[----:B------:R-:W-:Y:S01]  /*1a900*/  @!P5 IMAD.MOV R236, RZ, RZ, -R236 ;  /* 0x000000ffffecd224 */ /* 0x000fe200078e0aec */
[----:B------:R-:W-:Y:S01]  /*1a910*/  IABS R21, R77 ;  /* 0x0000004d00157213 */ /* 0x000fe20000000000 */
[----:B------:R-:W-:Y:S01]  /*1a920*/  IMAD.MOV R0, RZ, RZ, -R0 ;  /* 0x000000ffff007224 */ /* 0x000fe200078e0a00 */
[----:B------:R-:W-:-:S03]  /*1a930*/  ISETP.GT.U32.AND P5, PT, R2, R248, PT ;  /* 0x000000f80200720c */ /* 0x000fc60003fa4070 */
[----:B------:R-:W-:Y:S02]  /*1a940*/  IMAD R18, R2, R0, R18 ;  /* 0x0000000002127224 */ /* 0x000fe400078e0212 */
[----:B------:R-:W-:Y:S01]  /*1a950*/  IMAD.HI.U32 R0, R4, R21, RZ ;  /* 0x0000001504007227 */ /* 0x000fe200078e00ff */
[----:B------:R-:W-:-:S03]  /*1a960*/  IABS R26, R87 ;  /* 0x00000057001a7213 */ /* 0x000fc60000000000 */
[----:B------:R-:W-:Y:S01]  /*1a970*/  IMAD.MOV R0, RZ, RZ, -R0 ;  /* 0x000000ffff007224 */ /* 0x000fe200078e0a00 */
[----:B------:R-:W-:Y:S01]  /*1a980*/  ISETP.GT.U32.AND P2, PT, R2, R244, PT ;  /* 0x000000f40200720c */ /* 0x000fe20003f44070 */
[--C-:B------:R-:W-:Y:S01]  /*1a990*/  @!P4 IMAD.IADD R7, R7, 0x1, -R2.reuse ;  /* 0x000000010707c824 */ /* 0x100fe200078e0a02 */
[----:B------:R-:W-:Y:S01]  /*1a9a0*/  ISETP.GE.AND P4, PT, R74, RZ, PT ;  /* 0x000000ff4a00720c */ /* 0x000fe20003f86270 */
[----:B------:R-:W-:Y:S02]  /*1a9b0*/  @!P1 IMAD.IADD R13, R13, 0x1, -R2 ;  /* 0x000000010d0d9824 */ /* 0x000fe400078e0a02 */
[----:B------:R-:W-:Y:S02]  /*1a9c0*/  IMAD.MOV.U32 R74, RZ, RZ, R42 ;  /* 0x000000ffff4a7224 */ /* 0x000fe400078e002a */
[----:B------:R-:W-:Y:S01]  /*1a9d0*/  @!P5 IMAD.IADD R248, R248, 0x1, -R2 ;  /* 0x00000001f8f8d824 */ /* 0x000fe200078e0a02 */
[C---:B------:R-:W-:Y:S01]  /*1a9e0*/  ISETP.GT.U32.AND P5, PT, R2.reuse, R18, PT ;  /* 0x000000120200720c */ /* 0x040fe20003fa4070 */
[----:B------:R-:W-:Y:S01]  /*1a9f0*/  IMAD.MOV.U32 R42, RZ, RZ, R29 ;  /* 0x000000ffff2a7224 */ /* 0x000fe200078e001d */
[----:B------:R-:W-:Y:S01]  /*1aa00*/  IABS R29, R78 ;  /* 0x0000004e001d7213 */ /* 0x000fe20000000000 */
[----:B------:R-:W-:Y:S01]  /*1aa10*/  IMAD R21, R2, R0, R21 ;  /* 0x0000000002157224 */ /* 0x000fe200078e0215 */
[----:B------:R-:W-:Y:S01]  /*1aa20*/  ISETP.GE.AND P6, PT, R82, RZ, PT ;  /* 0x000000ff5200720c */ /* 0x000fe20003fc6270 */
[----:B------:R-:W-:Y:S01]  /*1aa30*/  IMAD.HI.U32 R5, R4, R26, RZ ;  /* 0x0000001a04057227 */ /* 0x000fe200078e00ff */
[----:B------:R-:W-:-:S03]  /*1aa40*/  ISETP.GT.U32.AND P1, PT, R2, R13, PT ;  /* 0x0000000d0200720c */ /* 0x000fc60003f24070 */
[----:B------:R-:W-:Y:S01]  /*1aa50*/  @!P0 IMAD.MOV R248, RZ, RZ, -R248 ;  /* 0x000000fffff88224 */ /* 0x000fe200078e0af8 */
[----:B------:R-:W-:Y:S01]  /*1aa60*/  ISETP.GT.U32.AND P0, PT, R2, R21, PT ;  /* 0x000000150200720c */ /* 0x000fe20003f04070 */
[----:B------:R-:W-:Y:S02]  /*1aa70*/  IMAD.MOV R5, RZ, RZ, -R5 ;  /* 0x000000ffff057224 */ /* 0x000fe400078e0a05 */
[----:B------:R-:W-:-:S04]  /*1aa80*/  IMAD.HI.U32 R0, R4, R29, RZ ;  /* 0x0000001d04007227 */ /* 0x000fc800078e00ff */
[----:B------:R-:W-:Y:S02]  /*1aa90*/  IMAD R26, R2, R5, R26 ;  /* 0x00000005021a7224 */ /* 0x000fe400078e021a */
[----:B------:R-:W-:Y:S02]  /*1aaa0*/  IMAD.MOV R5, RZ, RZ, -R0 ;  /* 0x000000ffff057224 */ /* 0x000fe400078e0a00 */
[--C-:B------:R-:W-:Y:S02]  /*1aab0*/  @!P2 IMAD.IADD R244, R244, 0x1, -R2.reuse ;  /* 0x00000001f4f4a824 */ /* 0x100fe400078e0a02 */
[----:B------:R-:W-:Y:S02]  /*1aac0*/  @!P5 IMAD.IADD R18, R18, 0x1, -R2 ;  /* 0x000000011212d824 */ /* 0x000fe400078e0a02 */
[C---:B------:R-:W-:Y:S02]  /*1aad0*/  IMAD R29, R2.reuse, R5, R29 ;  /* 0x00000005021d7224 */ /* 0x040fe400078e021d */
[----:B------:R-:W-:Y:S01]  /*1aae0*/  @!P6 IMAD.MOV R244, RZ, RZ, -R244 ;  /* 0x000000fffff4e224 */ /* 0x000fe200078e0af4 */
[C---:B------:R-:W-:Y:S01]  /*1aaf0*/  ISETP.GT.U32.AND P6, PT, R2.reuse, R7, PT ;  /* 0x000000070200720c */ /* 0x040fe20003fc4070 */
[--C-:B------:R-:W-:Y:S01]  /*1ab00*/  @!P1 IMAD.IADD R13, R13, 0x1, -R2.reuse ;  /* 0x000000010d0d9824 */ /* 0x100fe200078e0a02 */
[C---:B------:R-:W-:Y:S01]  /*1ab10*/  ISETP.GT.U32.AND P1, PT, R2.reuse, R26, PT ;  /* 0x0000001a0200720c */ /* 0x040fe20003f24070 */
[----:B------:R-:W-:Y:S01]  /*1ab20*/  @!P0 IMAD.IADD R21, R21, 0x1, -R2 ;  /* 0x0000000115158824 */ /* 0x000fe200078e0a02 */
[----:B------:R-:W-:-:S02]  /*1ab30*/  ISETP.GT.U32.AND P5, PT, R2, R18, PT ;  /* 0x000000120200720c */ /* 0x000fc40003fa4070 */
[----:B------:R-:W-:Y:S01]  /*1ab40*/  ISETP.GT.U32.AND P0, PT, R2, R29, PT ;  /* 0x0000001d0200720c */ /* 0x000fe20003f04070 */
[----:B------:R-:W-:Y:S02]  /*1ab50*/  IMAD.MOV.U32 R86, RZ, RZ, R71 ;  /* 0x000000ffff567224 */ /* 0x000fe400078e0047 */
[----:B------:R-:W-:-:S04]  /*1ab60*/  IMAD.MOV.U32 R71, RZ, RZ, R70 ;  /* 0x000000ffff477224 */ /* 0x000fc800078e0046 */
[--C-:B------:R-:W-:Y:S02]  /*1ab70*/  @!P6 IMAD.IADD R7, R7, 0x1, -R2.reuse ;  /* 0x000000010707e824 */ /* 0x100fe400078e0a02 */
[--C-:B------:R-:W-:Y:S01]  /*1ab80*/  @!P1 IMAD.IADD R26, R26, 0x1, -R2.reuse ;  /* 0x000000011a1a9824 */ /* 0x100fe200078e0a02 */
[----:B------:R-:W-:Y:S01]  /*1ab90*/  ISETP.GT.U32.AND P1, PT, R2, R21, PT ;  /* 0x000000150200720c */ /* 0x000fe20003f24070 */
[--C-:B------:R-:W-:Y:S02]  /*1aba0*/  @!P5 IMAD.IADD R18, R18, 0x1, -R2.reuse ;  /* 0x000000011212d824 */ /* 0x100fe400078e0a02 */
[----:B------:R-:W-:Y:S02]  /*1abb0*/  @!P0 IMAD.IADD R29, R29, 0x1, -R2 ;  /* 0x000000011d1d8824 */ /* 0x000fe400078e0a02 */
[----:B------:R-:W-:Y:S02]  /*1abc0*/  IMAD.MOV.U32 R70, RZ, RZ, R65 ;  /* 0x000000ffff467224 */ /* 0x000fe400078e0041 */
[----:B------:R-:W-:Y:S01]  /*1abd0*/  @!P3 IMAD.MOV R7, RZ, RZ, -R7 ;  /* 0x000000ffff07b224 */ /* 0x000fe200078e0a07 */
[----:B------:R-:W-:Y:S01]  /*1abe0*/  ISETP.GT.U32.AND P3, PT, R2, R26, PT ;  /* 0x0000001a0200720c */ /* 0x000fe20003f64070 */
[----:B------:R-:W-:-:S02]  /*1abf0*/  IMAD.MOV.U32 R65, RZ, RZ, R62 ;  /* 0x000000ffff417224 */ /* 0x000fc400078e003e */
[----:B------:R-:W-:Y:S02]  /*1ac00*/  IMAD.MOV.U32 R62, RZ, RZ, R61 ;  /* 0x000000ffff3e7224 */ /* 0x000fe400078e003d */
[----:B------:R-:W-:Y:S02]  /*1ac10*/  IMAD.MOV.U32 R61, RZ, RZ, R59 ;  /* 0x000000ffff3d7224 */ /* 0x000fe400078e003b */
[----:B------:R-:W-:Y:S01]  /*1ac20*/  @!P4 IMAD.MOV R18, RZ, RZ, -R18 ;  /* 0x000000ffff12c224 */ /* 0x000fe200078e0a12 */
[----:B------:R-:W-:Y:S01]  /*1ac30*/  ISETP.GT.U32.AND P4, PT, R2, R29, PT ;  /* 0x0000001d0200720c */ /* 0x000fe20003f84070 */
[----:B------:R-:W-:Y:S01]  /*1ac40*/  IMAD.MOV.U32 R59, RZ, RZ, R58 ;  /* 0x000000ffff3b7224 */ /* 0x000fe200078e003a */
[----:B------:R-:W-:Y:S01]  /*1ac50*/  ISETP.GE.AND P5, PT, R87, RZ, PT ;  /* 0x000000ff5700720c */ /* 0x000fe20003fa6270 */
[----:B------:R-:W-:Y:S01]  /*1ac60*/  IMAD.MOV.U32 R58, RZ, RZ, R54 ;  /* 0x000000ffff3a7224 */ /* 0x000fe200078e0036 */
[----:B------:R-:W-:Y:S01]  /*1ac70*/  ISETP.GE.AND P2, PT, R75, RZ, PT ;  /* 0x000000ff4b00720c */ /* 0x000fe20003f46270 */
[----:B------:R-:W-:Y:S01]  /*1ac80*/  IMAD.MOV.U32 R75, RZ, RZ, R59 ;  /* 0x000000ffff4b7224 */ /* 0x000fe200078e003b */
[----:B------:R-:W-:Y:S01]  /*1ac90*/  ISETP.GE.AND P0, PT, R78, RZ, PT ;  /* 0x000000ff4e00720c */ /* 0x000fe20003f06270 */
[----:B------:R-:W-:Y:S01]  /*1aca0*/  IMAD.MOV.U32 R83, RZ, RZ, R71 ;  /* 0x000000ffff537224 */ /* 0x000fe200078e0047 */
[----:B------:R-:W-:Y:S01]  /*1acb0*/  ISETP.GE.AND P6, PT, R77, RZ, PT ;  /* 0x000000ff4d00720c */ /* 0x000fe20003fc6270 */
[----:B------:R-:W-:Y:S01]  /*1acc0*/  IMAD.MOV.U32 R78, RZ, RZ, R65 ;  /* 0x000000ffff4e7224 */ /* 0x000fe200078e0041 */
[----:B------:R-:W4:Y:S01]  /*1acd0*/  LDL.LU R54, [R1+0x6a8] ;  /* 0x0006a80001367983 */ /* 0x000f220000300800 */
[----:B------:R-:W-:-:S02]  /*1ace0*/  IMAD.MOV.U32 R71, RZ, RZ, R58 ;  /* 0x000000ffff477224 */ /* 0x000fc400078e003a */
[----:B------:R-:W-:Y:S01]  /*1acf0*/  IMAD.MOV.U32 R65, RZ, RZ, R61 ;  /* 0x000000ffff417224 */ /* 0x000fe200078e003d */
[----:B------:R-:W4:Y:S01]  /*1ad00*/  LDL.LU R59, [R1+0x6f8] ;  /* 0x0006f800013b7983 */ /* 0x000f220000300800 */
[----:B------:R-:W-:Y:S01]  /*1ad10*/  IMAD.MOV.U32 R58, RZ, RZ, R33 ;  /* 0x000000ffff3a7224 */ /* 0x000fe200078e0021 */
[----:B------:R-:W-:Y:S01]  /*1ad20*/  IABS R33, R80 ;  /* 0x0000005000217213 */ /* 0x000fe20000000000 */
[----:B------:R-:W-:Y:S02]  /*1ad30*/  IMAD.MOV.U32 R82, RZ, RZ, R75 ;  /* 0x000000ffff527224 */ /* 0x000fe400078e004b */
[----:B------:R-:W-:Y:S01]  /*1ad40*/  @!P1 IMAD.IADD R21, R21, 0x1, -R2 ;  /* 0x0000000115159824 */ /* 0x000fe200078e0a02 */
[----:B------:R-:W-:Y:S01]  /*1ad50*/  ISETP.GE.AND P1, PT, R80, RZ, PT ;  /* 0x000000ff5000720c */ /* 0x000fe20003f26270 */
[----:B------:R-:W-:Y:S02]  /*1ad60*/  IMAD.MOV.U32 R75, RZ, RZ, R46 ;  /* 0x000000ffff4b7224 */ /* 0x000fe400078e002e */
[----:B------:R-:W-:-:S02]  /*1ad70*/  IMAD.MOV.U32 R61, RZ, RZ, R42 ;  /* 0x000000ffff3d7224 */ /* 0x000fc400078e002a */
[----:B------:R-:W-:Y:S02]  /*1ad80*/  IMAD.MOV.U32 R80, RZ, RZ, R78 ;  /* 0x000000ffff507224 */ /* 0x000fe400078e004e */
[----:B------:R-:W-:Y:S02]  /*1ad90*/  @!P3 IMAD.IADD R26, R26, 0x1, -R2 ;  /* 0x000000011a1ab824 */ /* 0x000fe400078e0a02 */
[----:B------:R-:W-:Y:S02]  /*1ada0*/  IMAD.MOV.U32 R77, RZ, RZ, R74 ;  /* 0x000000ffff4d7224 */ /* 0x000fe400078e004a */
[----:B------:R-:W-:Y:S01]  /*1adb0*/  IMAD.MOV.U32 R78, RZ, RZ, R65 ;  /* 0x000000ffff4e7224 */ /* 0x000fe200078e0041 */
[----:B------:R-:W-:Y:S01]  /*1adc0*/  IABS R42, R83 ;  /* 0x00000053002a7213 */ /* 0x000fe20000000000 */
[----:B------:R-:W-:Y:S02]  /*1add0*/  IMAD.MOV.U32 R65, RZ, RZ, R61 ;  /* 0x000000ffff417224 */ /* 0x000fe400078e003d */
[----:B------:R-:W-:Y:S01]  /*1ade0*/  @!P4 IMAD.IADD R29, R29, 0x1, -R2 ;  /* 0x000000011d1dc824 */ /* 0x000fe200078e0a02 */
[----:B------:R-:W-:Y:S01]  /*1adf0*/  ISETP.GE.AND P4, PT, R83, RZ, PT ;  /* 0x000000ff5300720c */ /* 0x000fe20003f86270 */
[----:B------:R-:W-:Y:S01]  /*1ae00*/  @!P5 IMAD.MOV R26, RZ, RZ, -R26 ;  /* 0x000000ffff1ad224 */ /* 0x000fe200078e0a1a */
[----:B------:R-:W-:Y:S01]  /*1ae10*/  ISETP.GE.AND P5, PT, R82, RZ, PT ;  /* 0x000000ff5200720c */ /* 0x000fe20003fa6270 */
[----:B------:R-:W-:-:S02]  /*1ae20*/  IMAD.MOV.U32 R83, RZ, RZ, R78 ;  /* 0x000000ffff537224 */ /* 0x000fc400078e004e */
[----:B---3--:R-:W-:Y:S02]  /*1ae30*/  IMAD.MOV.U32 R74, RZ, RZ, R43 ;  /* 0x000000ffff4a7224 */ /* 0x008fe400078e002b */
[----:B--2---:R-:W-:Y:S02]  /*1ae40*/  IMAD.MOV.U32 R46, RZ, RZ, R38 ;  /* 0x000000ffff2e7224 */ /* 0x004fe400078e0026 */
[----:B----4-:R-:W-:Y:S02]  /*1ae50*/  IMAD.MOV.U32 R43, RZ, RZ, R37 ;  /* 0x000000ffff2b7224 */ /* 0x010fe400078e0025 */
[----:B------:R-:W-:Y:S01]  /*1ae60*/  IMAD.MOV.U32 R61, RZ, RZ, R46 ;  /* 0x000000ffff3d7224 */ /* 0x000fe200078e002e */
[----:B------:R-:W-:Y:S01]  /*1ae70*/  IABS R46, R82 ;  /* 0x00000052002e7213 */ /* 0x000fe20000000000 */
[----:B------:R-:W-:Y:S01]  /*1ae80*/  IMAD.MOV.U32 R82, RZ, RZ, R77 ;  /* 0x000000ffff527224 */ /* 0x000fe200078e004d */
[----:B------:R-:W2:Y:S01]  /*1ae90*/  LDL.LU R37, [R1+0x760] ;  /* 0x0007600001257983 */ /* 0x000ea20000300800 */
[----:B------:R-:W-:-:S02]  /*1aea0*/  IMAD.MOV.U32 R78, RZ, RZ, R74 ;  /* 0x000000ffff4e7224 */ /* 0x000fc400078e004a */
[----:B------:R-:W-:Y:S02]  /*1aeb0*/  IMAD.MOV.U32 R77, RZ, RZ, R71 ;  /* 0x000000ffff4d7224 */ /* 0x000fe400078e0047 */
[----:B------:R-:W-:Y:S02]  /*1aec0*/  IMAD.MOV.U32 R74, RZ, RZ, R68 ;  /* 0x000000ffff4a7224 */ /* 0x000fe400078e0044 */
[----:B------:R-:W-:Y:S01]  /*1aed0*/  IMAD.MOV.U32 R71, RZ, RZ, R66 ;  /* 0x000000ffff477224 */ /* 0x000fe200078e0042 */
[----:B------:R-:W3:Y:S04]  /*1aee0*/  LDL.LU R68, [R1+0x724] ;  /* 0x0007240001447983 */ /* 0x000ee80000300800 */
[----:B------:R-:W4:Y:S01]  /*1aef0*/  LDL.LU R66, [R1+0x704] ;  /* 0x0007040001427983 */ /* 0x000f220000300800 */
[----:B------:R-:W-:-:S04]  /*1af00*/  IMAD.HI.U32 R0, R4, R33, RZ ;  /* 0x0000002104007227 */ /* 0x000fc800078e00ff */
[----:B------:R-:W-:-:S04]  /*1af10*/  IMAD.MOV R0, RZ, RZ, -R0 ;  /* 0x000000ffff007224 */ /* 0x000fc800078e0a00 */
[C---:B------:R-:W-:Y:S02]  /*1af20*/  IMAD R33, R2.reuse, R0, R33 ;  /* 0x0000000002217224 */ /* 0x040fe400078e0221 */
[----:B------:R-:W-:Y:S02]  /*1af30*/  IMAD.MOV.U32 R111, RZ, RZ, R80 ;  /* 0x000000ffff6f7224 */ /* 0x000fe400078e0050 */
[----:B------:R-:W-:Y:S01]  /*1af40*/  @!P2 IMAD.MOV R13, RZ, RZ, -R13 ;  /* 0x000000ffff0da224 */ /* 0x000fe200078e0a0d */
[----:B------:R-:W-:Y:S01]  /*1af50*/  ISETP.GT.U32.AND P2, PT, R2, R33, PT ;  /* 0x000000210200720c */ /* 0x000fe20003f44070 */
[----:B------:R-:W-:Y:S02]  /*1af60*/  IMAD.MOV.U32 R80, RZ, RZ, R75 ;  /* 0x000000ffff507224 */ /* 0x000fe400078e004b */
[----:B------:R-:W-:Y:S02]  /*1af70*/  IMAD.MOV.U32 R75, RZ, RZ, R70 ;  /* 0x000000ffff4b7224 */ /* 0x000fe400078e0046 */
[----:B------:R-:W-:Y:S01]  /*1af80*/  IMAD.MOV.U32 R70, RZ, RZ, R50 ;  /* 0x000000ffff467224 */ /* 0x000fe200078e0032 */
[----:B------:R-:W-:Y:S01]  /*1af90*/  IABS R50, R83 ;  /* 0x0000005300327213 */ /* 0x000fe20000000000 */
[----:B------:R-:W-:Y:S01]  /*1afa0*/  @!P0 IMAD.MOV R29, RZ, RZ, -R29 ;  /* 0x000000ffff1d8224 */ /* 0x000fe200078e0a1d */
[----:B------:R-:W-:Y:S01]  /*1afb0*/  ISETP.GE.AND P0, PT, R83, RZ, PT ;  /* 0x000000ff5300720c */ /* 0x000fe20003f06270 */
[----:B------:R-:W-:-:S02]  /*1afc0*/  IMAD.MOV.U32 R83, RZ, RZ, R82 ;  /* 0x000000ffff537224 */ /* 0x000fc400078e0052 */
[----:B------:R-:W-:Y:S02]  /*1afd0*/  IMAD.MOV.U32 R82, RZ, RZ, R80 ;  /* 0x000000ffff527224 */ /* 0x000fe400078e0050 */
[----:B------:R-:W-:Y:S02]  /*1afe0*/  IMAD.MOV.U32 R80, RZ, RZ, R78 ;  /* 0x000000ffff507224 */ /* 0x000fe400078e004e */
[----:B------:R-:W-:Y:S02]  /*1aff0*/  IMAD.MOV.U32 R78, RZ, RZ, R77 ;  /* 0x000000ffff4e7224 */ /* 0x000fe400078e004d */
[----:B------:R-:W-:Y:S02]  /*1b000*/  IMAD.MOV.U32 R77, RZ, RZ, R75 ;  /* 0x000000ffff4d7224 */ /* 0x000fe400078e004b */
[----:B------:R-:W-:Y:S02]  /*1b010*/  IMAD.MOV.U32 R75, RZ, RZ, R74 ;  /* 0x000000ffff4b7224 */ /* 0x000fe400078e004a */
[----:B------:R-:W-:Y:S01]  /*1b020*/  IMAD.MOV.U32 R74, RZ, RZ, R70 ;  /* 0x000000ffff4a7224 */ /* 0x000fe200078e0046 */
[----:B------:R-:W-:Y:S01]  /*1b030*/  IABS R38, R86 ;  /* 0x0000005600267213 */ /* 0x000fe20000000000 */
        /* <DEDUP_REMOVED lines=9> */
[----:B---3--:R-:W-:Y:S02]  /*1b0d0*/  IMAD.MOV.U32 R70, RZ, RZ, R68 ;  /* 0x000000ffff467224 */ /* 0x008fe400078e0044 */
[----:B----4-:R-:W-:Y:S02]  /*1b0e0*/  IMAD.MOV.U32 R68, RZ, RZ, R66 ;  /* 0x000000ffff447224 */ /* 0x010fe400078e0042 */
[----:B------:R-:W-:Y:S02]  /*1b0f0*/  IMAD.MOV.U32 R66, RZ, RZ, R65 ;  /* 0x000000ffff427224 */ /* 0x000fe400078e0041 */
[----:B------:R-:W-:Y:S02]  /*1b100*/  IMAD.MOV.U32 R65, RZ, RZ, R62 ;  /* 0x000000ffff417224 */ /* 0x000fe400078e003e */
[----:B------:R-:W-:Y:S02]  /*1b110*/  IMAD.MOV.U32 R62, RZ, RZ, R56 ;  /* 0x000000ffff3e7224 */ /* 0x000fe400078e0038 */
[----:B------:R-:W-:-:S02]  /*1b120*/  IMAD.MOV.U32 R56, RZ, RZ, R49 ;  /* 0x000000ffff387224 */ /* 0x000fc400078e0031 */
[----:B------:R-:W-:Y:S02]  /*1b130*/  IMAD.MOV.U32 R49, RZ, RZ, R47 ;  /* 0x000000ffff317224 */ /* 0x000fe400078e002f */
[----:B------:R-:W-:Y:S02]  /*1b140*/  IMAD.MOV.U32 R47, RZ, RZ, R128 ;  /* 0x000000ffff2f7224 */ /* 0x000fe400078e0080 */
[----:B------:R-:W-:Y:S01]  /*1b150*/  IMAD.MOV.U32 R75, RZ, RZ, R70 ;  /* 0x000000ffff4b7224 */ /* 0x000fe200078e0046 */
[----:B------:R-:W3:Y:S01]  /*1b160*/  LDL.LU R128, [R1+0x77c] ;  /* 0x00077c0001807983 */ /* 0x000ee20000300800 */
[----:B------:R-:W-:Y:S02]  /*1b170*/  IMAD.MOV.U32 R74, RZ, RZ, R68 ;  /* 0x000000ffff4a7224 */ /* 0x000fe400078e0044 */
[----:B------:R-:W-:Y:S02]  /*1b180*/  IMAD.MOV.U32 R70, RZ, RZ, R66 ;  /* 0x000000ffff467224 */ /* 0x000fe400078e0042 */
[----:B------:R-:W-:-:S02]  /*1b190*/  IMAD.MOV.U32 R68, RZ, RZ, R65 ;  /* 0x000000ffff447224 */ /* 0x000fc400078e0041 */
[----:B------:R-:W-:Y:S02]  /*1b1a0*/  IMAD.MOV.U32 R66, RZ, RZ, R62 ;  /* 0x000000ffff427224 */ /* 0x000fe400078e003e */
[----:B------:R-:W-:Y:S02]  /*1b1b0*/  IMAD.MOV.U32 R65, RZ, RZ, R56 ;  /* 0x000000ffff417224 */ /* 0x000fe400078e0038 */
[----:B------:R-:W-:Y:S02]  /*1b1c0*/  IMAD.MOV.U32 R62, RZ, RZ, R49 ;  /* 0x000000ffff3e7224 */ /* 0x000fe400078e0031 */
[----:B------:R-:W-:Y:S01]  /*1b1d0*/  IMAD.MOV.U32 R56, RZ, RZ, R47 ;  /* 0x000000ffff387224 */ /* 0x000fe200078e002f */
[----:B------:R-:W4:Y:S04]  /*1b1e0*/  LDL.LU R49, [R1+0x6f0] ;  /* 0x0006f00001317983 */ /* 0x000f280000300800 */
[----:B------:R-:W2:Y:S01]  /*1b1f0*/  LDL.LU R47, [R1+0x6ec] ;  /* 0x0006ec00012f7983 */ /* 0x000ea20000300800 */
[----:B------:R-:W-:-:S02]  /*1b200*/  IMAD.MOV.U32 R109, RZ, RZ, R78 ;  /* 0x000000ffff6d7224 */ /* 0x000fc400078e004e */
[----:B------:R-:W-:Y:S02]  /*1b210*/  IMAD.MOV.U32 R108, RZ, RZ, R86 ;  /* 0x000000ffff6c7224 */ /* 0x000fe400078e0056 */
[----:B------:R-:W-:Y:S01]  /*1b220*/  IMAD.MOV.U32 R78, RZ, RZ, R77 ;  /* 0x000000ffff4e7224 */ /* 0x000fe200078e004d */
[----:B------:R-:W3:Y:S01]  /*1b230*/  LDL.LU R86, [R1+0x70c] ;  /* 0x00070c0001567983 */ /* 0x000ee20000300800 */
[----:B------:R-:W-:Y:S02]  /*1b240*/  IMAD.MOV.U32 R77, RZ, RZ, R74 ;  /* 0x000000ffff4d7224 */ /* 0x000fe400078e004a */
[----:B------:R-:W-:Y:S02]  /*1b250*/  IMAD.MOV.U32 R91, RZ, RZ, R56 ;  /* 0x000000ffff5b7224 */ /* 0x000fe400078e0038 */
[----:B------:R-:W-:Y:S01]  /*1b260*/  IMAD.MOV.U32 R118, RZ, RZ, R80 ;  /* 0x000000ffff767224 */ /* 0x000fe200078e0050 */
[----:B------:R-:W3:Y:S01]  /*1b270*/  LDL.LU R56, [R1+0x6e0] ;  /* 0x0006e00001387983 */ /* 0x000ee20000300800 */
[----:B------:R-:W-:-:S02]  /*1b280*/  IMAD.MOV.U32 R87, RZ, RZ, R65 ;  /* 0x000000ffff577224 */ /* 0x000fc400078e0041 */
[----:B------:R-:W-:Y:S02]  /*1b290*/  IMAD.MOV.U32 R74, RZ, RZ, R40 ;  /* 0x000000ffff4a7224 */ /* 0x000fe400078e0028 */
[----:B------:R-:W-:Y:S01]  /*1b2a0*/  IMAD.MOV.U32 R65, RZ, RZ, R43 ;  /* 0x000000ffff417224 */ /* 0x000fe200078e002b */
[----:B------:R-:W3:Y:S04]  /*1b2b0*/  LDL.LU R40, [R1+0x768] ;  /* 0x0007680001287983 */ /* 0x000ee80000300800 */
[----:B------:R-:W3:Y:S01]  /*1b2c0*/  LDL.LU R43, [R1+0x72c] ;  /* 0x00072c00012b7983 */ /* 0x000ee20000300800 */
[----:B------:R-:W-:-:S04]  /*1b2d0*/  IMAD.HI.U32 R0, R4, R38, RZ ;  /* 0x0000002604007227 */ /* 0x000fc800078e00ff */
[----:B------:R-:W-:-:S04]  /*1b2e0*/  IMAD.MOV R0, RZ, RZ, -R0 ;  /* 0x000000ffff007224 */ /* 0x000fc800078e0a00 */
[----:B------:R-:W-:-:S05]  /*1b2f0*/  IMAD R38, R2, R0, R38 ;  /* 0x0000000002267224 */ /* 0x000fca00078e0226 */
[C---:B------:R-:W-:Y:S01]  /*1b300*/  ISETP.GT.U32.AND P3, PT, R2.reuse, R38, PT ;  /* 0x000000260200720c */ /* 0x040fe20003f64070 */
[----:B------:R-:W-:Y:S01]  /*1b310*/  @!P6 IMAD.MOV R21, RZ, RZ, -R21 ;  /* 0x000000ffff15e224 */ /* 0x000fe200078e0a15 */
[----:B------:R-:W-:Y:S01]  /*1b320*/  ISETP.GT.U32.AND P6, PT, R2, R33, PT ;  /* 0x000000210200720c */ /* 0x000fe20003fc4070 */
[----:B------:R-:W-:-:S10]  /*1b330*/  IMAD.HI.U32 R5, R4, R42, RZ ;  /* 0x0000002a04057227 */ /* 0x000fd400078e00ff */
[----:B------:R-:W-:-:S05]  /*1b340*/  @!P3 IMAD.IADD R38, R38, 0x1, -R2 ;  /* 0x000000012626b824 */ /* 0x000fca00078e0a02 */
[----:B------:R-:W-:Y:S01]  /*1b350*/  ISETP.GT.U32.AND P3, PT, R2, R38, PT ;  /* 0x000000260200720c */ /* 0x000fe20003f64070 */
[----:B------:R-:W-:-:S04]  /*1b360*/  IMAD.HI.U32 R0, R4, R46, RZ ;  /* 0x0000002e04007227 */ /* 0x000fc800078e00ff */
[----:B------:R-:W-:Y:S02]  /*1b370*/  IMAD.MOV R5, RZ, RZ, -R5 ;  /* 0x000000ffff057224 */ /* 0x000fe400078e0a05 */
[----:B------:R-:W-:Y:S02]  /*1b380*/  IMAD.MOV R0, RZ, RZ, -R0 ;  /* 0x000000ffff007224 */ /* 0x000fe400078e0a00 */
[C---:B------:R-:W-:Y:S02]  /*1b390*/  IMAD R42, R2.reuse, R5, R42 ;  /* 0x00000005022a7224 */ /* 0x040fe400078e022a */
[----:B------:R-:W-:Y:S02]  /*1b3a0*/  IMAD R46, R2, R0, R46 ;  /* 0x00000000022e7224 */ /* 0x000fe400078e022e */
[----:B------:R-:W-:Y:S02]  /*1b3b0*/  @!P3 IMAD.IADD R38, R38, 0x1, -R2 ;  /* 0x000000012626b824 */ /* 0x000fe400078e0a02 */
[----:B----4-:R-:W-:-:S02]  /*1b3c0*/  IMAD.MOV.U32 R80, RZ, RZ, R49 ;  /* 0x000000ffff507224 */ /* 0x010fc400078e0031 */
[----:B--2---:R-:W-:Y:S02]  /*1b3d0*/  IMAD.MOV.U32 R49, RZ, RZ, R47 ;  /* 0x000000ffff317224 */ /* 0x004fe400078e002f */
[----:B------:R-:W2:Y:S04]  /*1b3e0*/  LDL.LU R47, [R1+0x71c] ;  /* 0x00071c00012f7983 */ /* 0x000ea80000300800 */
[----:B------:R-:W4:Y:S01]  /*1b3f0*/  LDL.LU R92, [R1+0x6c0] ;  /* 0x0006c000015c7983 */ /* 0x000f220000300800 */
[----:B------:R-:W-:Y:S01]  /*1b400*/  @!P6 IMAD.IADD R33, R33, 0x1, -R2 ;  /* 0x000000012121e824 */ /* 0x000fe200078e0a02 */
[C---:B------:R-:W-:Y:S01]  /*1b410*/  ISETP.GT.U32.AND P6, PT, R2.reuse, R42, PT ;  /* 0x0000002a0200720c */ /* 0x040fe20003fc4070 */
[----:B------:R-:W-:Y:S01]  /*1b420*/  @!P2 IMAD.MOV R38, RZ, RZ, -R38 ;  /* 0x000000ffff26a224 */ /* 0x000fe200078e0a26 */
[----:B------:R-:W-:Y:S01]  /*1b430*/  ISETP.GT.U32.AND P2, PT, R2, R46, PT ;  /* 0x0000002e0200720c */ /* 0x000fe20003f44070 */
[----:B------:R-:W-:Y:S01]  /*1b440*/  @!P1 IMAD.MOV R33, RZ, RZ, -R33 ;  /* 0x000000ffff219224 */ /* 0x000fe200078e0a21 */
[----:B------:R-:W-:-:S02]  /*1b450*/  ISETP.GE.AND P1, PT, R54, RZ, PT ;  /* 0x000000ff3600720c */ /* 0x000fc40003f26270 */
[----:B------:R-:W-:Y:S02]  /*1b460*/  IABS R54, R54 ;  /* 0x0000003600367213 */ /* 0x000fe40000000000 */
[----:B------:R-:W-:-:S05]  /*1b470*/  ISETP.GE.AND P3, PT, R58, RZ, PT ;  /* 0x000000ff3a00720c */ /* 0x000fca0003f66270 */
[--C-:B------:R-:W-:Y:S02]  /*1b480*/  @!P6 IMAD.IADD R42, R42, 0x1, -R2.reuse ;  /* 0x000000012a2ae824 */ /* 0x100fe400078e0a02 */
[----:B------:R-:W-:Y:S01]  /*1b490*/  @!P2 IMAD.IADD R46, R46, 0x1, -R2 ;  /* 0x000000012e2ea824 */ /* 0x000fe200078e0a02 */
[----:B------:R-:W-:Y:S01]  /*1b4a0*/  IABS R58, R58 ;  /* 0x0000003a003a7213 */ /* 0x000fe20000000000 */
[----:B------:R-:W-:Y:S01]  /*1b4b0*/  IMAD.HI.U32 R0, R4, R54, RZ ;  /* 0x0000003604007227 */ /* 0x000fe200078e00ff */
[C---:B------:R-:W-:Y:S02]  /*1b4c0*/  ISETP.GT.U32.AND P6, PT, R2.reuse, R42, PT ;  /* 0x0000002a0200720c */ /* 0x040fe40003fc4070 */
[----:B------:R-:W-:Y:S01]  /*1b4d0*/  ISETP.GT.U32.AND P2, PT, R2, R46, PT ;  /* 0x0000002e0200720c */ /* 0x000fe20003f44070 */
[----:B------:R-:W-:-:S04]  /*1b4e0*/  IMAD.HI.U32 R8, R4, R58, RZ ;  /* 0x0000003a04087227 */ /* 0x000fc800078e00ff */
[----:B------:R-:W-:Y:S02]  /*1b4f0*/  IMAD.MOV R0, RZ, RZ, -R0 ;  /* 0x000000ffff007224 */ /* 0x000fe400078e0a00 */
[----:B------:R-:W-:Y:S02]  /*1b500*/  IMAD.MOV R8, RZ, RZ, -R8 ;  /* 0x000000ffff087224 */ /* 0x000fe400078e0a08 */
[----:B------:R-:W-:Y:S02]  /*1b510*/  IMAD R54, R2, R0, R54 ;  /* 0x0000000002367224 */ /* 0x000fe400078e0236 */
[----:B------:R-:W-:Y:S02]  /*1b520*/  @!P6 IMAD.IADD R42, R42, 0x1, -R2 ;  /* 0x000000012a2ae824 */ /* 0x000fe400078e0a02 */
[----:B------:R-:W-:Y:S02]  /*1b530*/  IMAD R58, R2, R8, R58 ;  /* 0x00000008023a7224 */ /* 0x000fe400078e023a */
[----:B------:R-:W-:Y:S01]  /*1b540*/  @!P2 IMAD.IADD R46, R46, 0x1, -R2 ;  /* 0x000000012e2ea824 */ /* 0x000fe200078e0a02 */
[----:B------:R-:W-:Y:S01]  /*1b550*/  ISETP.GT.U32.AND P2, PT, R2, R54, PT ;  /* 0x000000360200720c */ /* 0x000fe20003f44070 */
[----:B------:R-:W-:-:S02]  /*1b560*/  IMAD.MOV.U32 R94, RZ, RZ, R70 ;  /* 0x000000ffff5e7224 */ /* 0x000fc400078e0046 */
[----:B------:R-:W-:-:S04]  /*1b570*/  IMAD.HI.U32 R5, R4, R50, RZ ;  /* 0x0000003204057227 */ /* 0x000fc800078e00ff */
[----:B------:R-:W-:Y:S01]  /*1b580*/  @!P4 IMAD.MOV R42, RZ, RZ, -R42 ;  /* 0x000000ffff2ac224 */ /* 0x000fe200078e0a2a */
[----:B------:R-:W-:Y:S01]  /*1b590*/  ISETP.GT.U32.AND P4, PT, R2, R58, PT ;  /* 0x0000003a0200720c */ /* 0x000fe20003f84070 */
[----:B------:R-:W-:Y:S01]  /*1b5a0*/  IMAD.MOV.U32 R89, RZ, RZ, R62 ;  /* 0x000000ffff597224 */ /* 0x000fe200078e003e */
[----:B------:R-:W-:Y:S01]  /*1b5b0*/  IABS R62, R94 ;  /* 0x0000005e003e7213 */ /* 0x000fe20000000000 */
[----:B------:R-:W-:-:S04]  /*1b5c0*/  IMAD.MOV R5, RZ, RZ, -R5 ;  /* 0x000000ffff057224 */ /* 0x000fc800078e0a05 */
[----:B------:R-:W-:Y:S02]  /*1b5d0*/  IMAD R50, R2, R5, R50 ;  /* 0x0000000502327224 */ /* 0x000fe400078e0232 */
[----:B------:R-:W-:Y:S01]  /*1b5e0*/  IMAD.HI.U32 R5, R4, R62, RZ ;  /* 0x0000003e04057227 */ /* 0x000fe200078e00ff */
[----:B------:R-:W-:-:S03]  /*1b5f0*/  IABS R70, R104 ;  /* 0x0000006800467213 */ /* 0x000fc60000000000 */
[--C-:B------:R-:W-:Y:S02]  /*1b600*/  @!P2 IMAD.IADD R54, R54, 0x1, -R2.reuse ;  /* 0x000000013636a824 */ /* 0x100fe400078e0a02 */
[----:B------:R-:W-:Y:S02]  /*1b610*/  IMAD.MOV R5, RZ, RZ, -R5 ;  /* 0x000000ffff057224 */ /* 0x000fe400078e0a05 */
[----:B------:R-:W-:Y:S01]  /*1b620*/  @!P4 IMAD.IADD R58, R58, 0x1, -R2 ;  /* 0x000000013a3ac824 */ /* 0x000fe200078e0a02 */
[C---:B------:R-:W-:Y:S01]  /*1b630*/  ISETP.GT.U32.AND P4, PT, R2.reuse, R54, PT ;  /* 0x000000360200720c */ /* 0x040fe20003f84070 */
[----:B------:R-:W-:Y:S02]  /*1b640*/  IMAD R62, R2, R5, R62 ;  /* 0x00000005023e7224 */ /* 0x000fe400078e023e */
[----:B------:R-:W-:-:S04]  /*1b650*/  IMAD.HI.U32 R5, R4, R70, RZ ;  /* 0x0000004604057227 */ /* 0x000fc800078e00ff */
[----:B------:R-:W-:-:S04]  /*1b660*/  IMAD.MOV R5, RZ, RZ, -R5 ;  /* 0x000000ffff057224 */ /* 0x000fc800078e0a05 */
[----:B------:R-:W-:Y:S02]  /*1b670*/  IMAD R70, R2, R5, R70 ;  /* 0x0000000502467224 */ /* 0x000fe400078e0246 */
[----:B------:R-:W-:-:S03]  /*1b680*/  @!P4 IMAD.IADD R54, R54, 0x1, -R2 ;  /* 0x000000013636c824 */ /* 0x000fc600078e0a02 */
[----:B------:R-:W-:Y:S01]  /*1b690*/  ISETP.GT.U32.AND P4, PT, R2, R70, PT ;  /* 0x000000460200720c */ /* 0x000fe20003f84070 */
[----:B------:R-:W-:Y:S02]  /*1b6a0*/  IMAD.MOV.U32 R99, RZ, RZ, R71 ;  /* 0x000000ffff637224 */ /* 0x000fe400078e0047 */
[----:B------:R-:W-:Y:S01]  /*1b6b0*/  IMAD.MOV.U32 R98, RZ, RZ, R89 ;  /* 0x000000ffff627224 */ /* 0x000fe200078e0059 */
[----:B------:R-:W2:Y:S01]  /*1b6c0*/  LDL.LU R71, [R1+0x740] ;  /* 0x0007400001477983 */ /* 0x000ea20000300800 */
[----:B------:R-:W-:Y:S02]  /*1b6d0*/  IMAD.MOV.U32 R95, RZ, RZ, R87 ;  /* 0x000000ffff5f7224 */ /* 0x000fe400078e0057 */
[----:B------:R-:W-:Y:S02]  /*1b6e0*/  IMAD.MOV.U32 R112, RZ, RZ, R99 ;  /* 0x000000ffff707224 */ /* 0x000fe400078e0063 */
[----:B------:R-:W-:-:S04]  /*1b6f0*/  IMAD.MOV.U32 R99, RZ, RZ, R98 ;  /* 0x000000ffff637224 */ /* 0x000fc800078e0062 */
[----:B------:R-:W-:Y:S01]  /*1b700*/  @!P4 IMAD.IADD R70, R70, 0x1, -R2 ;  /* 0x000000014646c824 */ /* 0x000fe200078e0a02 */
[----:B------:R-:W-:Y:S01]  /*1b710*/  ISETP.GE.AND P4, PT, R104, RZ, PT ;  /* 0x000000ff6800720c */ /* 0x000fe20003f86270 */
[----:B------:R-:W-:Y:S02]  /*1b720*/  IMAD.MOV.U32 R104, RZ, RZ, R95 ;  /* 0x000000ffff687224 */ /* 0x000fe400078e005f */
[----:B----4-:R-:W-:Y:S02]  /*1b730*/  IMAD.MOV.U32 R106, RZ, RZ, R92 ;  /* 0x000000ffff6a7224 */ /* 0x010fe400078e005c */
[----:B------:R-:W-:-:S04]  /*1b740*/  IMAD.MOV.U32 R92, RZ, RZ, R91 ;  /* 0x000000ffff5c7224 */ /* 0x000fc800078e005b */
[----:B------:R-:W-:Y:S02]  /*1b750*/  IMAD.MOV.U32 R98, RZ, RZ, R92 ;  /* 0x000000ffff627224 */ /* 0x000fe400078e005c */
[----:B---3--:R-:W-:Y:S02]  /*1b760*/  IMAD.MOV.U32 R92, RZ, RZ, R56 ;  /* 0x000000ffff5c7224 */ /* 0x008fe400078e0038 */
[----:B------:R-:W3:Y:S04]  /*1b770*/  LDL.LU R56, [R1+0x730] ;  /* 0x0007300001387983 */ /* 0x000ee80000300800 */
[----:B------:R-:W4:Y:S01]  /*1b780*/  LDL.LU R95, [R1+0x6dc] ;  /* 0x0006dc00015f7983 */ /* 0x000f220000300800 */
[----:B------:R-:W-:Y:S01]  /*1b790*/  ISETP.GT.U32.AND P6, PT, R2, R50, PT ;  /* 0x000000320200720c */ /* 0x000fe20003fc4070 */
[----:B------:R-:W-:-:S02]  /*1b7a0*/  IMAD.MOV.U32 R102, RZ, RZ, R83 ;  /* 0x000000ffff667224 */ /* 0x000fc400078e0053 */
[----:B------:R-:W-:-:S10]  /*1b7b0*/  IMAD.MOV.U32 R83, RZ, RZ, R66 ;  /* 0x000000ffff537224 */ /* 0x000fd400078e0042 */
[----:B------:R-:W-:-:S05]  /*1b7c0*/  @!P6 IMAD.IADD R50, R50, 0x1, -R2 ;  /* 0x000000013232e824 */ /* 0x000fca00078e0a02 */
[----:B------:R-:W-:Y:S02]  /*1b7d0*/  ISETP.GT.U32.AND P6, PT, R2, R50, PT ;  /* 0x000000320200720c */ /* 0x000fe40003fc4070 */
[----:B------:R-:W-:Y:S01]  /*1b7e0*/  IABS R66, R111 ;  /* 0x0000006f00427213 */ /* 0x000fe20000000000 */
[----:B------:R-:W-:-:S04]  /*1b7f0*/  IMAD.MOV.U32 R117, RZ, RZ, R82 ;  /* 0x000000ffff757224 */ /* 0x000fc800078e0052 */
[----:B------:R-:W-:-:S04]  /*1b800*/  IMAD.HI.U32 R0, R4, R66, RZ ;  /* 0x0000004204007227 */ /* 0x000fc800078e00ff */
[----:B------:R-:W-:Y:S01]  /*1b810*/  IMAD.MOV.U32 R82, RZ, RZ, R75 ;  /* 0x000000ffff527224 */ /* 0x000fe200078e004b */
[----:B------:R-:W-:Y:S01]  /*1b820*/  IABS R75, R102 ;  /* 0x00000066004b7213 */ /* 0x000fe20000000000 */
[----:B------:R-:W-:Y:S02]  /*1b830*/  @!P6 IMAD.IADD R50, R50, 0x1, -R2 ;  /* 0x000000013232e824 */ /* 0x000fe400078e0a02 */
[----:B------:R-:W-:Y:S02]  /*1b840*/  IMAD.MOV R0, RZ, RZ, -R0 ;  /* 0x000000ffff007224 */ /* 0x000fe400078e0a00 */
[----:B------:R-:W-:Y:S01]  /*1b850*/  @!P0 IMAD.MOV R50, RZ, RZ, -R50 ;  /* 0x000000ffff328224 */ /* 0x000fe200078e0a32 */
[C---:B------:R-:W-:Y:S01]  /*1b860*/  ISETP.GT.U32.AND P0, PT, R2.reuse, R58, PT ;  /* 0x0000003a0200720c */ /* 0x040fe20003f04070 */
[----:B------:R-:W-:Y:S02]  /*1b870*/  IMAD R66, R2, R0, R66 ;  /* 0x0000000002427224 */ /* 0x000fe400078e0242 */
[----:B------:R-:W-:-:S04]  /*1b880*/  IMAD.HI.U32 R0, R4, R75, RZ ;  /* 0x0000004b04007227 */ /* 0x000fc800078e00ff */
[----:B------:R-:W-:Y:S02]  /*1b890*/  IMAD.MOV R0, RZ, RZ, -R0 ;  /* 0x000000ffff007224 */ /* 0x000fe400078e0a00 */
[----:B------:R-:W-:Y:S01]  /*1b8a0*/  @!P5 IMAD.MOV R46, RZ, RZ, -R46 ;  /* 0x000000ffff2ed224 */ /* 0x000fe200078e0a2e */
[C---:B------:R-:W-:Y:S01]  /*1b8b0*/  ISETP.GT.U32.AND P5, PT, R2.reuse, R62, PT ;  /* 0x0000003e0200720c */ /* 0x040fe20003fa4070 */
[----:B------:R-:W-:Y:S02]  /*1b8c0*/  IMAD R75, R2, R0, R75 ;  /* 0x00000000024b7224 */ /* 0x000fe400078e024b */
[----:B------:R-:W-:-:S03]  /*1b8d0*/  @!P0 IMAD.IADD R58, R58, 0x1, -R2 ;  /* 0x000000013a3a8824 */ /* 0x000fc600078e0a02 */
[----:B------:R-:W-:-:S07]  /*1b8e0*/  ISETP.GT.U32.AND P0, PT, R2, R75, PT ;  /* 0x0000004b0200720c */ /* 0x000fce0003f04070 */
[----:B------:R-:W-:Y:S02]  /*1b8f0*/  @!P5 IMAD.IADD R62, R62, 0x1, -R2 ;  /* 0x000000013e3ed824 */ /* 0x000fe400078e0a02 */
[----:B------:R-:W-:-:S03]  /*1b900*/  @!P3 IMAD.MOV R58, RZ, RZ, -R58 ;  /* 0x000000ffff3ab224 */ /* 0x000fc600078e0a3a */
[----:B------:R-:W-:Y:S01]  /*1b910*/  ISETP.GT.U32.AND P5, PT, R2, R62, PT ;  /* 0x0000003e0200720c */ /* 0x000fe20003fa4070 */
[----:B------:R-:W-:-:S05]  /*1b920*/  @!P0 IMAD.IADD R75, R75, 0x1, -R2 ;  /* 0x000000014b4b8824 */ /* 0x000fca00078e0a02 */
[----:B------:R-:W-:Y:S01]  /*1b930*/  ISETP.GT.U32.AND P3, PT, R2, R75, PT ;  /* 0x0000004b0200720c */ /* 0x000fe20003f64070 */
[----:B------:R-:W-:Y:S01]  /*1b940*/  IMAD.MOV.U32 R89, RZ, RZ, R78 ;  /* 0x000000ffff597224 */ /* 0x000fe200078e004e */
[----:B------:R-:W-:-:S05]  /*1b950*/  IABS R78, R109 ;  /* 0x0000006d004e7213 */ /* 0x000fca0000000000 */
[----:B------:R-:W-:Y:S01]  /*1b960*/  @!P5 IMAD.IADD R62, R62, 0x1, -R2 ;  /* 0x000000013e3ed824 */ /* 0x000fe200078e0a02 */
[----:B------:R-:W-:Y:S01]  /*1b970*/  ISETP.GE.AND P5, PT, R111, RZ, PT ;  /* 0x000000ff6f00720c */ /* 0x000fe20003fa6270 */
[----:B------:R-:W-:Y:S02]  /*1b980*/  IMAD.MOV.U32 R111, RZ, RZ, R98 ;  /* 0x000000ffff6f7224 */ /* 0x000fe400078e0062 */
[----:B------:R-:W-:Y:S02]  /*1b990*/  IMAD.MOV.U32 R98, RZ, RZ, R68 ;  /* 0x000000ffff627224 */ /* 0x000fe400078e0044 */
[----:B------:R-:W-:Y:S01]  /*1b9a0*/  @!P3 IMAD.IADD R75, R75, 0x1, -R2 ;  /* 0x000000014b4bb824 */ /* 0x000fe200078e0a02 */
[----:B------:R-:W-:Y:S01]  /*1b9b0*/  ISETP.GE.AND P3, PT, R109, RZ, PT ;  /* 0x000000ff6d00720c */ /* 0x000fe20003f66270 */
[----:B------:R-:W-:Y:S01]  /*1b9c0*/  IMAD.MOV.U32 R109, RZ, RZ, R104 ;  /* 0x000000ffff6d7224 */ /* 0x000fe200078e0068 */
[----:B------:R-:W2:Y:S01]  /*1b9d0*/  LDL.LU R68, [R1+0x744] ;  /* 0x0007440001447983 */ /* 0x000ea20000300800 */
[----:B------:R-:W-:-:S02]  /*1b9e0*/  IMAD.MOV.U32 R104, RZ, RZ, R98 ;  /* 0x000000ffff687224 */ /* 0x000fc400078e0062 */
[----:B----4-:R-:W-:Y:S02]  /*1b9f0*/  IMAD.MOV.U32 R98, RZ, RZ, R95 ;  /* 0x000000ffff627224 */ /* 0x010fe400078e005f */
[----:B------:R-:W-:Y:S02]  /*1ba00*/  IMAD.MOV.U32 R95, RZ, RZ, R92 ;  /* 0x000000ffff5f7224 */ /* 0x000fe400078e005c */
[----:B------:R-:W-:Y:S02]  /*1ba10*/  IMAD.MOV.U32 R92, RZ, RZ, R86 ;  /* 0x000000ffff5c7224 */ /* 0x000fe400078e0056 */
[----:B------:R-:W-:Y:S02]  /*1ba20*/  IMAD.MOV.U32 R86, RZ, RZ, R125 ;  /* 0x000000ffff567224 */ /* 0x000fe400078e007d */
[----:B------:R-:W4:Y:S01]  /*1ba30*/  LDL.LU R125, [R1+0x6d4] ;  /* 0x0006d400017d7983 */ /* 0x000f220000300800 */
[----:B------:R-:W-:Y:S01]  /*1ba40*/  ISETP.GT.U32.AND P2, PT, R2, R66, PT ;  /* 0x000000420200720c */ /* 0x000fe20003f44070 */
[----:B------:R-:W-:-:S12]  /*1ba50*/  IMAD.HI.U32 R0, R4, R78, RZ ;  /* 0x0000004e04007227 */ /* 0x000fd800078e00ff */
[----:B------:R-:W-:-:S05]  /*1ba60*/  @!P2 IMAD.IADD R66, R66, 0x1, -R2 ;  /* 0x000000014242a824 */ /* 0x000fca00078e0a02 */
[----:B------:R-:W-:Y:S01]  /*1ba70*/  ISETP.GT.U32.AND P2, PT, R2, R66, PT ;  /* 0x000000420200720c */ /* 0x000fe20003f44070 */
[----:B------:R-:W-:Y:S01]  /*1ba80*/  IMAD.MOV R0, RZ, RZ, -R0 ;  /* 0x000000ffff007224 */ /* 0x000fe200078e0a00 */
[----:B------:R-:W-:-:S03]  /*1ba90*/  ISETP.GE.AND P6, PT, R94, RZ, PT ;  /* 0x000000ff5e00720c */ /* 0x000fc60003fc6270 */
[----:B------:R-:W-:Y:S02]  /*1baa0*/  IMAD R78, R2, R0, R78 ;  /* 0x00000000024e7224 */ /* 0x000fe400078e024e */
[----:B------:R-:W-:Y:S02]  /*1bab0*/  IMAD.MOV.U32 R94, RZ, RZ, R83 ;  /* 0x000000ffff5e7224 */ /* 0x000fe400078e0053 */
[----:B------:R-:W-:Y:S01]  /*1bac0*/  IMAD.MOV.U32 R83, RZ, RZ, R82 ;  /* 0x000000ffff537224 */ /* 0x000fe200078e0052 */
[----:B------:R-:W-:-:S03]  /*1bad0*/  IABS R82, R118 ;  /* 0x0000007600527213 */ /* 0x000fc60000000000 */
[----:B------:R-:W-:Y:S01]  /*1bae0*/  @!P2 IMAD.IADD R66, R66, 0x1, -R2 ;  /* 0x000000014242a824 */ /* 0x000fe200078e0a02 */
[----:B------:R-:W-:Y:S01]  /*1baf0*/  ISETP.GT.U32.AND P2, PT, R2, R78, PT ;  /* 0x0000004e0200720c */ /* 0x000fe20003f44070 */
[C---:B------:R-:W-:Y:S01]  /*1bb00*/  IMAD.HI.U32 R8, R4.reuse, R82, RZ ;  /* 0x0000005204087227 */ /* 0x040fe200078e00ff */
[----:B------:R-:W-:Y:S02]  /*1bb10*/  IABS R87, R117 ;  /* 0x0000007500577213 */ /* 0x000fe40000000000 */
[----:B------:R-:W-:Y:S01]  /*1bb20*/  IABS R91, R108 ;  /* 0x0000006c005b7213 */ /* 0x000fe20000000000 */
[----:B------:R-:W-:Y:S02]  /*1bb30*/  IMAD.MOV R8, RZ, RZ, -R8 ;  /* 0x000000ffff087224 */ /* 0x000fe400078e0a08 */
[----:B------:R-:W-:-:S04]  /*1bb40*/  IMAD.HI.U32 R5, R4, R87, RZ ;  /* 0x0000005704057227 */ /* 0x000fc800078e00ff */
[----:B------:R-:W-:Y:S01]  /*1bb50*/  @!P1 IMAD.MOV R54, RZ, RZ, -R54 ;  /* 0x000000ffff369224 */ /* 0x000fe200078e0a36 */
[----:B------:R-:W-:Y:S01]  /*1bb60*/  ISETP.GT.U32.AND P1, PT, R2, R70, PT ;  /* 0x000000460200720c */ /* 0x000fe20003f24070 */
[----:B------:R-:W-:Y:S01]  /*1bb70*/  IMAD.HI.U32 R0, R4, R91, RZ ;  /* 0x0000005b04007227 */ /* 0x000fe200078e00ff */
[----:B------:R-:W-:-:S03]  /*1bb80*/  ISETP.GE.AND P0, PT, R102, RZ, PT ;  /* 0x000000ff6600720c */ /* 0x000fc60003f06270 */
[----:B------:R-:W-:Y:S02]  /*1bb90*/  IMAD.MOV R5, RZ, RZ, -R5 ;  /* 0x000000ffff057224 */ /* 0x000fe400078e0a05 */
[----:B------:R-:W-:Y:S02]  /*1bba0*/  IMAD R82, R2, R8, R82 ;  /* 0x0000000802527224 */ /* 0x000fe400078e0252 */
[----:B------:R-:W-:Y:S02]  /*1bbb0*/  @!P2 IMAD.IADD R78, R78, 0x1, -R2 ;  /* 0x000000014e4ea824 */ /* 0x000fe400078e0a02 */
[----:B------:R-:W-:Y:S02]  /*1bbc0*/  IMAD.MOV R0, RZ, RZ, -R0 ;  /* 0x000000ffff007224 */ /* 0x000fe400078e0a00 */
[----:B------:R-:W-:Y:S01]  /*1bbd0*/  IMAD.MOV.U32 R102, RZ, RZ, R94 ;  /* 0x000000ffff667224 */ /* 0x000fe200078e005e */
[----:B------:R-:W-:Y:S01]  /*1bbe0*/  IABS R94, R106 ;  /* 0x0000006a005e7213 */ /* 0x000fe20000000000 */
[C---:B------:R-:W-:Y:S01]  /*1bbf0*/  IMAD R87, R2.reuse, R5, R87 ;  /* 0x0000000502577224 */ /* 0x040fe200078e0257 */
[C---:B------:R-:W-:Y:S01]  /*1bc00*/  ISETP.GT.U32.AND P2, PT, R2.reuse, R78, PT ;  /* 0x0000004e0200720c */ /* 0x040fe20003f44070 */
[----:B------:R-:W-:Y:S01]  /*1bc10*/  @!P6 IMAD.MOV R62, RZ, RZ, -R62 ;  /* 0x000000ffff3ee224 */ /* 0x000fe200078e0a3e */
[C---:B------:R-:W-:Y:S01]  /*1bc20*/  ISETP.GT.U32.AND P6, PT, R2.reuse, R82, PT ;  /* 0x000000520200720c */ /* 0x040fe20003fc4070 */
[----:B------:R-:W-:-:S02]  /*1bc30*/  IMAD R91, R2, R0, R91 ;  /* 0x00000000025b7224 */ /* 0x000fc400078e025b */
[----:B------:R-:W-:Y:S01]  /*1bc40*/  @!P5 IMAD.MOV R66, RZ, RZ, -R66 ;  /* 0x000000ffff42d224 */ /* 0x000fe200078e0a42 */
[----:B------:R-:W-:Y:S01]  /*1bc50*/  ISETP.GT.U32.AND P5, PT, R2, R87, PT ;  /* 0x000000570200720c */ /* 0x000fe20003fa4070 */
[----:B------:R-:W-:-:S04]  /*1bc60*/  IMAD.HI.U32 R0, R4, R94, RZ ;  /* 0x0000005e04007227 */ /* 0x000fc800078e00ff */
[----:B------:R-:W-:Y:S01]  /*1bc70*/  @!P1 IMAD.IADD R70, R70, 0x1, -R2 ;  /* 0x0000000146469824 */ /* 0x000fe200078e0a02 */
[----:B------:R-:W-:Y:S01]  /*1bc80*/  ISETP.GT.U32.AND P1, PT, R2, R91, PT ;  /* 0x0000005b0200720c */ /* 0x000fe20003f24070 */
[----:B------:R-:W-:Y:S02]  /*1bc90*/  IMAD.MOV R0, RZ, RZ, -R0 ;  /* 0x000000ffff007224 */ /* 0x000fe400078e0a00 */
[--C-:B------:R-:W-:Y:S02]  /*1bca0*/  @!P2 IMAD.IADD R78, R78, 0x1, -R2.reuse ;  /* 0x000000014e4ea824 */ /* 0x100fe400078e0a02 */
[----:B------:R-:W-:Y:S02]  /*1bcb0*/  @!P6 IMAD.IADD R82, R82, 0x1, -R2 ;  /* 0x000000015252e824 */ /* 0x000fe400078e0a02 */
[C---:B------:R-:W-:Y:S02]  /*1bcc0*/  IMAD R94, R2.reuse, R0, R94 ;  /* 0x00000000025e7224 */ /* 0x040fe400078e025e */
[----:B------:R-:W-:Y:S01]  /*1bcd0*/  @!P5 IMAD.IADD R87, R87, 0x1, -R2 ;  /* 0x000000015757d824 */ /* 0x000fe200078e0a02 */
[C---:B------:R-:W-:Y:S01]  /*1bce0*/  ISETP.GT.U32.AND P5, PT, R2.reuse, R82, PT ;  /* 0x000000520200720c */ /* 0x040fe20003fa4070 */
[----:B------:R-:W-:Y:S01]  /*1bcf0*/  @!P3 IMAD.MOV R78, RZ, RZ, -R78 ;  /* 0x000000ffff4eb224 */ /* 0x000fe200078e0a4e */
[----:B------:R-:W-:Y:S01]  /*1bd00*/  ISETP.GT.U32.AND P3, PT, R2, R94, PT ;  /* 0x0000005e0200720c */ /* 0x000fe20003f64070 */
[----:B------:R-:W-:Y:S01]  /*1bd10*/  @!P1 IMAD.IADD R91, R91, 0x1, -R2 ;  /* 0x000000015b5b9824 */ /* 0x000fe200078e0a02 */
[----:B------:R-:W-:Y:S01]  /*1bd20*/  ISETP.GE.AND P2, PT, R118, RZ, PT ;  /* 0x000000ff7600720c */ /* 0x000fe20003f46270 */
[----:B------:R-:W-:-:S03]  /*1bd30*/  @!P4 IMAD.MOV R70, RZ, RZ, -R70 ;  /* 0x000000ffff46c224 */ /* 0x000fc600078e0a46 */
[----:B------:R-:W-:Y:S01]  /*1bd40*/  ISETP.GT.U32.AND P4, PT, R2, R91, PT ;  /* 0x0000005b0200720c */ /* 0x000fe20003f84070 */
[----:B------:R-:W-:Y:S01]  /*1bd50*/  @!P0 IMAD.MOV R75, RZ, RZ, -R75 ;  /* 0x000000ffff4b8224 */ /* 0x000fe200078e0a4b */
[----:B------:R-:W-:-:S03]  /*1bd60*/  ISETP.GE.AND P0, PT, R108, RZ, PT ;  /* 0x000000ff6c00720c */ /* 0x000fc60003f06270 */
[--C-:B------:R-:W-:Y:S02]  /*1bd70*/  @!P5 IMAD.IADD R82, R82, 0x1, -R2.reuse ;  /* 0x000000015252d824 */ /* 0x100fe400078e0a02 */
[----:B------:R-:W-:Y:S01]  /*1bd80*/  @!P3 IMAD.IADD R94, R94, 0x1, -R2 ;  /* 0x000000015e5eb824 */ /* 0x000fe200078e0a02 */
[----:B------:R-:W-:Y:S01]  /*1bd90*/  ISETP.GE.AND P5, PT, R106, RZ, PT ;  /* 0x000000ff6a00720c */ /* 0x000fe20003fa6270 */
[----:B------:R-:W-:Y:S01]  /*1bda0*/  @!P2 IMAD.MOV R82, RZ, RZ, -R82 ;  /* 0x000000ffff52a224 */ /* 0x000fe200078e0a52 */
[----:B------:R-:W-:Y:S01]  /*1bdb0*/  ISETP.GE.AND P3, PT, R111, RZ, PT ;  /* 0x000000ff6f00720c */ /* 0x000fe20003f66270 */
[----:B------:R-:W-:Y:S01]  /*1bdc0*/  IMAD.MOV.U32 R106, RZ, RZ, R104 ;  /* 0x000000ffff6a7224 */ /* 0x000fe200078e0068 */
[----:B------:R-:W-:Y:S01]  /*1bdd0*/  ISETP.GT.U32.AND P2, PT, R2, R94, PT ;  /* 0x0000005e0200720c */ /* 0x000fe20003f44070 */
[----:B------:R-:W-:Y:S01]  /*1bde0*/  IMAD.MOV.U32 R115, RZ, RZ, R99 ;  /* 0x000000ffff737224 */ /* 0x000fe200078e0063 */
[----:B------:R-:W-:Y:S01]  /*1bdf0*/  IABS R104, R111 ;  /* 0x0000006f00687213 */ /* 0x000fe20000000000 */
        /* <DEDUP_REMOVED lines=17> */
[----:B---3--:R-:W-:Y:S01]  /*1bf10*/  IMAD.MOV.U32 R77, RZ, RZ, R56 ;  /* 0x000000ffff4d7224 */ /* 0x008fe200078e0038 */
[----:B------:R-:W-:Y:S01]  /*1bf20*/  IABS R99, R112 ;  /* 0x0000007000637213 */ /* 0x000fe20000000000 */
[----:B------:R-:W-:Y:S01]  /*1bf30*/  IMAD.MOV.U32 R102, RZ, RZ, R61 ;  /* 0x000000ffff667224 */ /* 0x000fe200078e003d */
[----:B------:R-:W-:Y:S01]  /*1bf40*/  ISETP.GE.AND P4, PT, R112, RZ, PT ;  /* 0x000000ff7000720c */ /* 0x000fe20003f86270 */
[----:B------:R-:W-:Y:S01]  /*1bf50*/  @!P2 IMAD.IADD R94, R94, 0x1, -R2 ;  /* 0x000000015e5ea824 */ /* 0x000fe200078e0a02 */
[----:B------:R-:W-:Y:S01]  /*1bf60*/  IABS R112, R109 ;  /* 0x0000006d00707213 */ /* 0x000fe20000000000 */
[----:B------:R-:W-:Y:S01]  /*1bf70*/  IMAD.MOV.U32 R61, RZ, RZ, R43 ;  /* 0x000000ffff3d7224 */ /* 0x000fe200078e002b */
[----:B------:R-:W-:Y:S01]  /*1bf80*/  ISETP.GE.AND P2, PT, R109, RZ, PT ;  /* 0x000000ff6d00720c */ /* 0x000fe20003f46270 */
[----:B----4-:R-:W-:-:S02]  /*1bf90*/  IMAD.MOV.U32 R95, RZ, RZ, R125 ;  /* 0x000000ffff5f7224 */ /* 0x010fc400078e007d */
[----:B------:R-:W3:Y:S02]  /*1bfa0*/  LDL.LU R125, [R1+0x774] ;  /* 0x00077400017d7983 */ /* 0x000ee40000300800 */
[----:B------:R-:W-:Y:S02]  /*1bfb0*/  IMAD.MOV.U32 R115, RZ, RZ, R95 ;  /* 0x000000ffff737224 */ /* 0x000fe400078e005f */
[----:B------:R-:W4:Y:S01]  /*1bfc0*/  LDL.LU R252, [R1+0x780] ;  /* 0x0007800001fc7983 */ /* 0x000f220000300800 */
[----:B------:R-:W-:Y:S02]  /*1bfd0*/  IMAD.MOV.U32 R95, RZ, RZ, R92 ;  /* 0x000000ffff5f7224 */ /* 0x000fe400078e005c */
[----:B------:R-:W-:Y:S01]  /*1bfe0*/  IMAD.MOV.U32 R92, RZ, RZ, R89 ;  /* 0x000000ffff5c7224 */ /* 0x000fe200078e0059 */
[----:B------:R-:W3:Y:S01]  /*1bff0*/  LDL.LU R28, [R1+0x718] ;  /* 0x00071800011c7983 */ /* 0x000ee20000300800 */
[----:B------:R-:W-:Y:S02]  /*1c000*/  IMAD.MOV.U32 R89, RZ, RZ, R83 ;  /* 0x000000ffff597224 */ /* 0x000fe400078e0053 */
[----:B--2---:R-:W-:Y:S01]  /*1c010*/  IMAD.MOV.U32 R83, RZ, RZ, R47 ;  /* 0x000000ffff537224 */ /* 0x004fe200078e002f */
[----:B------:R-:W2:Y:S04]  /*1c020*/  LDL.LU R80, [R1+0x6fc] ;  /* 0x0006fc0001507983 */ /* 0x000ea80000300800 */
[----:B------:R-:W4:Y:S04]  /*1c030*/  LDL.LU R56, [R1+0x754] ;  /* 0x0007540001387983 */ /* 0x000f280000300800 */
[----:B------:R-:W4:Y:S04]  /*1c040*/  LDL.LU R47, [R1+0x750] ;  /* 0x00075000012f7983 */ /* 0x000f280000300800 */
[----:B------:R-:W4:Y:S04]  /*1c050*/  LDL.LU R43, [R1+0x75c] ;  /* 0x00075c00012b7983 */ /* 0x000f280000300800 */
[----:B------:R-:W3:Y:S01]  /*1c060*/  LDL.LU R109, [R1+0x6f4] ;  /* 0x0006f400016d7983 */ /* 0x000ee20000300800 */
[----:B------:R-:W-:Y:S01]  /*1c070*/  IMAD.HI.U32 R0, R4, R99, RZ ;  /* 0x0000006304007227 */ /* 0x000fe200078e00ff */
[----:B------:R-:W-:-:S03]  /*1c080*/  ISETP.GT.U32.AND P1, PT, R2, R87, PT ;  /* 0x000000570200720c */ /* 0x000fc60003f24070 */
[----:B------:R-:W-:Y:S01]  /*1c090*/  IMAD.MOV R0, RZ, RZ, -R0 ;  /* 0x000000ffff007224 */ /* 0x000fe200078e0a00 */
[----:B------:R-:W-:-:S03]  /*1c0a0*/  ISETP.GE.AND P6, PT, R117, RZ, PT ;  /* 0x000000ff7500720c */ /* 0x000fc60003fc6270 */
[----:B------:R-:W-:Y:S02]  /*1c0b0*/  IMAD R99, R2, R0, R99 ;  /* 0x0000000002637224 */ /* 0x000fe400078e0263 */
[----:B------:R-:W-:-:S04]  /*1c0c0*/  IMAD.HI.U32 R0, R4, R104, RZ ;  /* 0x0000006804007227 */ /* 0x000fc800078e00ff */
[----:B------:R-:W-:Y:S02]  /*1c0d0*/  IMAD.MOV R0, RZ, RZ, -R0 ;  /* 0x000000ffff007224 */ /* 0x000fe400078e0a00 */
[----:B------:R-:W-:Y:S02]  /*1c0e0*/  @!P1 IMAD.IADD R87, R87, 0x1, -R2 ;  /* 0x0000000157579824 */ /* 0x000fe400078e0a02 */
[----:B------:R-:W-:Y:S02]  /*1c0f0*/  IMAD R104, R2, R0, R104 ;  /* 0x0000000002687224 */ /* 0x000fe400078e0268 */
[----:B------:R-:W-:Y:S02]  /*1c100*/  @!P6 IMAD.MOV R87, RZ, RZ, -R87 ;  /* 0x000000ffff57e224 */ /* 0x000fe400078e0a57 */
[----:B------:R-:W-:Y:S01]  /*1c110*/  IMAD.HI.U32 R0, R4, R112, RZ ;  /* 0x0000007004007227 */ /* 0x000fe200078e00ff */
[----:B------:R-:W-:-:S03]  /*1c120*/  ISETP.GT.U32.AND P6, PT, R2, R104, PT ;  /* 0x000000680200720c */ /* 0x000fc60003fc4070 */
[----:B------:R-:W-:-:S04]  /*1c130*/  IMAD.MOV R0, RZ, RZ, -R0 ;  /* 0x000000ffff007224 */ /* 0x000fc800078e0a00 */
[----:B------:R-:W-:-:S06]  /*1c140*/  IMAD R112, R2, R0, R112 ;  /* 0x0000000002707224 */ /* 0x000fcc00078e0270 */
[----:B------:R-:W-:Y:S01]  /*1c150*/  @!P6 IMAD.IADD R104, R104, 0x1, -R2 ;  /* 0x000000016868e824 */ /* 0x000fe200078e0a02 */
[----:B------:R-:W-:Y:S01]  /*1c160*/  ISETP.GT.U32.AND P6, PT, R2, R112, PT ;  /* 0x000000700200720c */ /* 0x000fe20003fc4070 */
[----:B------:R-:W-:-:S12]  /*1c170*/  @!P5 IMAD.MOV R94, RZ, RZ, -R94 ;  /* 0x000000ffff5ed224 */ /* 0x000fd800078e0a5e */
[----:B------:R-:W-:-:S05]  /*1c180*/  @!P6 IMAD.IADD R112, R112, 0x1, -R2 ;  /* 0x000000017070e824 */ /* 0x000fca00078e0a02 */
[----:B------:R-:W-:Y:S02]  /*1c190*/  ISETP.GT.U32.AND P5, PT, R2, R112, PT ;  /* 0x000000700200720c */ /* 0x000fe40003fa4070 */
[----:B------:R-:W-:-:S11]  /*1c1a0*/  IABS R117, R115 ;  /* 0x0000007300757213 */ /* 0x000fd60000000000 */
[----:B------:R-:W-:Y:S01]  /*1c1b0*/  @!P5 IMAD.IADD R112, R112, 0x1, -R2 ;  /* 0x000000017070d824 */ /* 0x000fe200078e0a02 */
[----:B------:R-:W-:Y:S02]  /*1c1c0*/  ISETP.GE.AND P5, PT, R115, RZ, PT ;  /* 0x000000ff7300720c */ /* 0x000fe40003fa6270 */
[----:B------:R-:W-:Y:S01]  /*1c1d0*/  ISETP.GT.U32.AND P1, PT, R2, R99, PT ;  /* 0x000000630200720c */ /* 0x000fe20003f24070 */
[----:B------:R-:W-:-:S12]  /*1c1e0*/  IMAD.HI.U32 R5, R4, R108, RZ ;  /* 0x0000006c04057227 */ /* 0x000fd800078e00ff */
[----:B------:R-:W-:-:S05]  /*1c1f0*/  @!P1 IMAD.IADD R99, R99, 0x1, -R2 ;  /* 0x0000000163639824 */ /* 0x000fca00078e0a02 */
[----:B------:R-:W-:Y:S01]  /*1c200*/  ISETP.GT.U32.AND P1, PT, R2, R99, PT ;  /* 0x000000630200720c */ /* 0x000fe20003f24070 */
[----:B------:R-:W-:-:S04]  /*1c210*/  IMAD.MOV R5, RZ, RZ, -R5 ;  /* 0x000000ffff057224 */ /* 0x000fc800078e0a05 */
[----:B------:R-:W-:-:S08]  /*1c220*/  IMAD R108, R2, R5, R108 ;  /* 0x00000005026c7224 */ /* 0x000fd000078e026c */
[----:B------:R-:W-:Y:S01]  /*1c230*/  @!P1 IMAD.IADD R99, R99, 0x1, -R2 ;  /* 0x0000000163639824 */ /* 0x000fe200078e0a02 */
[----:B------:R-:W-:Y:S01]  /*1c240*/  ISETP.GT.U32.AND P1, PT, R2, R108, PT ;  /* 0x0000006c0200720c */ /* 0x000fe20003f24070 */
[----:B------:R-:W-:-:S04]  /*1c250*/  IMAD.HI.U32 R5, R4, R117, RZ ;  /* 0x0000007504057227 */ /* 0x000fc800078e00ff */
[----:B------:R-:W-:-:S08]  /*1c260*/  IMAD.MOV R5, RZ, RZ, -R5 ;  /* 0x000000ffff057224 */ /* 0x000fd000078e0a05 */
[----:B------:R-:W-:Y:S01]  /*1c270*/  @!P1 IMAD.IADD R108, R108, 0x1, -R2 ;  /* 0x000000016c6c9824 */ /* 0x000fe200078e0a02 */
[C---:B------:R-:W-:Y:S01]  /*1c280*/  ISETP.GT.U32.AND P1, PT, R2.reuse, R104, PT ;  /* 0x000000680200720c */ /* 0x040fe20003f24070 */
[----:B------:R-:W-:Y:S02]  /*1c290*/  IMAD.MOV.U32 R118, RZ, RZ, R106 ;  /* 0x000000ffff767224 */ /* 0x000fe400078e006a */
[----:B------:R-:W-:Y:S02]  /*1c2a0*/  IMAD.MOV.U32 R106, RZ, RZ, R59 ;  /* 0x000000ffff6a7224 */ /* 0x000fe400078e003b */
[----:B------:R-:W-:Y:S01]  /*1c2b0*/  IMAD.MOV.U32 R59, RZ, RZ, R126 ;  /* 0x000000ffff3b7224 */ /* 0x000fe200078e007e */
[----:B------:R-:W-:Y:S01]  /*1c2c0*/  IABS R126, R138 ;  /* 0x0000008a007e7213 */ /* 0x000fe20000000000 */
[----:B------:R-:W-:Y:S01]  /*1c2d0*/  IMAD R117, R2, R5, R117 ;  /* 0x0000000502757224 */ /* 0x000fe200078e0275 */
[----:B------:R-:W-:-:S03]  /*1c2e0*/  IABS R121, R140 ;  /* 0x0000008c00797213 */ /* 0x000fc60000000000 */
[----:B------:R-:W-:-:S04]  /*1c2f0*/  IMAD.HI.U32 R8, R4, R126, RZ ;  /* 0x0000007e04087227 */ /* 0x000fc800078e00ff */
[----:B---3--:R-:W-:Y:S02]  /*1c300*/  IMAD.MOV.U32 R115, RZ, RZ, R109 ;  /* 0x000000ffff737224 */ /* 0x008fe400078e006d */
[----:B--2---:R-:W-:Y:S02]  /*1c310*/  IMAD.MOV.U32 R109, RZ, RZ, R80 ;  /* 0x000000ffff6d7224 */ /* 0x004fe400078e0050 */
[----:B------:R-:W2:Y:S01]  /*1c320*/  LDL.LU R80, [R1+0x714] ;  /* 0x0007140001507983 */ /* 0x000ea20000300800 */
[----:B------:R-:W-:Y:S01]  /*1c330*/  @!P1 IMAD.IADD R104, R104, 0x1, -R2 ;  /* 0x0000000168689824 */ /* 0x000fe200078e0a02 */
[----:B------:R-:W-:Y:S01]  /*1c340*/  ISETP.GT.U32.AND P1, PT, R2, R117, PT ;  /* 0x000000750200720c */ /* 0x000fe20003f24070 */
[----:B------:R-:W-:Y:S01]  /*1c350*/  IMAD.HI.U32 R0, R4, R121, RZ ;  /* 0x0000007904007227 */ /* 0x000fe200078e00ff */
[----:B------:R-:W-:-:S03]  /*1c360*/  ISETP.GT.U32.AND P6, PT, R2, R108, PT ;  /* 0x0000006c0200720c */ /* 0x000fc60003fc4070 */
[----:B------:R-:W-:Y:S01]  /*1c370*/  IMAD.MOV R8, RZ, RZ, -R8 ;  /* 0x000000ffff087224 */ /* 0x000fe200078e0a08 */
[----:B------:R-:W-:Y:S01]  /*1c380*/  IABS R134, R135 ;  /* 0x0000008700867213 */ /* 0x000fe20000000000 */
[----:B------:R-:W-:Y:S02]  /*1c390*/  IMAD.MOV R0, RZ, RZ, -R0 ;  /* 0x000000ffff007224 */ /* 0x000fe400078e0a00 */
[C---:B------:R-:W-:Y:S02]  /*1c3a0*/  IMAD R126, R2.reuse, R8, R126 ;  /* 0x00000008027e7224 */ /* 0x040fe400078e027e */
[C---:B------:R-:W-:Y:S02]  /*1c3b0*/  IMAD R121, R2.reuse, R0, R121 ;  /* 0x0000000002797224 */ /* 0x040fe400078e0279 */
[----:B------:R-:W-:Y:S01]  /*1c3c0*/  @!P1 IMAD.IADD R117, R117, 0x1, -R2 ;  /* 0x0000000175759824 */ /* 0x000fe200078e0a02 */
[----:B------:R-:W-:Y:S01]  /*1c3d0*/  ISETP.GT.U32.AND P1, PT, R2, R126, PT ;  /* 0x0000007e0200720c */ /* 0x000fe20003f24070 */
        /* <DEDUP_REMOVED lines=9> */
[----:B------:R-:W-:Y:S01]  /*1c470*/  VIADD R0, R12, 0x20000 ;  /* 0x000200000c007836 */ /* 0x000fe20000000000 */
[----:B------:R-:W-:Y:S01]  /*1c480*/  IABS R142, R25 ;  /* 0x00000019008e7213 */ /* 0x000fe20000000000 */
[----:B------:R-:W-:Y:S02]  /*1c490*/  IMAD.MOV R5, RZ, RZ, -R5 ;  /* 0x000000ffff057224 */ /* 0x000fe400078e0a05 */
[----:B------:R-:W-:Y:S01]  /*1c4a0*/  @!P1 IMAD.IADD R126, R126, 0x1, -R2 ;  /* 0x000000017e7e9824 */ /* 0x000fe200078e0a02 */
[----:B------:R-:W-:Y:S01]  /*1c4b0*/  SHF.R.U32.HI R0, RZ, 0x4, R0 ;  /* 0x00000004ff007819 */ /* 0x000fe20000011600 */
[----:B------:R-:W-:Y:S02]  /*1c4c0*/  IMAD R131, R2, R5, R131 ;  /* 0x0000000502837224 */ /* 0x000fe400078e0283 */
[----:B------:R-:W-:Y:S01]  /*1c4d0*/  @!P6 IMAD.IADD R121, R121, 0x1, -R2 ;  /* 0x000000017979e824 */ /* 0x000fe200078e0a02 */
[----:B-1----:R-:W-:Y:S01]  /*1c4e0*/  SGXT.U32 R64, R0, 0xe ;  /* 0x0000000e0040781a */ /* 0x002fe20000000000 */
[----:B------:R-:W-:Y:S01]  /*1c4f0*/  @!P3 IMAD.MOV R104, RZ, RZ, -R104 ;  /* 0x000000ffff68b224 */ /* 0x000fe200078e0a68 */
[----:B------:R-:W-:Y:S01]  /*1c500*/  ISETP.GT.U32.AND P3, PT, R2, R126, PT ;  /* 0x0000007e0200720c */ /* 0x000fe20003f64070 */
[----:B------:R-:W-:Y:S01]  /*1c510*/  IMAD.HI.U32 R0, R4, R142, RZ ;  /* 0x0000008e04007227 */ /* 0x000fe200078e00ff */
[----:B------:R-:W-:-:S03]  /*1c520*/  ISETP.GT.U32.AND P6, PT, R2, R121, PT ;  /* 0x000000790200720c */ /* 0x000fc60003fc4070 */
[----:B------:R-:W-:Y:S01]  /*1c530*/  @!P4 IMAD.IADD R117, R117, 0x1, -R2 ;  /* 0x000000017575c824 */ /* 0x000fe200078e0a02 */
[----:B------:R-:W-:Y:S01]  /*1c540*/  ISETP.GT.U32.AND P4, PT, R2, R131, PT ;  /* 0x000000830200720c */ /* 0x000fe20003f84070 */
[----:B------:R-:W-:Y:S01]  /*1c550*/  IMAD.MOV R0, RZ, RZ, -R0 ;  /* 0x000000ffff007224 */ /* 0x000fe200078e0a00 */
[----:B------:R-:W-:-:S03]  /*1c560*/  IABS R145, R122 ;  /* 0x0000007a00917213 */ /* 0x000fc60000000000 */
[----:B------:R-:W-:Y:S02]  /*1c570*/  IMAD R142, R2, R0, R142 ;  /* 0x00000000028e7224 */ /* 0x000fe400078e028e */
[----:B------:R-:W-:Y:S01]  /*1c580*/  @!P3 IMAD.IADD R126, R126, 0x1, -R2 ;  /* 0x000000017e7eb824 */ /* 0x000fe200078e0a02 */
[----:B------:R-:W-:Y:S01]  /*1c590*/  IADD3 R44, P1, R64, 0x2, RZ ;  /* 0x00000002402c7810 */ /* 0x000fe20007f3e0ff */
[----:B------:R-:W-:Y:S01]  /*1c5a0*/  IMAD.MOV.U32 R8, RZ, RZ, RZ ;  /* 0x000000ffff087224 */ /* 0x000fe200078e00ff */
[----:B------:R-:W-:Y:S01]  /*1c5b0*/  ISETP.GT.U32.AND P3, PT, R2, R142, PT ;  /* 0x0000008e0200720c */ /* 0x000fe20003f64070 */
[----:B------:R-:W-:Y:S01]  /*1c5c0*/  IMAD.HI.U32 R5, R4, R145, RZ ;  /* 0x0000009104057227 */ /* 0x000fe200078e00ff */
[----:B------:R-:W-:-:S03]  /*1c5d0*/  IABS R149, R118 ;  /* 0x0000007600957213 */ /* 0x000fc60000000000 */
[--C-:B------:R-:W-:Y:S01]  /*1c5e0*/  @!P6 IMAD.IADD R121, R121, 0x1, -R2.reuse ;  /* 0x000000017979e824 */ /* 0x100fe200078e0a02 */
[----:B------:R-:W-:Y:S01]  /*1c5f0*/  ISETP.GT.U32.AND P6, PT, R2, R134, PT ;  /* 0x000000860200720c */ /* 0x000fe20003fc4070 */
[----:B------:R-:W-:Y:S01]  /*1c600*/  @!P4 IMAD.IADD R131, R131, 0x1, -R2 ;  /* 0x000000018383c824 */ /* 0x000fe200078e0a02 */
[----:B------:R-:W-:Y:S01]  /*1c610*/  IADD3.X R27, R8, 0x40000040, RZ, P1, !PT ;  /* 0x40000040081b7810 */ /* 0x000fe20000ffe4ff */
[----:B------:R-:W-:Y:S01]  /*1c620*/  IMAD.MOV R5, RZ, RZ, -R5 ;  /* 0x000000ffff057224 */ /* 0x000fe200078e0a05 */
[----:B------:R-:W-:Y:S01]  /*1c630*/  ISETP.GE.AND P1, PT, R140, RZ, PT ;  /* 0x000000ff8c00720c */ /* 0x000fe20003f26270 */
[----:B------:R-:W-:Y:S01]  /*1c640*/  @!P0 IMAD.MOV R108, RZ, RZ, -R108 ;  /* 0x000000ffff6c8224 */ /* 0x000fe200078e0a6c */
[----:B------:R-:W-:Y:S01]  /*1c650*/  ISETP.GT.U32.AND P0, PT, R2, R131, PT ;  /* 0x000000830200720c */ /* 0x000fe20003f04070 */
[----:B------:R-:W-:-:S04]  /*1c660*/  IMAD.HI.U32 R0, R4, R149, RZ ;  /* 0x0000009504007227 */ /* 0x000fc800078e00ff */
[----:B------:R-:W-:Y:S01]  /*1c670*/  IMAD R145, R2, R5, R145 ;  /* 0x0000000502917224 */ /* 0x000fe200078e0291 */
[----:B------:R-:W-:Y:S01]  /*1c680*/  SHF.R.U32.HI R5, RZ, 0x4, R12 ;  /* 0x00000004ff057819 */ /* 0x000fe2000001160c */
[----:B------:R-:W-:Y:S01]  /*1c690*/  IMAD.MOV R0, RZ, RZ, -R0 ;  /* 0x000000ffff007224 */ /* 0x000fe200078e0a00 */
[----:B------:R-:W-:Y:S01]  /*1c6a0*/  ISETP.GE.AND P4, PT, R138, RZ, PT ;  /* 0x000000ff8a00720c */ /* 0x000fe20003f86270 */
[--C-:B------:R-:W-:Y:S01]  /*1c6b0*/  @!P3 IMAD.IADD R142, R142, 0x1, -R2.reuse ;  /* 0x000000018e8eb824 */ /* 0x100fe200078e0a02 */
[----:B------:R-:W-:Y:S01]  /*1c6c0*/  SGXT.U32 R72, R5, 0xe ;  /* 0x0000000e0548781a */ /* 0x000fe20000000000 */
[----:B------:R-:W-:Y:S01]  /*1c6d0*/  IMAD R149, R2, R0, R149 ;  /* 0x0000000002957224 */ /* 0x000fe200078e0295 */
[----:B------:R-:W-:Y:S01]  /*1c6e0*/  IABS R152, R115 ;  /* 0x0000007300987213 */ /* 0x000fe20000000000 */
[----:B------:R-:W-:Y:S01]  /*1c6f0*/  @!P6 IMAD.IADD R134, R134, 0x1, -R2 ;  /* 0x000000018686e824 */ /* 0x000fe200078e0a02 */
[----:B------:R-:W-:Y:S01]  /*1c700*/  IADD3 R55, P3, R72, 0x2, RZ ;  /* 0x0000000248377810 */ /* 0x000fe20007f7e0ff */
[----:B------:R-:W-:-:S02]  /*1c710*/  IMAD.MOV.U32 R0, RZ, RZ, RZ ;  /* 0x000000ffff007224 */ /* 0x000fc400078e00ff */
[----:B------:R-:W-:Y:S01]  /*1c720*/  @!P5 IMAD.MOV R117, RZ, RZ, -R117 ;  /* 0x000000ffff75d224 */ /* 0x000fe200078e0a75 */
[C---:B------:R-:W-:Y:S01]  /*1c730*/  ISETP.GT.U32.AND P5, PT, R2.reuse, R142, PT ;  /* 0x0000008e0200720c */ /* 0x040fe20003fa4070 */
[----:B------:R-:W-:Y:S01]  /*1c740*/  @!P1 IMAD.MOV R121, RZ, RZ, -R121 ;  /* 0x000000ffff799224 */ /* 0x000fe200078e0a79 */
[C---:B------:R-:W-:Y:S01]  /*1c750*/  ISETP.GT.U32.AND P1, PT, R2.reuse, R145, PT ;  /* 0x000000910200720c */ /* 0x040fe20003f24070 */
[----:B------:R-:W-:Y:S01]  /*1c760*/  @!P2 IMAD.MOV R112, RZ, RZ, -R112 ;  /* 0x000000ffff70a224 */ /* 0x000fe200078e0a70 */
[----:B------:R-:W-:Y:S01]  /*1c770*/  ISETP.GT.U32.AND P2, PT, R2, R134, PT ;  /* 0x000000860200720c */ /* 0x000fe20003f44070 */
[----:B------:R-:W-:Y:S01]  /*1c780*/  @!P0 IMAD.IADD R131, R131, 0x1, -R2 ;  /* 0x0000000183838824 */ /* 0x000fe200078e0a02 */
[----:B------:R-:W-:Y:S01]  /*1c790*/  IADD3.X R35, R0, 0x40000040, RZ, P3, !PT ;  /* 0x4000004000237810 */ /* 0x000fe20001ffe4ff */
[----:B------:R-:W-:Y:S01]  /*1c7a0*/  IMAD.HI.U32 R0, R4, R152, RZ ;  /* 0x0000009804007227 */ /* 0x000fe200078e00ff */
[----:B------:R-:W-:Y:S02]  /*1c7b0*/  ISETP.GE.AND P0, PT, R25, RZ, PT ;  /* 0x000000ff1900720c */ /* 0x000fe40003f06270 */
[----:B------:R-:W-:Y:S01]  /*1c7c0*/  ISETP.GE.AND P3, PT, R135, RZ, PT ;  /* 0x000000ff8700720c */ /* 0x000fe20003f66270 */
[----:B------:R-:W-:Y:S01]  /*1c7d0*/  @!P4 IMAD.MOV R126, RZ, RZ, -R126 ;  /* 0x000000ffff7ec224 */ /* 0x000fe200078e0a7e */
[----:B------:R-:W-:Y:S01]  /*1c7e0*/  ISETP.GT.U32.AND P4, PT, R2, R149, PT ;  /* 0x000000950200720c */ /* 0x000fe20003f84070 */
[----:B------:R-:W-:Y:S01]  /*1c7f0*/  IMAD.MOV R0, RZ, RZ, -R0 ;  /* 0x000000ffff007224 */ /* 0x000fe200078e0a00 */
[----:B------:R-:W-:Y:S01]  /*1c800*/  ISETP.GE.AND P6, PT, R111, RZ, PT ;  /* 0x000000ff6f00720c */ /* 0x000fe20003fc6270 */
[----:B------:R-:W-:-:S02]  /*1c810*/  IMAD.MOV.U32 R111, RZ, RZ, R109 ;  /* 0x000000ffff6f7224 */ /* 0x000fc400078e006d */
[----:B------:R-:W-:Y:S02]  /*1c820*/  IMAD.MOV.U32 R109, RZ, RZ, R83 ;  /* 0x000000ffff6d7224 */ /* 0x000fe400078e0053 */
[----:B------:R-:W-:Y:S02]  /*1c830*/  @!P5 IMAD.IADD R142, R142, 0x1, -R2 ;  /* 0x000000018e8ed824 */ /* 0x000fe400078e0a02 */
[----:B------:R-:W-:Y:S02]  /*1c840*/  IMAD R152, R2, R0, R152 ;  /* 0x0000000002987224 */ /* 0x000fe400078e0298 */
[--C-:B------:R-:W-:Y:S01]  /*1c850*/  @!P1 IMAD.IADD R145, R145, 0x1, -R2.reuse ;  /* 0x0000000191919824 */ /* 0x100fe200078e0a02 */
[----:B------:R-:W-:Y:S01]  /*1c860*/  ISETP.GE.AND P1, PT, R115, RZ, PT ;  /* 0x000000ff7300720c */ /* 0x000fe20003f26270 */
[----:B------:R-:W-:Y:S02]  /*1c870*/  @!P2 IMAD.IADD R134, R134, 0x1, -R2 ;  /* 0x000000018686a824 */ /* 0x000fe400078e0a02 */
[----:B------:R-:W-:-:S02]  /*1c880*/  IMAD.MOV.U32 R115, RZ, RZ, R109 ;  /* 0x000000ffff737224 */ /* 0x000fc400078e006d */
[----:B------:R-:W-:Y:S01]  /*1c890*/  @!P0 IMAD.MOV R142, RZ, RZ, -R142 ;  /* 0x000000ffff8e8224 */ /* 0x000fe200078e0a8e */
[C---:B------:R-:W-:Y:S01]  /*1c8a0*/  ISETP.GT.U32.AND P0, PT, R2.reuse, R152, PT ;  /* 0x000000980200720c */ /* 0x040fe20003f04070 */
[----:B------:R-:W-:Y:S01]  /*1c8b0*/  IMAD.MOV.U32 R109, RZ, RZ, R106 ;  /* 0x000000ffff6d7224 */ /* 0x000fe200078e006a */
[----:B------:R-:W-:Y:S01]  /*1c8c0*/  IABS R0, R115 ;  /* 0x0000007300007213 */ /* 0x000fe20000000000 */
[----:B------:R-:W-:Y:S01]  /*1c8d0*/  @!P3 IMAD.MOV R134, RZ, RZ, -R134 ;  /* 0x000000ffff86b224 */ /* 0x000fe200078e0a86 */
[----:B------:R-:W-:Y:S01]  /*1c8e0*/  ISETP.GE.AND P3, PT, R115, RZ, PT ;  /* 0x000000ff7300720c */ /* 0x000fe20003f66270 */
[----:B------:R-:W-:Y:S02]  /*1c8f0*/  @!P4 IMAD.IADD R149, R149, 0x1, -R2 ;  /* 0x000000019595c824 */ /* 0x000fe400078e0a02 */
[----:B------:R-:W-:Y:S02]  /*1c900*/  IMAD.MOV.U32 R115, RZ, RZ, R109 ;  /* 0x000000ffff737224 */ /* 0x000fe400078e006d */
[----:B------:R-:W-:Y:S01]  /*1c910*/  @!P6 IMAD.MOV R131, RZ, RZ, -R131 ;  /* 0x000000ffff83e224 */ /* 0x000fe200078e0a83 */
[----:B------:R-:W-:-:S02]  /*1c920*/  ISETP.GT.U32.AND P6, PT, R2, R149, PT ;  /* 0x000000950200720c */ /* 0x000fc40003fc4070 */
[----:B------:R-:W-:Y:S01]  /*1c930*/  IABS R158, R115 ;  /* 0x00000073009e7213 */ /* 0x000fe20000000000 */
[----:B------:R-:W-:Y:S01]  /*1c940*/  @!P0 IMAD.IADD R152, R152, 0x1, -R2 ;  /* 0x0000000198988824 */ /* 0x000fe200078e0a02 */
[----:B------:R-:W-:Y:S01]  /*1c950*/  ISETP.GE.AND P5, PT, R118, RZ, PT ;  /* 0x000000ff7600720c */ /* 0x000fe20003fa6270 */
[----:B------:R-:W-:Y:S01]  /*1c960*/  IMAD.MOV.U32 R8, RZ, RZ, R0 ;  /* 0x000000ffff087224 */ /* 0x000fe200078e0000 */
[----:B------:R-:W-:Y:S01]  /*1c970*/  ISETP.GT.U32.AND P4, PT, R2, R145, PT ;  /* 0x000000910200720c */ /* 0x000fe20003f84070 */
[----:B------:R-:W-:Y:S01]  /*1c980*/  IMAD.HI.U32 R5, R4, R158, RZ ;  /* 0x0000009e04057227 */ /* 0x000fe200078e00ff */
[----:B------:R-:W-:Y:S02]  /*1c990*/  IABS R161, R111 ;  /* 0x0000006f00a17213 */ /* 0x000fe40000000000 */
[----:B------:R-:W-:Y:S01]  /*1c9a0*/  ISETP.GE.AND P2, PT, R122, RZ, PT ;  /* 0x000000ff7a00720c */ /* 0x000fe20003f46270 */
[----:B------:R-:W-:Y:S01]  /*1c9b0*/  IMAD.MOV.U32 R106, RZ, RZ, R98 ;  /* 0x000000ffff6a7224 */ /* 0x000fe200078e0062 */
[----:B------:R-:W-:Y:S01]  /*1c9c0*/  ISETP.GT.U32.AND P0, PT, R2, R152, PT ;  /* 0x000000980200720c */ /* 0x000fe20003f04070 */
[----:B------:R-:W-:-:S02]  /*1c9d0*/  IMAD.MOV.U32 R98, RZ, RZ, R95 ;  /* 0x000000ffff627224 */ /* 0x000fc400078e005f */
[----:B------:R-:W-:Y:S02]  /*1c9e0*/  IMAD.MOV.U32 R95, RZ, RZ, R86 ;  /* 0x000000ffff5f7224 */ /* 0x000fe400078e0056 */
[----:B------:R-:W-:-:S04]  /*1c9f0*/  IMAD.HI.U32 R156, R4, R8, RZ ;  /* 0x00000008049c7227 */ /* 0x000fc800078e00ff */
[----:B------:R-:W-:-:S04]  /*1ca00*/  IMAD.HI.U32 R0, R4, R161, RZ ;  /* 0x000000a104007227 */ /* 0x000fc800078e00ff */
[----:B------:R-:W-:Y:S02]  /*1ca10*/  IMAD.MOV R5, RZ, RZ, -R5 ;  /* 0x000000ffff057224 */ /* 0x000fe400078e0a05 */
[----:B------:R-:W-:Y:S02]  /*1ca20*/  IMAD.MOV.U32 R109, RZ, RZ, R95 ;  /* 0x000000ffff6d7224 */ /* 0x000fe400078e005f */
[----:B------:R-:W-:Y:S02]  /*1ca30*/  IMAD.MOV R156, RZ, RZ, -R156 ;  /* 0x000000ffff9c7224 */ /* 0x000fe400078e0a9c */
[----:B------:R-:W-:Y:S02]  /*1ca40*/  @!P6 IMAD.IADD R149, R149, 0x1, -R2 ;  /* 0x000000019595e824 */ /* 0x000fe400078e0a02 */
[----:B------:R-:W-:Y:S02]  /*1ca50*/  IMAD.MOV R0, RZ, RZ, -R0 ;  /* 0x000000ffff007224 */ /* 0x000fe400078e0a00 */
[----:B------:R-:W-:Y:S01]  /*1ca60*/  IMAD R158, R2, R5, R158 ;  /* 0x00000005029e7224 */ /* 0x000fe200078e029e */
[----:B------:R-:W-:Y:S01]  /*1ca70*/  IABS R164, R109 ;  /* 0x0000006d00a47213 */ /* 0x000fe20000000000 */
[----:B------:R-:W-:-:S02]  /*1ca80*/  @!P4 IMAD.IADD R145, R145, 0x1, -R2 ;  /* 0x000000019191c824 */ /* 0x000fc400078e0a02 */
[C---:B------:R-:W-:Y:S02]  /*1ca90*/  IMAD R156, R2.reuse, R156, R8 ;  /* 0x0000009c029c7224 */ /* 0x040fe400078e0208 */
[C---:B------:R-:W-:Y:S02]  /*1caa0*/  IMAD R161, R2.reuse, R0, R161 ;  /* 0x0000000002a17224 */ /* 0x040fe400078e02a1 */
[----:B------:R-:W-:Y:S01]  /*1cab0*/  @!P5 IMAD.MOV R149, RZ, RZ, -R149 ;  /* 0x000000ffff95d224 */ /* 0x000fe200078e0a95 */
[C---:B------:R-:W-:Y:S01]  /*1cac0*/  ISETP.GT.U32.AND P5, PT, R2.reuse, R158, PT ;  /* 0x0000009e0200720c */ /* 0x040fe20003fa4070 */
[----:B------:R-:W-:Y:S01]  /*1cad0*/  @!P2 IMAD.MOV R145, RZ, RZ, -R145 ;  /* 0x000000ffff91a224 */ /* 0x000fe200078e0a91 */
[----:B------:R-:W-:Y:S01]  /*1cae0*/  ISETP.GT.U32.AND P2, PT, R2, R156, PT ;  /* 0x0000009c0200720c */ /* 0x000fe20003f44070 */
[----:B------:R-:W-:Y:S01]  /*1caf0*/  @!P0 IMAD.IADD R152, R152, 0x1, -R2 ;  /* 0x0000000198988824 */ /* 0x000fe200078e0a02 */
[----:B------:R-:W-:Y:S01]  /*1cb00*/  ISETP.GT.U32.AND P0, PT, R2, R161, PT ;  /* 0x000000a10200720c */ /* 0x000fe20003f04070 */
[----:B------:R-:W-:-:S04]  /*1cb10*/  IMAD.HI.U32 R0, R4, R164, RZ ;  /* 0x000000a404007227 */ /* 0x000fc800078e00ff */
[----:B------:R-:W-:Y:S01]  /*1cb20*/  IMAD.MOV R0, RZ, RZ, -R0 ;  /* 0x000000ffff007224 */ /* 0x000fe200078e0a00 */
[----:B------:R-:W-:-:S03]  /*1cb30*/  IABS R170, R102 ;  /* 0x0000006600aa7213 */ /* 0x000fc60000000000 */
[----:B------:R-:W-:Y:S02]  /*1cb40*/  IMAD R164, R2, R0, R164 ;  /* 0x0000000002a47224 */ /* 0x000fe400078e02a4 */
[--C-:B------:R-:W-:Y:S02]  /*1cb50*/  @!P5 IMAD.IADD R158, R158, 0x1, -R2.reuse ;  /* 0x000000019e9ed824 */ /* 0x100fe400078e0a02 */
[--C-:B------:R-:W-:Y:S01]  /*1cb60*/  @!P2 IMAD.IADD R156, R156, 0x1, -R2.reuse ;  /* 0x000000019c9ca824 */ /* 0x100fe200078e0a02 */
[C---:B------:R-:W-:Y:S01]  /*1cb70*/  ISETP.GT.U32.AND P2, PT, R2.reuse, R164, PT ;  /* 0x000000a40200720c */ /* 0x040fe20003f44070 */
[----:B------:R-:W-:Y:S01]  /*1cb80*/  @!P0 IMAD.IADD R161, R161, 0x1, -R2 ;  /* 0x00000001a1a18824 */ /* 0x000fe200078e0a02 */
[----:B------:R-:W-:Y:S01]  /*1cb90*/  ISETP.GT.U32.AND P0, PT, R2, R158, PT ;  /* 0x0000009e0200720c */ /* 0x000fe20003f04070 */
[----:B------:R-:W-:-:S04]  /*1cba0*/  IMAD.HI.U32 R0, R4, R170, RZ ;  /* 0x000000aa04007227 */ /* 0x000fc800078e00ff */
[----:B------:R-:W-:Y:S02]  /*1cbb0*/  IMAD.MOV R0, RZ, RZ, -R0 ;  /* 0x000000ffff007224 */ /* 0x000fe400078e0a00 */
[----:B------:R-:W-:Y:S01]  /*1cbc0*/  @!P1 IMAD.MOV R152, RZ, RZ, -R152 ;  /* 0x000000ffff989224 */ /* 0x000fe200078e0a98 */
[C---:B------:R-:W-:Y:S01]  /*1cbd0*/  ISETP.GT.U32.AND P1, PT, R2.reuse, R161, PT ;  /* 0x000000a10200720c */ /* 0x040fe20003f24070 */
[----:B------:R-:W-:Y:S01]  /*1cbe0*/  IMAD R170, R2, R0, R170 ;  /* 0x0000000002aa7224 */ /* 0x000fe200078e02aa */
[----:B------:R-:W-:Y:S01]  /*1cbf0*/  IABS R174, R98 ;  /* 0x0000006200ae7213 */ /* 0x000fe20000000000 */
[--C-:B------:R-:W-:Y:S02]  /*1cc00*/  @!P2 IMAD.IADD R164, R164, 0x1, -R2.reuse ;  /* 0x00000001a4a4a824 */ /* 0x100fe400078e0a02 */
[----:B------:R-:W-:Y:S01]  /*1cc10*/  @!P0 IMAD.IADD R158, R158, 0x1, -R2 ;  /* 0x000000019e9e8824 */ /* 0x000fe200078e0a02 */
[----:B------:R-:W-:Y:S01]  /*1cc20*/  ISETP.GT.U32.AND P0, PT, R2, R170, PT ;  /* 0x000000aa0200720c */ /* 0x000fe20003f04070 */
[----:B------:R-:W-:Y:S01]  /*1cc30*/  IMAD.HI.U32 R0, R4, R174, RZ ;  /* 0x000000ae04007227 */ /* 0x000fe200078e00ff */
[----:B------:R-:W-:-:S02]  /*1cc40*/  ISETP.GE.AND P4, PT, R115, RZ, PT ;  /* 0x000000ff7300720c */ /* 0x000fc40003f86270 */
[C---:B------:R-:W-:Y:S01]  /*1cc50*/  ISETP.GT.U32.AND P2, PT, R2.reuse, R164, PT ;  /* 0x000000a40200720c */ /* 0x040fe20003f44070 */
[----:B------:R-:W-:Y:S01]  /*1cc60*/  IMAD.MOV R0, RZ, RZ, -R0 ;  /* 0x000000ffff007224 */ /* 0x000fe200078e0a00 */
[----:B------:R-:W-:Y:S01]  /*1cc70*/  IABS R168, R106 ;  /* 0x0000006a00a87213 */ /* 0x000fe20000000000 */
[----:B------:R-:W-:Y:S01]  /*1cc80*/  @!P1 IMAD.IADD R161, R161, 0x1, -R2 ;  /* 0x00000001a1a19824 */ /* 0x000fe200078e0a02 */
[----:B------:R-:W-:Y:S01]  /*1cc90*/  ISETP.GE.AND P1, PT, R109, RZ, PT ;  /* 0x000000ff6d00720c */ /* 0x000fe20003f26270 */
[----:B------:R-:W-:Y:S02]  /*1cca0*/  IMAD R174, R2, R0, R174 ;  /* 0x0000000002ae7224 */ /* 0x000fe400078e02ae */
[----:B------:R-:W-:-:S04]  /*1ccb0*/  IMAD.HI.U32 R5, R4, R168, RZ ;  /* 0x000000a804057227 */ /* 0x000fc800078e00ff */
[--C-:B------:R-:W-:Y:S02]  /*1ccc0*/  @!P0 IMAD.IADD R170, R170, 0x1, -R2.reuse ;  /* 0x00000001aaaa8824 */ /* 0x100fe400078e0a02 */
[----:B------:R-:W-:Y:S02]  /*1ccd0*/  IMAD.MOV R5, RZ, RZ, -R5 ;  /* 0x000000ffff057224 */ /* 0x000fe400078e0a05 */
[----:B------:R-:W-:Y:S02]  /*1cce0*/  @!P2 IMAD.IADD R164, R164, 0x1, -R2 ;  /* 0x00000001a4a4a824 */ /* 0x000fe400078e0a02 */
[----:B------:R-:W-:Y:S01]  /*1ccf0*/  @!P4 IMAD.MOV R158, RZ, RZ, -R158 ;  /* 0x000000ffff9ec224 */ /* 0x000fe200078e0a9e */
[C---:B------:R-:W-:Y:S01]  /*1cd00*/  ISETP.GT.U32.AND P4, PT, R2.reuse, R170, PT ;  /* 0x000000aa0200720c */ /* 0x040fe20003f84070 */
[C---:B------:R-:W-:Y:S01]  /*1cd10*/  IMAD R168, R2.reuse, R5, R168 ;  /* 0x0000000502a87224 */ /* 0x040fe200078e02a8 */
[C---:B------:R-:W-:Y:S01]  /*1cd20*/  ISETP.GT.U32.AND P5, PT, R2.reuse, R156, PT ;  /* 0x0000009c0200720c */ /* 0x040fe20003fa4070 */
[----:B------:R-:W-:Y:S01]  /*1cd30*/  @!P1 IMAD.MOV R164, RZ, RZ, -R164 ;  /* 0x000000ffffa49224 */ /* 0x000fe200078e0aa4 */
[----:B------:R-:W-:-:S09]  /*1cd40*/  ISETP.GT.U32.AND P2, PT, R2, R174, PT ;  /* 0x000000ae0200720c */ /* 0x000fd20003f44070 */
[--C-:B------:R-:W-:Y:S02]  /*1cd50*/  @!P4 IMAD.IADD R170, R170, 0x1, -R2.reuse ;  /* 0x00000001aaaac824 */ /* 0x100fe400078e0a02 */
[--C-:B------:R-:W-:Y:S02]  /*1cd60*/  @!P5 IMAD.IADD R156, R156, 0x1, -R2.reuse ;  /* 0x000000019c9cd824 */ /* 0x100fe400078e0a02 */
[----:B------:R-:W-:Y:S02]  /*1cd70*/  @!P2 IMAD.IADD R174, R174, 0x1, -R2 ;  /* 0x00000001aeaea824 */ /* 0x000fe400078e0a02 */
[----:B------:R-:W-:Y:S02]  /*1cd80*/  @!P3 IMAD.MOV R156, RZ, RZ, -R156 ;  /* 0x000000ffff9cb224 */ /* 0x000fe400078e0a9c */
[----:B--2---:R-:W-:-:S04]  /*1cd90*/  IMAD.MOV.U32 R83, RZ, RZ, R80 ;  /* 0x000000ffff537224 */ /* 0x004fc800078e0050 */
[----:B------:R-:W-:Y:S02]  /*1cda0*/  IMAD.MOV.U32 R86, RZ, RZ, R83 ;  /* 0x000000ffff567224 */ /* 0x000fe400078e0053 */
[----:B------:R-:W-:-:S04]  /*1cdb0*/  IMAD.MOV.U32 R83, RZ, RZ, R49 ;  /* 0x000000ffff537224 */ /* 0x000fc800078e0031 */
[----:B------:R-:W-:-:S05]  /*1cdc0*/  IMAD.MOV.U32 R95, RZ, RZ, R83 ;  /* 0x000000ffff5f7224 */ /* 0x000fca00078e0053 */
[----:B------:R-:W-:Y:S01]  /*1cdd0*/  IABS R177, R95 ;  /* 0x0000005f00b17213 */ /* 0x000fe20000000000 */
[----:B------:R-:W-:Y:S01]  /*1cde0*/  IMAD.MOV.U32 R80, RZ, RZ, R28 ;  /* 0x000000ffff507224 */ /* 0x000fe200078e001c */
[----:B------:R-:W-:Y:S01]  /*1cdf0*/  IABS R179, R86 ;  /* 0x0000005600b37213 */ /* 0x000fe20000000000 */
[----:B------:R-:W2:Y:S02]  /*1ce00*/  LDL.LU R28, [R1+0x778] ;  /* 0x00077800011c7983 */ /* 0x000ea40000300800 */
[----:B------:R-:W-:-:S04]  /*1ce10*/  IMAD.HI.U32 R0, R4, R177, RZ ;  /* 0x000000b104007227 */ /* 0x000fc800078e00ff */
[----:B------:R-:W-:Y:S01]  /*1ce20*/  IMAD.MOV R0, RZ, RZ, -R0 ;  /* 0x000000ffff007224 */ /* 0x000fe200078e0a00 */
[----:B------:R-:W-:Y:S01]  /*1ce30*/  IABS R183, R80 ;  /* 0x0000005000b77213 */ /* 0x000fe20000000000 */
[----:B------:R-:W-:-:S04]  /*1ce40*/  IMAD.HI.U32 R5, R4, R179, RZ ;  /* 0x000000b304057227 */ /* 0x000fc800078e00ff */
[----:B------:R-:W-:Y:S02]  /*1ce50*/  IMAD R177, R2, R0, R177 ;  /* 0x0000000002b17224 */ /* 0x000fe400078e02b1 */
[----:B------:R-:W-:-:S03]  /*1ce60*/  IMAD.HI.U32 R0, R4, R183, RZ ;  /* 0x000000b704007227 */ /* 0x000fc600078e00ff */
[C---:B------:R-:W-:Y:S01]  /*1ce70*/  ISETP.GT.U32.AND P1, PT, R2.reuse, R177, PT ;  /* 0x000000b10200720c */ /* 0x040fe20003f24070 */
[----:B------:R-:W-:Y:S02]  /*1ce80*/  IMAD.MOV R5, RZ, RZ, -R5 ;  /* 0x000000ffff057224 */ /* 0x000fe400078e0a05 */
[----:B------:R-:W-:Y:S02]  /*1ce90*/  IMAD.MOV R0, RZ, RZ, -R0 ;  /* 0x000000ffff007224 */ /* 0x000fe400078e0a00 */
[C---:B------:R-:W-:Y:S02]  /*1cea0*/  IMAD R179, R2.reuse, R5, R179 ;  /* 0x0000000502b37224 */ /* 0x040fe400078e02b3 */
[----:B------:R-:W-:-:S03]  /*1ceb0*/  IMAD R183, R2, R0, R183 ;  /* 0x0000000002b77224 */ /* 0x000fc600078e02b7 */
[----:B------:R-:W-:-:S03]  /*1cec0*/  ISETP.GT.U32.AND P4, PT, R2, R179, PT ;  /* 0x000000b30200720c */ /* 0x000fc60003f84070 */
[----:B------:R-:W-:Y:S01]  /*1ced0*/  @!P1 IMAD.IADD R177, R177, 0x1, -R2 ;  /* 0x00000001b1b19824 */ /* 0x000fe200078e0a02 */
[C---:B------:R-:W-:Y:S02]  /*1cee0*/  ISETP.GT.U32.AND P1, PT, R2.reuse, R183, PT ;  /* 0x000000b70200720c */ /* 0x040fe40003f24070 */
[----:B------:R-:W-:Y:S01]  /*1cef0*/  ISETP.GT.U32.AND P3, PT, R2, R174, PT ;  /* 0x000000ae0200720c */ /* 0x000fe20003f64070 */
[----:B------:R-:W-:-:S06]  /*1cf00*/  IMAD.MOV.U32 R49, RZ, RZ, R31 ;  /* 0x000000ffff317224 */ /* 0x000fcc00078e001f */
[--C-:B------:R-:W-:Y:S01]  /*1cf10*/  @!P4 IMAD.IADD R179, R179, 0x1, -R2.reuse ;  /* 0x00000001b3b3c824 */ /* 0x100fe200078e0a02 */
[----:B------:R1:W-:Y:S01]  /*1cf20*/  STL [R1+0x3b50], R12 ;  /* 0x003b500c01007387 */ /* 0x0003e20000100800 */
[----:B------:R-:W-:Y:S02]  /*1cf30*/  IMAD.MOV.U32 R83, RZ, RZ, R61 ;  /* 0x000000ffff537224 */ /* 0x000fe400078e003d */
[--C-:B------:R-:W-:Y:S01]  /*1cf40*/  @!P1 IMAD.IADD R183, R183, 0x1, -R2.reuse ;  /* 0x00000001b7b79824 */ /* 0x100fe200078e0a02 */
[----:B------:R-:W-:Y:S01]  /*1cf50*/  ISETP.GT.U32.AND P1, PT, R2, R179, PT ;  /* 0x000000b30200720c */ /* 0x000fe20003f24070 */
[----:B------:R-:W-:Y:S02]  /*1cf60*/  IMAD.MOV.U32 R31, RZ, RZ, R125 ;  /* 0x000000ffff1f7224 */ /* 0x000fe400078e007d */
[----:B------:R-:W-:Y:S01]  /*1cf70*/  IMAD.MOV.U32 R61, RZ, RZ, R59 ;  /* 0x000000ffff3d7224 */ /* 0x000fe200078e003b */
[----:B------:R-:W3:Y:S01]  /*1cf80*/  LDL.LU R125, [R1+0x76c] ;  /* 0x00076c00017d7983 */ /* 0x000ee20000300800 */
[----:B----4-:R-:W-:Y:S01]  /*1cf90*/  IMAD.MOV.U32 R59, RZ, RZ, R47 ;  /* 0x000000ffff3b7224 */ /* 0x010fe200078e002f */
[----:B------:R-:W-:Y:S01]  /*1cfa0*/  ISETP.GE.AND P4, PT, R80, RZ, PT ;  /* 0x000000ff5000720c */ /* 0x000fe20003f86270 */
[----:B------:R-:W-:Y:S01]  /*1cfb0*/  @!P3 IMAD.IADD R174, R174, 0x1, -R2 ;  /* 0x00000001aeaeb824 */ /* 0x000fe200078e0a02 */
[----:B------:R-:W4:Y:S01]  /*1cfc0*/  LDL.LU R47, [R1+0x784] ;  /* 0x00078400012f7983 */ /* 0x000f220000300800 */
[----:B------:R-:W-:Y:S01]  /*1cfd0*/  ISETP.GE.AND P3, PT, R86, RZ, PT ;  /* 0x000000ff5600720c */ /* 0x000fe20003f66270 */
[----:B-1----:R-:W1:Y:S02]  /*1cfe0*/  LDC R12, c[0x0][0x23c] ;  /* 0x00008f00ff0c7b82 */ /* 0x002e640000000800 */
[----:B------:R-:W2:Y:S01]  /*1cff0*/  LDL.LU R80, [R1+0x734] ;  /* 0x0007340001507983 */ /* 0x000ea20000300800 */
[----:B------:R-:W-:-:S02]  /*1d000*/  IMAD.MOV.U32 R86, RZ, RZ, R83 ;  /* 0x000000ffff567224 */ /* 0x000fc400078e0053 */
[----:B------:R-:W-:Y:S02]  /*1d010*/  IMAD.MOV.U32 R83, RZ, RZ, R77 ;  /* 0x000000ffff537224 */ /* 0x000fe400078e004d */
[----:B------:R-:W3:Y:S01]  /*1d020*/  LDL.LU R77, [R1+0x738] ;  /* 0x00073800014d7983 */ /* 0x000ee20000300800 */
[----:B------:R-:W-:Y:S01]  /*1d030*/  @!P1 IMAD.IADD R179, R179, 0x1, -R2 ;  /* 0x00000001b3b39824 */ /* 0x000fe200078e0a02 */
[----:B------:R-:W-:-:S03]  /*1d040*/  IABS R192, R74 ;  /* 0x0000004a00c07213 */ /* 0x000fc60000000000 */
[----:B------:R-:W-:Y:S01]  /*1d050*/  @!P3 IMAD.MOV R179, RZ, RZ, -R179 ;  /* 0x000000ffffb3b224 */ /* 0x000fe200078e0ab3 */
[----:B------:R-:W-:Y:S02]  /*1d060*/  ISETP.GE.AND P3, PT, R74, RZ, PT ;  /* 0x000000ff4a00720c */ /* 0x000fe40003f66270 */
[----:B------:R-:W4:Y:S01]  /*1d070*/  LDL.LU R74, [R1+0x73c] ;  /* 0x00073c00014a7983 */ /* 0x000f220000300800 */
[----:B------:R-:W-:-:S13]  /*1d080*/  ISETP.GT.U32.AND P5, PT, R2, R168, PT ;  /* 0x000000a80200720c */ /* 0x000fda0003fa4070 */
[----:B------:R-:W-:Y:S01]  /*1d090*/  @!P5 IMAD.IADD R168, R168, 0x1, -R2 ;  /* 0x00000001a8a8d824 */ /* 0x000fe200078e0a02 */
[----:B------:R-:W-:-:S04]  /*1d0a0*/  ISETP.GE.AND P5, PT, R106, RZ, PT ;  /* 0x000000ff6a00720c */ /* 0x000fc80003fa6270 */
[----:B------:R-:W-:Y:S02]  /*1d0b0*/  ISETP.GT.U32.AND P2, PT, R2, R168, PT ;  /* 0x000000a80200720c */ /* 0x000fe40003f44070 */
[----:B------:R-:W-:Y:S02]  /*1d0c0*/  ISETP.GE.AND P0, PT, R102, RZ, PT ;  /* 0x000000ff6600720c */ /* 0x000fe40003f06270 */
[----:B------:R-:W-:Y:S02]  /*1d0d0*/  IABS R185, R92 ;  /* 0x0000005c00b97213 */ /* 0x000fe40000000000 */
[----:B------:R-:W-:-:S07]  /*1d0e0*/  IABS R189, R89 ;  /* 0x0000005900bd7213 */ /* 0x000fce0000000000 */
[----:B------:R-:W-:-:S04]  /*1d0f0*/  @!P2 IMAD.IADD R168, R168, 0x1, -R2 ;  /* 0x00000001a8a8a824 */ /* 0x000fc800078e0a02 */
[----:B------:R-:W-:Y:S01]  /*1d100*/  @!P5 IMAD.MOV R168, RZ, RZ, -R168 ;  /* 0x000000ffffa8d224 */ /* 0x000fe200078e0aa8 */
[----:B------:R-:W-:Y:S01]  /*1d110*/  ISETP.GT.U32.AND P5, PT, R2, R177, PT ;  /* 0x000000b10200720c */ /* 0x000fe20003fa4070 */
[----:B------:R-:W-:Y:S01]  /*1d120*/  IMAD.HI.U32 R0, R4, R185, RZ ;  /* 0x000000b904007227 */ /* 0x000fe200078e00ff */
[----:B------:R-:W-:-:S03]  /*1d130*/  ISETP.GE.AND P2, PT, R95, RZ, PT ;  /* 0x000000ff5f00720c */ /* 0x000fc60003f46270 */
[----:B------:R-:W-:-:S04]  /*1d140*/  IMAD.HI.U32 R5, R4, R189, RZ ;  /* 0x000000bd04057227 */ /* 0x000fc800078e00ff */
[----:B------:R-:W-:Y:S02]  /*1d150*/  IMAD.MOV R0, RZ, RZ, -R0 ;  /* 0x000000ffff007224 */ /* 0x000fe400078e0a00 */
[----:B------:R-:W-:Y:S02]  /*1d160*/  IMAD.MOV R5, RZ, RZ, -R5 ;  /* 0x000000ffff057224 */ /* 0x000fe400078e0a05 */
[----:B------:R-:W-:Y:S01]  /*1d170*/  @!P0 IMAD.MOV R170, RZ, RZ, -R170 ;  /* 0x000000ffffaa8224 */ /* 0x000fe200078e0aaa */
[C---:B------:R-:W-:Y:S01]  /*1d180*/  ISETP.GT.U32.AND P0, PT, R2.reuse, R183, PT ;  /* 0x000000b70200720c */ /* 0x040fe20003f04070 */
[----:B------:R-:W-:Y:S02]  /*1d190*/  IMAD R185, R2, R0, R185 ;  /* 0x0000000002b97224 */ /* 0x000fe400078e02b9 */
[----:B------:R-:W-:-:S04]  /*1d1a0*/  IMAD.HI.U32 R0, R4, R192, RZ ;  /* 0x000000c004007227 */ /* 0x000fc800078e00ff */
[C---:B------:R-:W-:Y:S02]  /*1d1b0*/  IMAD R189, R2.reuse, R5, R189 ;  /* 0x0000000502bd7224 */ /* 0x040fe400078e02bd */
[----:B------:R-:W-:Y:S02]  /*1d1c0*/  @!P5 IMAD.IADD R177, R177, 0x1, -R2 ;  /* 0x00000001b1b1d824 */ /* 0x000fe400078e0a02 */
[----:B------:R-:W-:Y:S02]  /*1d1d0*/  IMAD.MOV R0, RZ, RZ, -R0 ;  /* 0x000000ffff007224 */ /* 0x000fe400078e0a00 */
[----:B------:R-:W-:Y:S01]  /*1d1e0*/  @!P2 IMAD.MOV R177, RZ, RZ, -R177 ;  /* 0x000000ffffb1a224 */ /* 0x000fe200078e0ab1 */
[C---:B------:R-:W-:Y:S01]  /*1d1f0*/  ISETP.GT.U32.AND P2, PT, R2.reuse, R189, PT ;  /* 0x000000bd0200720c */ /* 0x040fe20003f44070 */
[----:B------:R-:W-:Y:S02]  /*1d200*/  IMAD R192, R2, R0, R192 ;  /* 0x0000000002c07224 */ /* 0x000fe400078e02c0 */
[----:B------:R-:W-:-:S03]  /*1d210*/  @!P0 IMAD.IADD R183, R183, 0x1, -R2 ;  /* 0x00000001b7b78824 */ /* 0x000fc600078e0a02 */
[----:B------:R-:W-:Y:S02]  /*1d220*/  ISETP.GT.U32.AND P0, PT, R2, R192, PT ;  /* 0x000000c00200720c */ /* 0x000fe40003f04070 */
[----:B------:R-:W-:-:S05]  /*1d230*/  IABS R195, R86 ;  /* 0x0000005600c37213 */ /* 0x000fca0000000000 */
[----:B------:R-:W-:Y:S02]  /*1d240*/  @!P2 IMAD.IADD R189, R189, 0x1, -R2 ;  /* 0x00000001bdbda824 */ /* 0x000fe400078e0a02 */
[----:B------:R-:W-:-:S03]  /*1d250*/  IMAD.HI.U32 R0, R4, R195, RZ ;  /* 0x000000c304007227 */ /* 0x000fc600078e00ff */
[----:B------:R-:W-:Y:S01]  /*1d260*/  ISETP.GT.U32.AND P2, PT, R2, R189, PT ;  /* 0x000000bd0200720c */ /* 0x000fe20003f44070 */
[----:B------:R-:W-:Y:S01]  /*1d270*/  @!P0 IMAD.IADD R192, R192, 0x1, -R2 ;  /* 0x00000001c0c08824 */ /* 0x000fe200078e0a02 */
[----:B------:R-:W-:Y:S01]  /*1d280*/  IABS R198, R83 ;  /* 0x0000005300c67213 */ /* 0x000fe20000000000 */
[----:B------:R-:W-:-:S03]  /*1d290*/  IMAD.MOV R0, RZ, RZ, -R0 ;  /* 0x000000ffff007224 */ /* 0x000fc600078e0a00 */
[----:B------:R-:W-:Y:S01]  /*1d2a0*/  ISETP.GT.U32.AND P0, PT, R2, R192, PT ;  /* 0x000000c00200720c */ /* 0x000fe20003f04070 */
[----:B------:R-:W-:-:S04]  /*1d2b0*/  IMAD.HI.U32 R8, R4, R198, RZ ;  /* 0x000000c604087227 */ /* 0x000fc800078e00ff */
[C---:B------:R-:W-:Y:S02]  /*1d2c0*/  IMAD R195, R2.reuse, R0, R195 ;  /* 0x0000000002c37224 */ /* 0x040fe400078e02c3 */
[----:B------:R-:W-:Y:S02]  /*1d2d0*/  IMAD.MOV R8, RZ, RZ, -R8 ;  /* 0x000000ffff087224 */ /* 0x000fe400078e0a08 */
[----:B------:R-:W-:Y:S01]  /*1d2e0*/  @!P2 IMAD.IADD R189, R189, 0x1, -R2 ;  /* 0x00000001bdbda824 */ /* 0x000fe200078e0a02 */
[C---:B------:R-:W-:Y:S01]  /*1d2f0*/  ISETP.GT.U32.AND P2, PT, R2.reuse, R195, PT ;  /* 0x000000c30200720c */ /* 0x040fe20003f44070 */
[----:B------:R-:W-:Y:S01]  /*1d300*/  IMAD R198, R2, R8, R198 ;  /* 0x0000000802c67224 */ /* 0x000fe200078e02c6 */
[----:B------:R-:W-:Y:S01]  /*1d310*/  ISETP.GE.AND P6, PT, R111, RZ, PT ;  /* 0x000000ff6f00720c */ /* 0x000fe20003fc6270 */
[----:B------:R-:W-:Y:S01]  /*1d320*/  @!P0 IMAD.IADD R192, R192, 0x1, -R2 ;  /* 0x00000001c0c08824 */ /* 0x000fe200078e0a02 */
[C---:B------:R-:W-:Y:S02]  /*1d330*/  ISETP.GT.U32.AND P5, PT, R2.reuse, R185, PT ;  /* 0x000000b90200720c */ /* 0x040fe40003fa4070 */
[----:B------:R-:W-:-:S07]  /*1d340*/  ISETP.GT.U32.AND P0, PT, R2, R198, PT ;  /* 0x000000c60200720c */ /* 0x000fce0003f04070 */
[--C-:B------:R-:W-:Y:S02]  /*1d350*/  @!P2 IMAD.IADD R195, R195, 0x1, -R2.reuse ;  /* 0x00000001c3c3a824 */ /* 0x100fe400078e0a02 */
[----:B------:R-:W-:Y:S01]  /*1d360*/  @!P6 IMAD.MOV R161, RZ, RZ, -R161 ;  /* 0x000000ffffa1e224 */ /* 0x000fe200078e0aa1 */
[----:B------:R-:W-:Y:S01]  /*1d370*/  ISETP.GE.AND P6, PT, R98, RZ, PT ;  /* 0x000000ff6200720c */ /* 0x000fe20003fc6270 */
[--C-:B------:R-:W-:Y:S01]  /*1d380*/  @!P5 IMAD.IADD R185, R185, 0x1, -R2.reuse ;  /* 0x00000001b9b9d824 */ /* 0x100fe200078e0a02 */
[----:B------:R-:W-:Y:S01]  /*1d390*/  ISETP.GE.AND P1, PT, R89, RZ, PT ;  /* 0x000000ff5900720c */ /* 0x000fe20003f26270 */
[----:B------:R-:W-:-:S03]  /*1d3a0*/  @!P0 IMAD.IADD R198, R198, 0x1, -R2 ;  /* 0x00000001c6c68824 */ /* 0x000fc600078e0a02 */
[----:B------:R-:W-:Y:S02]  /*1d3b0*/  ISETP.GT.U32.AND P5, PT, R2, R185, PT ;  /* 0x000000b90200720c */ /* 0x000fe40003fa4070 */
[----:B------:R-:W-:-:S05]  /*1d3c0*/  IABS R216, R65 ;  /* 0x0000004100d87213 */ /* 0x000fca0000000000 */
[----:B------:R-:W-:Y:S01]  /*1d3d0*/  @!P6 IMAD.MOV R174, RZ, RZ, -R174 ;  /* 0x000000ffffaee224 */ /* 0x000fe200078e0aae */
[----:B------:R-:W-:Y:S01]  /*1d3e0*/  ISETP.GE.AND P6, PT, R92, RZ, PT ;  /* 0x000000ff5c00720c */ /* 0x000fe20003fc6270 */
[----:B------:R-:W-:Y:S02]  /*1d3f0*/  @!P1 IMAD.MOV R189, RZ, RZ, -R189 ;  /* 0x000000ffffbd9224 */ /* 0x000fe400078e0abd */
[----:B------:R-:W-:Y:S01]  /*1d400*/  @!P3 IMAD.MOV R192, RZ, RZ, -R192 ;  /* 0x000000ffffc0b224 */ /* 0x000fe200078e0ac0 */
[----:B------:R-:W-:Y:S01]  /*1d410*/  IABS R219, R61 ;  /* 0x0000003d00db7213 */ /* 0x000fe20000000000 */
[----:B------:R-:W-:-:S08]  /*1d420*/  @!P5 IMAD.IADD R185, R185, 0x1, -R2 ;  /* 0x00000001b9b9d824 */ /* 0x000fd000078e0a02 */
[----:B------:R-:W-:Y:S01]  /*1d430*/  @!P6 IMAD.MOV R185, RZ, RZ, -R185 ;  /* 0x000000ffffb9e224 */ /* 0x000fe200078e0ab9 */
[----:B------:R-:W-:-:S05]  /*1d440*/  IABS R210, R71 ;  /* 0x0000004700d27213 */ /* 0x000fca0000000000 */
[----:B------:R-:W-:-:S04]  /*1d450*/  IMAD.HI.U32 R11, R4, R210, RZ ;  /* 0x000000d2040b7227 */ /* 0x000fc800078e00ff */
[----:B------:R-:W-:-:S04]  /*1d460*/  IMAD.MOV R11, RZ, RZ, -R11 ;  /* 0x000000ffff0b7224 */ /* 0x000fc800078e0a0b */
[----:B------:R-:W-:Y:S01]  /*1d470*/  IMAD R210, R2, R11, R210 ;  /* 0x0000000b02d27224 */ /* 0x000fe200078e02d2 */
[----:B------:R-:W-:Y:S02]  /*1d480*/  ISETP.GE.AND P5, PT, R86, RZ, PT ;  /* 0x000000ff5600720c */ /* 0x000fe40003fa6270 */
[----:B------:R-:W-:Y:S02]  /*1d490*/  IABS R226, R56 ;  /* 0x0000003800e27213 */ /* 0x000fe40000000000 */
[----:B------:R-:W-:Y:S02]  /*1d4a0*/  IABS R232, R43 ;  /* 0x0000002b00e87213 */ /* 0x000fe40000000000 */
[----:B------:R-:W-:Y:S02]  /*1d4b0*/  IABS R222, R59 ;  /* 0x0000003b00de7213 */ /* 0x000fe40000000000 */
[----:B--2---:R-:W-:Y:S02]  /*1d4c0*/  IABS R201, R80 ;  /* 0x0000005000c97213 */ /* 0x004fe40000000000 */
[----:B---3--:R-:W-:-:S03]  /*1d4d0*/  IABS R205, R77 ;  /* 0x0000004d00cd7213 */ /* 0x008fc60000000000 */
[----:B------:R-:W-:-:S04]  /*1d4e0*/  IMAD.HI.U32 R5, R4, R201, RZ ;  /* 0x000000c904057227 */ /* 0x000fc800078e00ff */
[----:B------:R-:W-:Y:S02]  /*1d4f0*/  IMAD.MOV R5, RZ, RZ, -R5 ;  /* 0x000000ffff057224 */ /* 0x000fe400078e0a05 */
[----:B------:R-:W-:Y:S01]  /*1d500*/  IMAD.HI.U32 R0, R4, R205, RZ ;  /* 0x000000cd04007227 */ /* 0x000fe200078e00ff */
[----:B----4-:R-:W-:-:S03]  /*1d510*/  IABS R206, R74 ;  /* 0x0000004a00ce7213 */ /* 0x010fc60000000000 */
[----:B------:R-:W-:Y:S02]  /*1d520*/  IMAD R201, R2, R5, R201 ;  /* 0x0000000502c97224 */ /* 0x000fe400078e02c9 */
[----:B------:R-:W-:-:S03]  /*1d530*/  IMAD.MOV R0, RZ, RZ, -R0 ;  /* 0x000000ffff007224 */ /* 0x000fc600078e0a00 */
[C---:B------:R-:W-:Y:S01]  /*1d540*/  ISETP.GT.U32.AND P2, PT, R2.reuse, R201, PT ;  /* 0x000000c90200720c */ /* 0x040fe20003f44070 */
[----:B------:R-:W-:Y:S02]  /*1d550*/  IMAD R205, R2, R0, R205 ;  /* 0x0000000002cd7224 */ /* 0x000fe400078e02cd */
[----:B------:R-:W-:-:S04]  /*1d560*/  IMAD.HI.U32 R0, R4, R206, RZ ;  /* 0x000000ce04007227 */ /* 0x000fc800078e00ff */
[----:B------:R-:W-:Y:S01]  /*1d570*/  IMAD.MOV R0, RZ, RZ, -R0 ;  /* 0x000000ffff007224 */ /* 0x000fe200078e0a00 */
[----:B------:R-:W-:-:S03]  /*1d580*/  ISETP.GT.U32.AND P0, PT, R2, R205, PT ;  /* 0x000000cd0200720c */ /* 0x000fc60003f04070 */
[----:B------:R-:W-:Y:S02]  /*1d590*/  IMAD R206, R2, R0, R206 ;  /* 0x0000000002ce7224 */ /* 0x000fe400078e02ce */
[----:B------:R-:W-:-:S03]  /*1d5a0*/  @!P2 IMAD.IADD R201, R201, 0x1, -R2 ;  /* 0x00000001c9c9a824 */ /* 0x000fc600078e0a02 */
[----:B------:R-:W-:Y:S01]  /*1d5b0*/  ISETP.GT.U32.AND P2, PT, R2, R206, PT ;  /* 0x000000ce0200720c */ /* 0x000fe20003f44070 */
[----:B------:R-:W-:Y:S01]  /*1d5c0*/  IMAD.HI.U32 R5, R4, R216, RZ ;  /* 0x000000d804057227 */ /* 0x000fe200078e00ff */
[----:B------:R-:W-:-:S03]  /*1d5d0*/  ISETP.GT.U32.AND P1, PT, R2, R201, PT ;  /* 0x000000c90200720c */ /* 0x000fc60003f24070 */
[----:B------:R-:W-:Y:S02]  /*1d5e0*/  @!P0 IMAD.IADD R205, R205, 0x1, -R2 ;  /* 0x00000001cdcd8824 */ /* 0x000fe400078e0a02 */
[----:B------:R-:W-:-:S03]  /*1d5f0*/  IMAD.MOV R5, RZ, RZ, -R5 ;  /* 0x000000ffff057224 */ /* 0x000fc600078e0a05 */
[----:B------:R-:W-:-:S03]  /*1d600*/  ISETP.GT.U32.AND P3, PT, R2, R205, PT ;  /* 0x000000cd0200720c */ /* 0x000fc60003f64070 */
[----:B------:R-:W-:Y:S02]  /*1d610*/  @!P2 IMAD.IADD R206, R206, 0x1, -R2 ;  /* 0x00000001cecea824 */ /* 0x000fe400078e0a02 */
[----:B------:R-:W-:Y:S02]  /*1d620*/  IMAD R216, R2, R5, R216 ;  /* 0x0000000502d87224 */ /* 0x000fe400078e02d8 */
[----:B------:R-:W-:Y:S01]  /*1d630*/  IMAD.HI.U32 R0, R4, R219, RZ ;  /* 0x000000db04007227 */ /* 0x000fe200078e00ff */
[----:B------:R-:W-:-:S03]  /*1d640*/  ISETP.GT.U32.AND P6, PT, R2, R206, PT ;  /* 0x000000ce0200720c */ /* 0x000fc60003fc4070 */
[----:B------:R-:W-:Y:S01]  /*1d650*/  @!P1 IMAD.IADD R201, R201, 0x1, -R2 ;  /* 0x00000001c9c99824 */ /* 0x000fe200078e0a02 */
[----:B------:R-:W-:Y:S01]  /*1d660*/  ISETP.GT.U32.AND P1, PT, R2, R216, PT ;  /* 0x000000d80200720c */ /* 0x000fe20003f24070 */
[----:B------:R-:W-:Y:S02]  /*1d670*/  IMAD.MOV R0, RZ, RZ, -R0 ;  /* 0x000000ffff007224 */ /* 0x000fe400078e0a00 */
[----:B------:R-:W-:Y:S01]  /*1d680*/  @!P3 IMAD.IADD R205, R205, 0x1, -R2 ;  /* 0x00000001cdcdb824 */ /* 0x000fe200078e0a02 */
[----:B------:R-:W-:Y:S01]  /*1d690*/  ISETP.GE.AND P3, PT, R80, RZ, PT ;  /* 0x000000ff5000720c */ /* 0x000fe20003f66270 */
[----:B------:R-:W-:-:S04]  /*1d6a0*/  IMAD R219, R2, R0, R219 ;  /* 0x0000000002db7224 */ /* 0x000fc800078e02db */
[----:B------:R-:W-:Y:S01]  /*1d6b0*/  @!P6 IMAD.IADD R206, R206, 0x1, -R2 ;  /* 0x00000001cecee824 */ /* 0x000fe200078e0a02 */
[----:B------:R-:W-:-:S03]  /*1d6c0*/  ISETP.GT.U32.AND P6, PT, R2, R219, PT ;  /* 0x000000db0200720c */ /* 0x000fc60003fc4070 */
[----:B------:R-:W-:Y:S01]  /*1d6d0*/  @!P1 IMAD.IADD R216, R216, 0x1, -R2 ;  /* 0x00000001d8d89824 */ /* 0x000fe200078e0a02 */
[----:B------:R-:W-:-:S03]  /*1d6e0*/  ISETP.GT.U32.AND P2, PT, R2, R195, PT ;  /* 0x000000c30200720c */ /* 0x000fc60003f44070 */
[----:B------:R-:W-:Y:S01]  /*1d6f0*/  @!P3 IMAD.MOV R201, RZ, RZ, -R201 ;  /* 0x000000ffffc9b224 */ /* 0x000fe200078e0ac9 */
[----:B------:R-:W-:-:S05]  /*1d700*/  ISETP.GT.U32.AND P3, PT, R2, R216, PT ;  /* 0x000000d80200720c */ /* 0x000fca0003f64070 */
[----:B------:R-:W-:-:S04]  /*1d710*/  @!P6 IMAD.IADD R219, R219, 0x1, -R2 ;  /* 0x00000001dbdbe824 */ /* 0x000fc800078e0a02 */
[--C-:B------:R-:W-:Y:S01]  /*1d720*/  @!P2 IMAD.IADD R195, R195, 0x1, -R2.reuse ;  /* 0x00000001c3c3a824 */ /* 0x100fe200078e0a02 */
[C---:B------:R-:W-:Y:S02]  /*1d730*/  ISETP.GT.U32.AND P6, PT, R2.reuse, R219, PT ;  /* 0x000000db0200720c */ /* 0x040fe40003fc4070 */
[----:B------:R-:W-:Y:S01]  /*1d740*/  ISETP.GT.U32.AND P2, PT, R2, R210, PT ;  /* 0x000000d20200720c */ /* 0x000fe20003f44070 */
[----:B------:R-:W-:Y:S01]  /*1d750*/  @!P3 IMAD.IADD R216, R216, 0x1, -R2 ;  /* 0x00000001d8d8b824 */ /* 0x000fe200078e0a02 */
[----:B------:R-:W-:Y:S01]  /*1d760*/  ISETP.GE.AND P3, PT, R61, RZ, PT ;  /* 0x000000ff3d00720c */ /* 0x000fe20003f66270 */
[----:B------:R-:W-:-:S08]  /*1d770*/  @!P5 IMAD.MOV R195, RZ, RZ, -R195 ;  /* 0x000000ffffc3d224 */ /* 0x000fd000078e0ac3 */
[--C-:B------:R-:W-:Y:S02]  /*1d780*/  @!P6 IMAD.IADD R219, R219, 0x1, -R2.reuse ;  /* 0x00000001dbdbe824 */ /* 0x100fe400078e0a02 */
[----:B------:R-:W-:Y:S02]  /*1d790*/  @!P2 IMAD.IADD R210, R210, 0x1, -R2 ;  /* 0x00000001d2d2a824 */ /* 0x000fe400078e0a02 */
[----:B------:R-:W-:Y:S01]  /*1d7a0*/  @!P3 IMAD.MOV R219, RZ, RZ, -R219 ;  /* 0x000000ffffdbb224 */ /* 0x000fe200078e0adb */
[----:B------:R-:W-:Y:S02]  /*1d7b0*/  ISETP.GE.AND P3, PT, R43, RZ, PT ;  /* 0x000000ff2b00720c */ /* 0x000fe40003f66270 */
[----:B------:R-:W2:Y:S01]  /*1d7c0*/  LDL.LU R43, [R1+0x764] ;  /* 0x00076400012b7983 */ /* 0x000ea20000300800 */
[----:B------:R-:W-:Y:S01]  /*1d7d0*/  ISETP.GT.U32.AND P5, PT, R2, R210, PT ;  /* 0x000000d20200720c */ /* 0x000fe20003fa4070 */
[----:B------:R-:W-:Y:S01]  /*1d7e0*/  IMAD.HI.U32 R0, R4, R226, RZ ;  /* 0x000000e204007227 */ /* 0x000fe200078e00ff */
[----:B------:R-:W-:-:S03]  /*1d7f0*/  ISETP.GE.AND P2, PT, R77, RZ, PT ;  /* 0x000000ff4d00720c */ /* 0x000fc60003f46270 */
[----:B------:R-:W-:Y:S02]  /*1d800*/  IMAD.MOV R0, RZ, RZ, -R0 ;  /* 0x000000ffff007224 */ /* 0x000fe400078e0a00 */
[----:B------:R-:W-:-:S04]  /*1d810*/  IMAD.HI.U32 R5, R4, R222, RZ ;  /* 0x000000de04057227 */ /* 0x000fc800078e00ff */
[----:B------:R-:W-:Y:S02]  /*1d820*/  IMAD R226, R2, R0, R226 ;  /* 0x0000000002e27224 */ /* 0x000fe400078e02e2 */
[----:B------:R-:W-:Y:S02]  /*1d830*/  IMAD.MOV R5, RZ, RZ, -R5 ;  /* 0x000000ffff057224 */ /* 0x000fe400078e0a05 */
[----:B------:R-:W-:Y:S01]  /*1d840*/  @!P5 IMAD.IADD R210, R210, 0x1, -R2 ;  /* 0x00000001d2d2d824 */ /* 0x000fe200078e0a02 */
[C---:B------:R-:W-:Y:S01]  /*1d850*/  ISETP.GT.U32.AND P5, PT, R2.reuse, R226, PT ;  /* 0x000000e20200720c */ /* 0x040fe20003fa4070 */
[----:B------:R-:W-:Y:S02]  /*1d860*/  IMAD R222, R2, R5, R222 ;  /* 0x0000000502de7224 */ /* 0x000fe400078e02de */
[----:B------:R-:W-:-:S03]  /*1d870*/  @!P2 IMAD.MOV R205, RZ, RZ, -R205 ;  /* 0x000000ffffcda224 */ /* 0x000fc600078e0acd */
[----:B------:R-:W-:-:S07]  /*1d880*/  ISETP.GT.U32.AND P2, PT, R2, R222, PT ;  /* 0x000000de0200720c */ /* 0x000fce0003f44070 */
[----:B------:R-:W-:Y:S01]  /*1d890*/  @!P5 IMAD.IADD R226, R226, 0x1, -R2 ;  /* 0x00000001e2e2d824 */ /* 0x000fe200078e0a02 */
[----:B------:R-:W-:-:S04]  /*1d8a0*/  IABS R213, R68 ;  /* 0x0000004400d57213 */ /* 0x000fc80000000000 */
[----:B------:R-:W-:Y:S01]  /*1d8b0*/  ISETP.GT.U32.AND P5, PT, R2, R226, PT ;  /* 0x000000e20200720c */ /* 0x000fe20003fa4070 */
[----:B------:R-:W-:Y:S01]  /*1d8c0*/  @!P2 IMAD.IADD R222, R222, 0x1, -R2 ;  /* 0x00000001dedea824 */ /* 0x000fe200078e0a02 */
[----:B------:R-:W-:Y:S01]  /*1d8d0*/  ISETP.GE.AND P2, PT, R56, RZ, PT ;  /* 0x000000ff3800720c */ /* 0x000fe20003f46270 */
[----:B------:R-:W-:Y:S01]  /*1d8e0*/  IMAD.HI.U32 R8, R4, R213, RZ ;  /* 0x000000d504087227 */ /* 0x000fe200078e00ff */
[----:B------:R-:W-:-:S03]  /*1d8f0*/  IABS R5, R49 ;  /* 0x0000003100057213 */ /* 0x000fc60000000000 */
[----:B------:R-:W-:-:S06]  /*1d900*/  IMAD.MOV R8, RZ, RZ, -R8 ;  /* 0x000000ffff087224 */ /* 0x000fcc00078e0a08 */
[----:B------:R-:W-:Y:S02]  /*1d910*/  @!P5 IMAD.IADD R226, R226, 0x1, -R2 ;  /* 0x00000001e2e2d824 */ /* 0x000fe400078e0a02 */
[----:B------:R-:W-:Y:S02]  /*1d920*/  IMAD R213, R2, R8, R213 ;  /* 0x0000000802d57224 */ /* 0x000fe400078e02d5 */
[----:B------:R-:W-:Y:S01]  /*1d930*/  IMAD.MOV.U32 R8, RZ, RZ, R5 ;  /* 0x000000ffff087224 */ /* 0x000fe200078e0005 */
[----:B------:R-:W-:Y:S01]  /*1d940*/  IABS R5, R34 ;  /* 0x0000002200057213 */ /* 0x000fe20000000000 */
[----:B------:R-:W-:Y:S01]  /*1d950*/  @!P2 IMAD.MOV R226, RZ, RZ, -R226 ;  /* 0x000000ffffe2a224 */ /* 0x000fe200078e0ae2 */
[----:B------:R-:W-:Y:S01]  /*1d960*/  ISETP.GE.AND P2, PT, R34, RZ, PT ;  /* 0x000000ff2200720c */ /* 0x000fe20003f46270 */
[----:B------:R-:W-:Y:S02]  /*1d970*/  IMAD.MOV.U32 R34, RZ, RZ, R125 ;  /* 0x000000ffff227224 */ /* 0x000fe400078e007d */
[----:B------:R-:W-:-:S02]  /*1d980*/  IMAD.MOV.U32 R125, RZ, RZ, R128 ;  /* 0x000000ffff7d7224 */ /* 0x000fc400078e0080 */
[----:B------:R-:W3:Y:S01]  /*1d990*/  LDL.LU R128, [R1+0x770] ;  /* 0x0007700001807983 */ /* 0x000ee20000300800 */
[----:B------:R-:W-:Y:S01]  /*1d9a0*/  @!P4 IMAD.MOV R183, RZ, RZ, -R183 ;  /* 0x000000ffffb7c224 */ /* 0x000fe200078e0ab7 */
[----:B------:R-:W-:Y:S02]  /*1d9b0*/  ISETP.GT.U32.AND P4, PT, R2, R198, PT ;  /* 0x000000c60200720c */ /* 0x000fe40003f84070 */
[----:B------:R-:W-:-:S11]  /*1d9c0*/  ISETP.GE.AND P0, PT, R83, RZ, PT ;  /* 0x000000ff5300720c */ /* 0x000fd60003f06270 */
[----:B------:R-:W-:Y:S01]  /*1d9d0*/  @!P4 IMAD.IADD R198, R198, 0x1, -R2 ;  /* 0x00000001c6c6c824 */ /* 0x000fe200078e0a02 */
[----:B------:R-:W-:Y:S02]  /*1d9e0*/  ISETP.GT.U32.AND P4, PT, R2, R213, PT ;  /* 0x000000d50200720c */ /* 0x000fe40003f84070 */
[----:B------:R-:W-:Y:S01]  /*1d9f0*/  IABS R0, R52 ;  /* 0x0000003400007213 */ /* 0x000fe20000000000 */
[----:B------:R-:W-:-:S10]  /*1da00*/  @!P0 IMAD.MOV R198, RZ, RZ, -R198 ;  /* 0x000000ffffc68224 */ /* 0x000fd400078e0ac6 */
[----:B------:R-:W-:Y:S01]  /*1da10*/  @!P4 IMAD.IADD R213, R213, 0x1, -R2 ;  /* 0x00000001d5d5c824 */ /* 0x000fe200078e0a02 */
[----:B------:R-:W-:-:S04]  /*1da20*/  ISETP.GE.AND P4, PT, R74, RZ, PT ;  /* 0x000000ff4a00720c */ /* 0x000fc80003f86270 */
[----:B------:R-:W-:Y:S01]  /*1da30*/  ISETP.GT.U32.AND P0, PT, R2, R213, PT ;  /* 0x000000d50200720c */ /* 0x000fe20003f04070 */
[----:B------:R-:W-:Y:S01]  /*1da40*/  IMAD.HI.U32 R228, R4, R0, RZ ;  /* 0x0000000004e47227 */ /* 0x000fe200078e00ff */
[----:B------:R-:W-:-:S07]  /*1da50*/  ISETP.GE.AND P1, PT, R71, RZ, PT ;  /* 0x000000ff4700720c */ /* 0x000fce0003f26270 */
[----:B------:R-:W-:Y:S01]  /*1da60*/  @!P4 IMAD.MOV R206, RZ, RZ, -R206 ;  /* 0x000000ffffcec224 */ /* 0x000fe200078e0ace */
[----:B------:R-:W-:Y:S01]  /*1da70*/  ISETP.GE.AND P4, PT, R68, RZ, PT ;  /* 0x000000ff4400720c */ /* 0x000fe20003f86270 */
[----:B------:R-:W-:Y:S02]  /*1da80*/  IMAD.MOV R228, RZ, RZ, -R228 ;  /* 0x000000ffffe47224 */ /* 0x000fe400078e0ae4 */
[----:B------:R-:W-:Y:S02]  /*1da90*/  @!P0 IMAD.IADD R213, R213, 0x1, -R2 ;  /* 0x00000001d5d58824 */ /* 0x000fe400078e0a02 */
[C---:B------:R-:W-:Y:S02]  /*1daa0*/  IMAD R228, R2.reuse, R228, R0 ;  /* 0x000000e402e47224 */ /* 0x040fe400078e0200 */
[----:B------:R-:W-:Y:S01]  /*1dab0*/  @!P1 IMAD.MOV R210, RZ, RZ, -R210 ;  /* 0x000000ffffd29224 */ /* 0x000fe200078e0ad2 */
[----:B------:R-:W-:Y:S01]  /*1dac0*/  ISETP.GT.U32.AND P1, PT, R2, R222, PT ;  /* 0x000000de0200720c */ /* 0x000fe20003f24070 */
[----:B------:R-:W-:-:S04]  /*1dad0*/  IMAD.HI.U32 R0, R4, R232, RZ ;  /* 0x000000e804007227 */ /* 0x000fc800078e00ff */
[----:B------:R-:W-:Y:S01]  /*1dae0*/  @!P4 IMAD.MOV R213, RZ, RZ, -R213 ;  /* 0x000000ffffd5c224 */ /* 0x000fe200078e0ad5 */
[----:B------:R-:W-:Y:S01]  /*1daf0*/  ISETP.GT.U32.AND P4, PT, R2, R228, PT ;  /* 0x000000e40200720c */ /* 0x000fe20003f84070 */
[----:B------:R-:W-:Y:S01]  /*1db00*/  IMAD.MOV R0, RZ, RZ, -R0 ;  /* 0x000000ffff007224 */ /* 0x000fe200078e0a00 */
[----:B------:R-:W-:-:S03]  /*1db10*/  ISETP.GE.AND P6, PT, R59, RZ, PT ;  /* 0x000000ff3b00720c */ /* 0x000fc60003fc6270 */
[----:B------:R-:W-:Y:S02]  /*1db20*/  IMAD R232, R2, R0, R232 ;  /* 0x0000000002e87224 */ /* 0x000fe400078e02e8 */
[----:B------:R-:W-:-:S06]  /*1db30*/  @!P1 IMAD.IADD R222, R222, 0x1, -R2 ;  /* 0x00000001dede9824 */ /* 0x000fcc00078e0a02 */
[----:B------:R-:W-:Y:S01]  /*1db40*/  @!P4 IMAD.IADD R228, R228, 0x1, -R2 ;  /* 0x00000001e4e4c824 */ /* 0x000fe200078e0a02 */
[----:B------:R-:W-:Y:S01]  /*1db50*/  ISETP.GT.U32.AND P4, PT, R2, R232, PT ;  /* 0x000000e80200720c */ /* 0x000fe20003f84070 */
[----:B------:R-:W-:Y:S02]  /*1db60*/  @!P6 IMAD.MOV R222, RZ, RZ, -R222 ;  /* 0x000000ffffdee224 */ /* 0x000fe400078e0ade */
[----:B------:R-:W-:Y:S01]  /*1db70*/  IMAD.HI.U32 R234, R4, R8, RZ ;  /* 0x0000000804ea7227 */ /* 0x000fe200078e00ff */
[----:B------:R-:W-:Y:S02]  /*1db80*/  ISETP.GT.U32.AND P6, PT, R2, R228, PT ;  /* 0x000000e40200720c */ /* 0x000fe40003fc4070 */
[----:B------:R-:W-:Y:S01]  /*1db90*/  ISETP.GE.AND P0, PT, R65, RZ, PT ;  /* 0x000000ff4100720c */ /* 0x000fe20003f06270 */
[----:B------:R-:W-:Y:S01]  /*1dba0*/  IMAD.MOV R234, RZ, RZ, -R234 ;  /* 0x000000ffffea7224 */ /* 0x000fe200078e0aea */
[----:B------:R-:W-:-:S03]  /*1dbb0*/  IABS R0, R47 ;  /* 0x0000002f00007213 */ /* 0x000fc60000000000 */
[----:B------:R-:W-:Y:S02]  /*1dbc0*/  IMAD R234, R2, R234, R8 ;  /* 0x000000ea02ea7224 */ /* 0x000fe400078e0208 */
[----:B------:R-:W-:Y:S02]  /*1dbd0*/  @!P4 IMAD.IADD R232, R232, 0x1, -R2 ;  /* 0x00000001e8e8c824 */ /* 0x000fe400078e0a02 */
[----:B------:R-:W-:Y:S02]  /*1dbe0*/  IMAD.MOV.U32 R11, RZ, RZ, R0 ;  /* 0x000000ffff0b7224 */ /* 0x000fe400078e0000 */
[----:B------:R-:W-:Y:S01]  /*1dbf0*/  @!P6 IMAD.IADD R228, R228, 0x1, -R2 ;  /* 0x00000001e4e4e824 */ /* 0x000fe200078e0a02 */
[C---:B------:R-:W-:Y:S01]  /*1dc00*/  ISETP.GT.U32.AND P6, PT, R2.reuse, R234, PT ;  /* 0x000000ea0200720c */ /* 0x040fe20003fc4070 */
[----:B------:R-:W-:Y:S01]  /*1dc10*/  IMAD.MOV.U32 R8, RZ, RZ, R5 ;  /* 0x000000ffff087224 */ /* 0x000fe200078e0005 */
[----:B------:R-:W-:Y:S01]  /*1dc20*/  ISETP.GT.U32.AND P4, PT, R2, R232, PT ;  /* 0x000000e80200720c */ /* 0x000fe20003f84070 */
[----:B------:R-:W-:Y:S01]  /*1dc30*/  IMAD.HI.U32 R237, R4, R11, RZ ;  /* 0x0000000b04ed7227 */ /* 0x000fe200078e00ff */
[----:B------:R-:W-:-:S03]  /*1dc40*/  IABS R243, R37 ;  /* 0x0000002500f37213 */ /* 0x000fc60000000000 */
[----:B------:R-:W-:Y:S01]  /*1dc50*/  @!P0 IMAD.MOV R216, RZ, RZ, -R216 ;  /* 0x000000ffffd88224 */ /* 0x000fe200078e0ad8 */
[----:B------:R-:W-:Y:S01]  /*1dc60*/  ISETP.GE.AND P0, PT, R52, RZ, PT ;  /* 0x000000ff3400720c */ /* 0x000fe20003f06270 */
[----:B------:R-:W-:Y:S02]  /*1dc70*/  IMAD.MOV R237, RZ, RZ, -R237 ;  /* 0x000000ffffed7224 */ /* 0x000fe400078e0aed */
[----:B------:R-:W-:-:S04]  /*1dc80*/  IMAD.HI.U32 R241, R4, R8, RZ ;  /* 0x0000000804f17227 */ /* 0x000fc800078e00ff */
[----:B------:R-:W-:-:S04]  /*1dc90*/  IMAD.HI.U32 R0, R4, R243, RZ ;  /* 0x000000f304007227 */ /* 0x000fc800078e00ff */
[----:B------:R-:W-:Y:S02]  /*1dca0*/  IMAD R237, R2, R237, R11 ;  /* 0x000000ed02ed7224 */ /* 0x000fe400078e020b */
[----:B------:R-:W-:Y:S02]  /*1dcb0*/  IMAD.MOV R241, RZ, RZ, -R241 ;  /* 0x000000fffff17224 */ /* 0x000fe400078e0af1 */
[----:B------:R-:W-:Y:S02]  /*1dcc0*/  IMAD.MOV R0, RZ, RZ, -R0 ;  /* 0x000000ffff007224 */ /* 0x000fe400078e0a00 */
[----:B------:R-:W-:Y:S02]  /*1dcd0*/  @!P6 IMAD.IADD R234, R234, 0x1, -R2 ;  /* 0x00000001eaeae824 */ /* 0x000fe400078e0a02 */
[----:B------:R-:W-:Y:S02]  /*1dce0*/  IMAD R241, R2, R241, R8 ;  /* 0x000000f102f17224 */ /* 0x000fe400078e0208 */
[----:B------:R-:W-:Y:S01]  /*1dcf0*/  @!P4 IMAD.IADD R232, R232, 0x1, -R2 ;  /* 0x00000001e8e8c824 */ /* 0x000fe200078e0a02 */
[C---:B------:R-:W-:Y:S01]  /*1dd00*/  ISETP.GT.U32.AND P4, PT, R2.reuse, R237, PT ;  /* 0x000000ed0200720c */ /* 0x040fe20003f84070 */
[C---:B------:R-:W-:Y:S01]  /*1dd10*/  IMAD R243, R2.reuse, R0, R243 ;  /* 0x0000000002f37224 */ /* 0x040fe200078e02f3 */
[C---:B------:R-:W-:Y:S01]  /*1dd20*/  ISETP.GT.U32.AND P6, PT, R2.reuse, R234, PT ;  /* 0x000000ea0200720c */ /* 0x040fe20003fc4070 */
[----:B------:R-:W-:Y:S01]  /*1dd30*/  @!P0 IMAD.MOV R228, RZ, RZ, -R228 ;  /* 0x000000ffffe48224 */ /* 0x000fe200078e0ae4 */
[C---:B------:R-:W-:Y:S01]  /*1dd40*/  ISETP.GT.U32.AND P0, PT, R2.reuse, R241, PT ;  /* 0x000000f10200720c */ /* 0x040fe20003f04070 */
[----:B------:R-:W-:Y:S01]  /*1dd50*/  @!P3 IMAD.MOV R232, RZ, RZ, -R232 ;  /* 0x000000ffffe8b224 */ /* 0x000fe200078e0ae8 */
[----:B------:R-:W-:-:S07]  /*1dd60*/  ISETP.GT.U32.AND P3, PT, R2, R243, PT ;  /* 0x000000f30200720c */ /* 0x000fce0003f64070 */
[--C-:B------:R-:W-:Y:S02]  /*1dd70*/  @!P4 IMAD.IADD R237, R237, 0x1, -R2.reuse ;  /* 0x00000001ededc824 */ /* 0x100fe400078e0a02 */
[--C-:B------:R-:W-:Y:S01]  /*1dd80*/  @!P6 IMAD.IADD R234, R234, 0x1, -R2.reuse ;  /* 0x00000001eaeae824 */ /* 0x100fe200078e0a02 */
[----:B------:R-:W-:Y:S01]  /*1dd90*/  ISETP.GE.AND P6, PT, R37, RZ, PT ;  /* 0x000000ff2500720c */ /* 0x000fe20003fc6270 */
[--C-:B------:R-:W-:Y:S01]  /*1dda0*/  @!P0 IMAD.IADD R241, R241, 0x1, -R2.reuse ;  /* 0x00000001f1f18824 */ /* 0x100fe200078e0a02 */
[----:B------:R-:W4:Y:S01]  /*1ddb0*/  LDL.LU R37, [R1+0x788] ;  /* 0x0007880001257983 */ /* 0x000f220000300800 */
[----:B------:R-:W-:-:S03]  /*1ddc0*/  @!P3 IMAD.IADD R243, R243, 0x1, -R2 ;  /* 0x00000001f3f3b824 */ /* 0x000fc600078e0a02 */
[----:B------:R-:W-:Y:S02]  /*1ddd0*/  ISETP.GT.U32.AND P3, PT, R2, R241, PT ;  /* 0x000000f10200720c */ /* 0x000fe40003f64070 */
[----:B------:R-:W-:Y:S02]  /*1dde0*/  IABS R250, R40 ;  /* 0x0000002800fa7213 */ /* 0x000fe40000000000 */
[----:B------:R-:W-:Y:S02]  /*1ddf0*/  ISETP.GE.AND P1, PT, R49, RZ, PT ;  /* 0x000000ff3100720c */ /* 0x000fe40003f26270 */
[----:B------:R-:W-:-:S07]  /*1de00*/  IABS R8, R34 ;  /* 0x0000002200087213 */ /* 0x000fce0000000000 */
[----:B------:R-:W-:Y:S01]  /*1de10*/  @!P3 IMAD.IADD R241, R241, 0x1, -R2 ;  /* 0x00000001f1f1b824 */ /* 0x000fe200078e0a02 */
[----:B------:R-:W-:-:S03]  /*1de20*/  IABS R16, R31 ;  /* 0x0000001f00107213 */ /* 0x000fc60000000000 */
[----:B------:R-:W-:Y:S01]  /*1de30*/  @!P1 IMAD.MOV R234, RZ, RZ, -R234 ;  /* 0x000000ffffea9224 */ /* 0x000fe200078e0aea */
[----:B------:R-:W-:Y:S01]  /*1de40*/  ISETP.GT.U32.AND P1, PT, R2, R243, PT ;  /* 0x000000f30200720c */ /* 0x000fe20003f24070 */
[----:B------:R-:W-:Y:S01]  /*1de50*/  @!P2 IMAD.MOV R241, RZ, RZ, -R241 ;  /* 0x000000fffff1a224 */ /* 0x000fe200078e0af1 */
[----:B--2---:R-:W-:-:S05]  /*1de60*/  IABS R247, R43 ;  /* 0x0000002b00f77213 */ /* 0x004fca0000000000 */
[----:B------:R-:W-:-:S04]  /*1de70*/  IMAD.HI.U32 R5, R4, R247, RZ ;  /* 0x000000f704057227 */ /* 0x000fc800078e00ff */
[----:B------:R-:W-:-:S04]  /*1de80*/  IMAD.MOV R0, RZ, RZ, -R5 ;  /* 0x000000ffff007224 */ /* 0x000fc800078e0a05 */
[----:B------:R-:W-:-:S05]  /*1de90*/  IMAD R247, R2, R0, R247 ;  /* 0x0000000002f77224 */ /* 0x000fca00078e02f7 */
[----:B------:R-:W-:Y:S01]  /*1dea0*/  ISETP.GT.U32.AND P4, PT, R2, R247, PT ;  /* 0x000000f70200720c */ /* 0x000fe20003f84070 */
[----:B------:R-:W-:Y:S01]  /*1deb0*/  IMAD.HI.U32 R5, R4, R250, RZ ;  /* 0x000000fa04057227 */ /* 0x000fe200078e00ff */
[----:B------:R-:W-:Y:S02]  /*1dec0*/  ISETP.GE.AND P3, PT, R43, RZ, PT ;  /* 0x000000ff2b00720c */ /* 0x000fe40003f66270 */
[----:B------:R-:W2:Y:S09]  /*1ded0*/  LDL.LU R43, [R1+0x794] ;  /* 0x00079400012b7983 */ /* 0x000eb20000300800 */
[----:B------:R-:W-:-:S05]  /*1dee0*/  @!P4 IMAD.IADD R247, R247, 0x1, -R2 ;  /* 0x00000001f7f7c824 */ /* 0x000fca00078e0a02 */
[----:B------:R-:W-:Y:S01]  /*1def0*/  ISETP.GT.U32.AND P4, PT, R2, R247, PT ;  /* 0x000000f70200720c */ /* 0x000fe20003f84070 */
[----:B------:R-:W-:-:S04]  /*1df00*/  IMAD.MOV R0, RZ, RZ, -R5 ;  /* 0x000000ffff007224 */ /* 0x000fc800078e0a05 */
[----:B------:R-:W-:Y:S02]  /*1df10*/  IMAD R250, R2, R0, R250 ;  /* 0x0000000002fa7224 */ /* 0x000fe400078e02fa */
[----:B------:R-:W-:-:S06]  /*1df20*/  IMAD.HI.U32 R0, R4, R8, RZ ;  /* 0x0000000804007227 */ /* 0x000fcc00078e00ff */
[----:B------:R-:W-:Y:S02]  /*1df30*/  @!P4 IMAD.IADD R247, R247, 0x1, -R2 ;  /* 0x00000001f7f7c824 */ /* 0x000fe400078e0a02 */
[----:B------:R-:W-:Y:S02]  /*1df40*/  IMAD.MOV R0, RZ, RZ, -R0 ;  /* 0x000000ffff007224 */ /* 0x000fe400078e0a00 */
[----:B------:R-:W-:Y:S02]  /*1df50*/  @!P3 IMAD.MOV R247, RZ, RZ, -R247 ;  /* 0x000000fffff7b224 */ /* 0x000fe400078e0af7 */
[----:B------:R-:W-:Y:S01]  /*1df60*/  IMAD R8, R2, R0, R8 ;  /* 0x0000000002087224 */ /* 0x000fe200078e0208 */
[----:B---3--:R-:W-:Y:S02]  /*1df70*/  IABS R11, R128 ;  /* 0x00000080000b7213 */ /* 0x008fe40000000000 */
[----:B------:R-:W-:Y:S02]  /*1df80*/  ISETP.GE.AND P3, PT, R128, RZ, PT ;  /* 0x000000ff8000720c */ /* 0x000fe40003f66270 */
[----:B------:R-:W3:Y:S01]  /*1df90*/  LDL.LU R128, [R1+0x798] ;  /* 0x0007980001807983 */ /* 0x000ee20000300800 */
[----:B------:R-:W-:Y:S01]  /*1dfa0*/  IMAD.HI.U32 R0, R4, R11, RZ ;  /* 0x0000000b04007227 */ /* 0x000fe200078e00ff */
[----:B------:R-:W-:-:S02]  /*1dfb0*/  IABS R19, R28 ;  /* 0x0000001c00137213 */ /* 0x000fc40000000000 */
[----:B------:R-:W3:Y:S01]  /*1dfc0*/  LDL.LU R49, [R1+0x79c] ;  /* 0x00079c0001317983 */ /* 0x000ee20000300800 */
[----:B------:R-:W-:-:S04]  /*1dfd0*/  IMAD.HI.U32 R5, R4, R16, RZ ;  /* 0x0000001004057227 */ /* 0x000fc800078e00ff */
[----:B------:R-:W-:Y:S02]  /*1dfe0*/  IMAD.MOV R0, RZ, RZ, -R0 ;  /* 0x000000ffff007224 */ /* 0x000fe400078e0a00 */
[----:B------:R-:W-:Y:S02]  /*1dff0*/  IMAD.MOV R5, RZ, RZ, -R5 ;  /* 0x000000ffff057224 */ /* 0x000fe400078e0a05 */
[C---:B------:R-:W-:Y:S02]  /*1e000*/  IMAD R11, R2.reuse, R0, R11 ;  /* 0x00000000020b7224 */ /* 0x040fe400078e020b */
[----:B------:R-:W-:Y:S02]  /*1e010*/  @!P1 IMAD.IADD R243, R243, 0x1, -R2 ;  /* 0x00000001f3f39824 */ /* 0x000fe400078e0a02 */
[C---:B------:R-:W-:Y:S01]  /*1e020*/  IMAD R16, R2.reuse, R5, R16 ;  /* 0x0000000502107224 */ /* 0x040fe200078e0210 */
[----:B------:R-:W-:Y:S01]  /*1e030*/  ISETP.GT.U32.AND P2, PT, R2, R11, PT ;  /* 0x0000000b0200720c */ /* 0x000fe20003f44070 */
[----:B------:R-:W-:-:S03]  /*1e040*/  @!P6 IMAD.MOV R243, RZ, RZ, -R243 ;  /* 0x000000fffff3e224 */ /* 0x000fc600078e0af3 */
[----:B------:R-:W-:-:S09]  /*1e050*/  ISETP.GT.U32.AND P6, PT, R2, R16, PT ;  /* 0x000000100200720c */ /* 0x000fd20003fc4070 */
[----:B------:R-:W-:-:S04]  /*1e060*/  @!P2 IMAD.IADD R11, R11, 0x1, -R2 ;  /* 0x000000010b0ba824 */ /* 0x000fc800078e0a02 */
[----:B------:R-:W-:Y:S01]  /*1e070*/  @!P6 IMAD.IADD R16, R16, 0x1, -R2 ;  /* 0x000000011010e824 */ /* 0x000fe200078e0a02 */
[----:B------:R-:W-:Y:S01]  /*1e080*/  ISETP.GT.U32.AND P6, PT, R2, R11, PT ;  /* 0x0000000b0200720c */ /* 0x000fe20003fc4070 */
[----:B------:R-:W-:-:S04]  /*1e090*/  IMAD.HI.U32 R22, R4, R19, RZ ;  /* 0x0000001304167227 */ /* 0x000fc800078e00ff */
[----:B------:R-:W-:-:S04]  /*1e0a0*/  IMAD.MOV R22, RZ, RZ, -R22 ;  /* 0x000000ffff167224 */ /* 0x000fc800078e0a16 */
[----:B------:R-:W-:Y:S01]  /*1e0b0*/  IMAD R19, R2, R22, R19 ;  /* 0x0000001602137224 */ /* 0x000fe200078e0213 */
[----:B------:R-:W-:-:S03]  /*1e0c0*/  IABS R22, R252 ;  /* 0x000000fc00167213 */ /* 0x000fc60000000000 */
[--C-:B------:R-:W-:Y:S01]  /*1e0d0*/  @!P6 IMAD.IADD R11, R11, 0x1, -R2.reuse ;  /* 0x000000010b0be824 */ /* 0x100fe200078e0a02 */
[----:B------:R-:W-:Y:S02]  /*1e0e0*/  ISETP.GE.AND P6, PT, R252, RZ, PT ;  /* 0x000000fffc00720c */ /* 0x000fe40003fc6270 */
[----:B------:R-:W3:Y:S01]  /*1e0f0*/  LDL.LU R252, [R1+0x7a0] ;  /* 0x0007a00001fc7983 */ /* 0x000ee20000300800 */
[C---:B------:R-:W-:Y:S02]  /*1e100*/  ISETP.GT.U32.AND P0, PT, R2.reuse, R237, PT ;  /* 0x000000ed0200720c */ /* 0x040fe40003f04070 */
[----:B------:R-:W-:Y:S02]  /*1e110*/  ISETP.GT.U32.AND P1, PT, R2, R8, PT ;  /* 0x000000080200720c */ /* 0x000fe40003f24070 */
[----:B------:R-:W-:Y:S01]  /*1e120*/  ISETP.GE.AND P5, PT, R47, RZ, PT ;  /* 0x000000ff2f00720c */ /* 0x000fe20003fa6270 */
[----:B------:R-:W-:Y:S01]  /*1e130*/  IMAD.HI.U32 R0, R4, R22, RZ ;  /* 0x0000001604007227 */ /* 0x000fe200078e00ff */
[----:B------:R-:W3:Y:S07]  /*1e140*/  LDL.LU R52, [R1+0x7a4] ;  /* 0x0007a40001347983 */ /* 0x000eee0000300800 */
[--C-:B------:R-:W-:Y:S01]  /*1e150*/  @!P0 IMAD.IADD R237, R237, 0x1, -R2.reuse ;  /* 0x00000001eded8824 */ /* 0x100fe200078e0a02 */
[----:B------:R-:W-:Y:S01]  /*1e160*/  ISETP.GT.U32.AND P0, PT, R2, R250, PT ;  /* 0x000000fa0200720c */ /* 0x000fe20003f04070 */
[----:B------:R-:W-:-:S12]  /*1e170*/  @!P1 IMAD.IADD R8, R8, 0x1, -R2 ;  /* 0x0000000108089824 */ /* 0x000fd800078e0a02 */
[----:B------:R-:W-:-:S05]  /*1e180*/  @!P0 IMAD.IADD R250, R250, 0x1, -R2 ;  /* 0x00000001fafa8824 */ /* 0x000fca00078e0a02 */
[----:B------:R-:W-:Y:S01]  /*1e190*/  ISETP.GT.U32.AND P1, PT, R2, R250, PT ;  /* 0x000000fa0200720c */ /* 0x000fe20003f24070 */
[----:B------:R-:W-:-:S12]  /*1e1a0*/  @!P5 IMAD.MOV R237, RZ, RZ, -R237 ;  /* 0x000000ffffedd224 */ /* 0x000fd800078e0aed */
[----:B------:R-:W-:Y:S01]  /*1e1b0*/  @!P1 IMAD.IADD R250, R250, 0x1, -R2 ;  /* 0x00000001fafa9824 */ /* 0x000fe200078e0a02 */
[C---:B------:R-:W-:Y:S01]  /*1e1c0*/  ISETP.GT.U32.AND P1, PT, R2.reuse, R19, PT ;  /* 0x000000130200720c */ /* 0x040fe20003f24070 */
[----:B------:R-:W-:Y:S01]  /*1e1d0*/  IMAD.MOV R0, RZ, RZ, -R0 ;  /* 0x000000ffff007224 */ /* 0x000fe200078e0a00 */
[----:B------:R-:W-:Y:S02]  /*1e1e0*/  ISETP.GT.U32.AND P5, PT, R2, R8, PT ;  /* 0x000000080200720c */ /* 0x000fe40003fa4070 */
[----:B------:R-:W-:Y:S01]  /*1e1f0*/  ISETP.GE.AND P0, PT, R34, RZ, PT ;  /* 0x000000ff2200720c */ /* 0x000fe20003f06270 */
[----:B------:R-:W-:-:S08]  /*1e200*/  IMAD R22, R2, R0, R22 ;  /* 0x0000000002167224 */ /* 0x000fd000078e0216 */
[--C-:B------:R-:W-:Y:S01]  /*1e210*/  @!P1 IMAD.IADD R19, R19, 0x1, -R2.reuse ;  /* 0x0000000113139824 */ /* 0x100fe200078e0a02 */
[----:B------:R-:W-:Y:S01]  /*1e220*/  ISETP.GT.U32.AND P1, PT, R2, R16, PT ;  /* 0x000000100200720c */ /* 0x000fe20003f24070 */
[----:B------:R-:W-:Y:S01]  /*1e230*/  @!P5 IMAD.IADD R8, R8, 0x1, -R2 ;  /* 0x000000010808d824 */ /* 0x000fe200078e0a02 */
[----:B----4-:R-:W-:-:S05]  /*1e240*/  IABS R25, R37 ;  /* 0x0000002500197213 */ /* 0x010fca0000000000 */
[----:B------:R-:W-:-:S04]  /*1e250*/  IMAD.HI.U32 R0, R4, R25, RZ ;  /* 0x0000001904007227 */ /* 0x000fc800078e00ff */
[----:B------:R-:W-:-:S04]  /*1e260*/  IMAD.MOV R0, RZ, RZ, -R0 ;  /* 0x000000ffff007224 */ /* 0x000fc800078e0a00 */
[----:B------:R-:W-:Y:S02]  /*1e270*/  IMAD R25, R2, R0, R25 ;  /* 0x0000000002197224 */ /* 0x000fe400078e0219 */
[----:B------:R-:W-:Y:S02]  /*1e280*/  @!P1 IMAD.IADD R16, R16, 0x1, -R2 ;  /* 0x0000000110109824 */ /* 0x000fe400078e0a02 */
[----:B------:R-:W-:Y:S01]  /*1e290*/  @!P0 IMAD.MOV R8, RZ, RZ, -R8 ;  /* 0x000000ffff088224 */ /* 0x000fe200078e0a08 */
[C---:B------:R-:W-:Y:S02]  /*1e2a0*/  ISETP.GT.U32.AND P1, PT, R2.reuse, R25, PT ;  /* 0x000000190200720c */ /* 0x040fe40003f24070 */
[----:B------:R-:W-:Y:S02]  /*1e2b0*/  ISETP.GT.U32.AND P0, PT, R2, R22, PT ;  /* 0x000000160200720c */ /* 0x000fe40003f04070 */
[----:B------:R-:W-:Y:S02]  /*1e2c0*/  ISETP.GE.AND P5, PT, R31, RZ, PT ;  /* 0x000000ff1f00720c */ /* 0x000fe40003fa6270 */
[----:B------:R-:W-:-:S02]  /*1e2d0*/  ISETP.GE.AND P2, PT, R28, RZ, PT ;  /* 0x000000ff1c00720c */ /* 0x000fc40003f46270 */
[----:B------:R-:W-:-:S05]  /*1e2e0*/  IABS R28, R125 ;  /* 0x0000007d001c7213 */ /* 0x000fca0000000000 */
[--C-:B------:R-:W-:Y:S02]  /*1e2f0*/  @!P1 IMAD.IADD R25, R25, 0x1, -R2.reuse ;  /* 0x0000000119199824 */ /* 0x100fe400078e0a02 */
[----:B------:R-:W-:Y:S01]  /*1e300*/  @!P0 IMAD.IADD R22, R22, 0x1, -R2 ;  /* 0x0000000116168824 */ /* 0x000fe200078e0a02 */
[----:B------:R-:W-:Y:S01]  /*1e310*/  ISETP.GE.AND P0, PT, R125, RZ, PT ;  /* 0x000000ff7d00720c */ /* 0x000fe20003f06270 */
[----:B------:R-:W-:Y:S01]  /*1e320*/  @!P5 IMAD.MOV R16, RZ, RZ, -R16 ;  /* 0x000000ffff10d224 */ /* 0x000fe200078e0a10 */
[----:B------:R-:W4:Y:S01]  /*1e330*/  LDL.LU R125, [R1+0x7a8] ;  /* 0x0007a800017d7983 */ /* 0x000f220000300800 */
[----:B------:R-:W-:Y:S01]  /*1e340*/  ISETP.GT.U32.AND P5, PT, R2, R25, PT ;  /* 0x000000190200720c */ /* 0x000fe20003fa4070 */
[----:B------:R-:W-:Y:S02]  /*1e350*/  IMAD.HI.U32 R5, R4, R28, RZ ;  /* 0x0000001c04057227 */ /* 0x000fe400078e00ff */
[----:B------:R-:W4:Y:S02]  /*1e360*/  LDL.LU R56, [R1+0x7ac] ;  /* 0x0007ac0001387983 */ /* 0x000f240000300800 */
[----:B------:R-:W-:-:S08]  /*1e370*/  IMAD.MOV R5, RZ, RZ, -R5 ;  /* 0x000000ffff057224 */ /* 0x000fd000078e0a05 */
[----:B------:R-:W-:Y:S02]  /*1e380*/  @!P5 IMAD.IADD R25, R25, 0x1, -R2 ;  /* 0x000000011919d824 */ /* 0x000fe400078e0a02 */
[----:B------:R-:W-:Y:S02]  /*1e390*/  IMAD R28, R2, R5, R28 ;  /* 0x00000005021c7224 */ /* 0x000fe400078e021c */
[----:B------:R-:W-:-:S03]  /*1e3a0*/  @!P3 IMAD.MOV R11, RZ, RZ, -R11 ;  /* 0x000000ffff0bb224 */ /* 0x000fc600078e0a0b */
[----:B------:R-:W-:Y:S02]  /*1e3b0*/  ISETP.GT.U32.AND P3, PT, R2, R28, PT ;  /* 0x0000001c0200720c */ /* 0x000fe40003f64070 */
[----:B------:R-:W-:-:S11]  /*1e3c0*/  ISETP.GE.AND P4, PT, R40, RZ, PT ;  /* 0x000000ff2800720c */ /* 0x000fd60003f86270 */
[----:B------:R-:W-:Y:S01]  /*1e3d0*/  @!P3 IMAD.IADD R28, R28, 0x1, -R2 ;  /* 0x000000011c1cb824 */ /* 0x000fe200078e0a02 */
[----:B--2---:R-:W-:-:S05]  /*1e3e0*/  IABS R31, R43 ;  /* 0x0000002b001f7213 */ /* 0x004fca0000000000 */
[----:B------:R-:W-:-:S04]  /*1e3f0*/  IMAD.HI.U32 R0, R4, R31, RZ ;  /* 0x0000001f04007227 */ /* 0x000fc800078e00ff */
[----:B------:R-:W-:-:S04]  /*1e400*/  IMAD.MOV R0, RZ, RZ, -R0 ;  /* 0x000000ffff007224 */ /* 0x000fc800078e0a00 */
[----:B------:R-:W-:Y:S01]  /*1e410*/  IMAD R31, R2, R0, R31 ;  /* 0x00000000021f7224 */ /* 0x000fe200078e021f */
[----:B---3--:R-:W-:-:S05]  /*1e420*/  IABS R34, R128 ;  /* 0x0000008000227213 */ /* 0x008fca0000000000 */
[----:B------:R-:W-:-:S04]  /*1e430*/  IMAD.HI.U32 R0, R4, R34, RZ ;  /* 0x0000002204007227 */ /* 0x000fc800078e00ff */
[----:B------:R-:W-:-:S04]  /*1e440*/  IMAD.MOV R0, RZ, RZ, -R0 ;  /* 0x000000ffff007224 */ /* 0x000fc800078e0a00 */
[----:B------:R-:W-:-:S05]  /*1e450*/  IMAD R34, R2, R0, R34 ;  /* 0x0000000002227224 */ /* 0x000fca00078e0222 */
[----:B------:R-:W-:-:S13]  /*1e460*/  ISETP.GT.U32.AND P5, PT, R2, R34, PT ;  /* 0x000000220200720c */ /* 0x000fda0003fa4070 */
[----:B------:R-:W-:-:S05]  /*1e470*/  @!P5 IMAD.IADD R34, R34, 0x1, -R2 ;  /* 0x000000012222d824 */ /* 0x000fca00078e0a02 */
[----:B------:R-:W-:Y:S02]  /*1e480*/  ISETP.GT.U32.AND P5, PT, R2, R34, PT ;  /* 0x000000220200720c */ /* 0x000fe40003fa4070 */
[----:B------:R-:W-:Y:S02]  /*1e490*/  ISETP.GE.AND P3, PT, R128, RZ, PT ;  /* 0x000000ff8000720c */ /* 0x000fe40003f66270 */
[----:B------:R-:W2:Y:S09]  /*1e4a0*/  LDL.LU R128, [R1+0x7b0] ;  /* 0x0007b00001807983 */ /* 0x000eb20000300800 */
[----:B------:R-:W-:Y:S01]  /*1e4b0*/  @!P5 IMAD.IADD R34, R34, 0x1, -R2 ;  /* 0x000000012222d824 */ /* 0x000fe200078e0a02 */
[----:B------:R-:W-:-:S02]  /*1e4c0*/  IABS R40, R252 ;  /* 0x000000fc00287213 */ /* 0x000fc40000000000 */
[----:B------:R-:W-:Y:S02]  /*1e4d0*/  ISETP.GE.AND P5, PT, R252, RZ, PT ;  /* 0x000000fffc00720c */ /* 0x000fe40003fa6270 */
[----:B------:R-:W3:Y:S01]  /*1e4e0*/  LDL.LU R252, [R1+0x7b4] ;  /* 0x0007b40001fc7983 */ /* 0x000ee20000300800 */
[----:B------:R-:W-:Y:S01]  /*1e4f0*/  @!P4 IMAD.MOV R250, RZ, RZ, -R250 ;  /* 0x000000fffffac224 */ /* 0x000fe200078e0afa */
[C---:B------:R-:W-:Y:S02]  /*1e500*/  ISETP.GT.U32.AND P4, PT, R2.reuse, R19, PT ;  /* 0x000000130200720c */ /* 0x040fe40003f84070 */
[----:B------:R-:W-:Y:S01]  /*1e510*/  ISETP.GT.U32.AND P1, PT, R2, R22, PT ;  /* 0x000000160200720c */ /* 0x000fe20003f24070 */
[----:B------:R-:W3:Y:S10]  /*1e520*/  LDL.LU R59, [R1+0x7d0] ;  /* 0x0007d000013b7983 */ /* 0x000ef40000300800 */
[----:B------:R-:W-:Y:S01]  /*1e530*/  @!P4 IMAD.IADD R19, R19, 0x1, -R2 ;  /* 0x000000011313c824 */ /* 0x000fe200078e0a02 */
[----:B------:R-:W-:-:S02]  /*1e540*/  ISETP.GE.AND P4, PT, R37, RZ, PT ;  /* 0x000000ff2500720c */ /* 0x000fc40003f86270 */
[----:B------:R-:W-:-:S05]  /*1e550*/  IABS R37, R49 ;  /* 0x0000003100257213 */ /* 0x000fca0000000000 */
[----:B------:R-:W-:-:S04]  /*1e560*/  IMAD.HI.U32 R0, R4, R37, RZ ;  /* 0x0000002504007227 */ /* 0x000fc800078e00ff */
[----:B------:R-:W-:Y:S02]  /*1e570*/  IMAD.MOV R0, RZ, RZ, -R0 ;  /* 0x000000ffff007224 */ /* 0x000fe400078e0a00 */
[----:B------:R-:W-:Y:S02]  /*1e580*/  @!P1 IMAD.IADD R22, R22, 0x1, -R2 ;  /* 0x0000000116169824 */ /* 0x000fe400078e0a02 */
[C---:B------:R-:W-:Y:S02]  /*1e590*/  IMAD R37, R2.reuse, R0, R37 ;  /* 0x0000000002257224 */ /* 0x040fe400078e0225 */
[----:B------:R-:W-:Y:S01]  /*1e5a0*/  @!P6 IMAD.MOV R22, RZ, RZ, -R22 ;  /* 0x000000ffff16e224 */ /* 0x000fe200078e0a16 */
[C---:B------:R-:W-:Y:S01]  /*1e5b0*/  ISETP.GT.U32.AND P6, PT, R2.reuse, R28, PT ;  /* 0x0000001c0200720c */ /* 0x040fe20003fc4070 */
[----:B------:R-:W-:Y:S01]  /*1e5c0*/  @!P4 IMAD.MOV R25, RZ, RZ, -R25 ;  /* 0x000000ffff19c224 */ /* 0x000fe200078e0a19 */
[C---:B------:R-:W-:Y:S01]  /*1e5d0*/  ISETP.GT.U32.AND P4, PT, R2.reuse, R37, PT ;  /* 0x000000250200720c */ /* 0x040fe20003f84070 */
[----:B------:R-:W-:Y:S01]  /*1e5e0*/  @!P2 IMAD.MOV R19, RZ, RZ, -R19 ;  /* 0x000000ffff13a224 */ /* 0x000fe200078e0a13 */
[----:B------:R-:W-:-:S09]  /*1e5f0*/  ISETP.GT.U32.AND P2, PT, R2, R31, PT ;  /* 0x0000001f0200720c */ /* 0x000fd20003f44070 */
[--C-:B------:R-:W-:Y:S02]  /*1e600*/  @!P6 IMAD.IADD R28, R28, 0x1, -R2.reuse ;  /* 0x000000011c1ce824 */ /* 0x100fe400078e0a02 */
[--C-:B------:R-:W-:Y:S02]  /*1e610*/  @!P4 IMAD.IADD R37, R37, 0x1, -R2.reuse ;  /* 0x000000012525c824 */ /* 0x100fe400078e0a02 */
[----:B------:R-:W-:Y:S02]  /*1e620*/  @!P2 IMAD.IADD R31, R31, 0x1, -R2 ;  /* 0x000000011f1fa824 */ /* 0x000fe400078e0a02 */
[----:B------:R-:W-:Y:S01]  /*1e630*/  @!P0 IMAD.MOV R28, RZ, RZ, -R28 ;  /* 0x000000ffff1c8224 */ /* 0x000fe200078e0a1c */
[----:B------:R-:W-:Y:S01]  /*1e640*/  ISETP.GT.U32.AND P0, PT, R2, R37, PT ;  /* 0x000000250200720c */ /* 0x000fe20003f04070 */
[----:B------:R-:W-:Y:S01]  /*1e650*/  IMAD.HI.U32 R0, R4, R40, RZ ;  /* 0x0000002804007227 */ /* 0x000fe200078e00ff */
[----:B------:R-:W-:Y:S02]  /*1e660*/  ISETP.GT.U32.AND P2, PT, R2, R31, PT ;  /* 0x0000001f0200720c */ /* 0x000fe40003f44070 */
[----:B------:R-:W-:Y:S01]  /*1e670*/  ISETP.GE.AND P1, PT, R43, RZ, PT ;  /* 0x000000ff2b00720c */ /* 0x000fe20003f26270 */
[----:B------:R-:W-:Y:S01]  /*1e680*/  IMAD.MOV R0, RZ, RZ, -R0 ;  /* 0x000000ffff007224 */ /* 0x000fe200078e0a00 */
[----:B------:R-:W-:-:S03]  /*1e690*/  IABS R43, R52 ;  /* 0x00000034002b7213 */ /* 0x000fc60000000000 */
[----:B------:R-:W-:Y:S02]  /*1e6a0*/  IMAD R40, R2, R0, R40 ;  /* 0x0000000002287224 */ /* 0x000fe400078e0228 */
[----:B------:R-:W-:-:S04]  /*1e6b0*/  IMAD.HI.U32 R5, R4, R43, RZ ;  /* 0x0000002b04057227 */ /* 0x000fc800078e00ff */
[--C-:B------:R-:W-:Y:S02]  /*1e6c0*/  @!P0 IMAD.IADD R37, R37, 0x1, -R2.reuse ;  /* 0x0000000125258824 */ /* 0x100fe400078e0a02 */
[----:B------:R-:W-:Y:S01]  /*1e6d0*/  @!P2 IMAD.IADD R31, R31, 0x1, -R2 ;  /* 0x000000011f1fa824 */ /* 0x000fe200078e0a02 */
[----:B------:R-:W-:Y:S01]  /*1e6e0*/  ISETP.GT.U32.AND P2, PT, R2, R40, PT ;  /* 0x000000280200720c */ /* 0x000fe20003f44070 */
[----:B------:R-:W-:-:S04]  /*1e6f0*/  IMAD.MOV R0, RZ, RZ, -R5 ;  /* 0x000000ffff007224 */ /* 0x000fc800078e0a05 */
[----:B------:R-:W-:Y:S01]  /*1e700*/  IMAD R43, R2, R0, R43 ;  /* 0x00000000022b7224 */ /* 0x000fe200078e022b */
[----:B------:R-:W-:-:S04]  /*1e710*/  ISETP.GE.AND P6, PT, R49, RZ, PT ;  /* 0x000000ff3100720c */ /* 0x000fc80003fc6270 */
[----:B------:R-:W-:-:S03]  /*1e720*/  ISETP.GT.U32.AND P4, PT, R2, R43, PT ;  /* 0x0000002b0200720c */ /* 0x000fc60003f84070 */
[----:B------:R-:W-:-:S05]  /*1e730*/  @!P2 IMAD.IADD R40, R40, 0x1, -R2 ;  /* 0x000000012828a824 */ /* 0x000fca00078e0a02 */
[----:B------:R-:W-:Y:S02]  /*1e740*/  ISETP.GT.U32.AND P2, PT, R2, R40, PT ;  /* 0x000000280200720c */ /* 0x000fe40003f44070 */
[----:B----4-:R-:W-:Y:S02]  /*1e750*/  IABS R47, R125 ;  /* 0x0000007d002f7213 */ /* 0x010fe40000000000 */
[----:B------:R-:W-:Y:S02]  /*1e760*/  ISETP.GE.AND P0, PT, R125, RZ, PT ;  /* 0x000000ff7d00720c */ /* 0x000fe40003f06270 */
[----:B------:R-:W4:Y:S01]  /*1e770*/  LDL.LU R125, [R1+0x7e0] ;  /* 0x0007e000017d7983 */ /* 0x000f220000300800 */
[----:B------:R-:W-:Y:S01]  /*1e780*/  IMAD.HI.U32 R5, R4, R47, RZ ;  /* 0x0000002f04057227 */ /* 0x000fe200078e00ff */
[----:B------:R-:W-:-:S03]  /*1e790*/  IABS R49, R56 ;  /* 0x0000003800317213 */ /* 0x000fc60000000000 */
[----:B------:R-:W-:-:S04]  /*1e7a0*/  IMAD.MOV R0, RZ, RZ, -R5 ;  /* 0x000000ffff007224 */ /* 0x000fc800078e0a05 */
[----:B------:R-:W-:Y:S02]  /*1e7b0*/  IMAD R47, R2, R0, R47 ;  /* 0x00000000022f7224 */ /* 0x000fe400078e022f */
[----:B------:R-:W-:-:S04]  /*1e7c0*/  IMAD.HI.U32 R0, R4, R49, RZ ;  /* 0x0000003104007227 */ /* 0x000fc800078e00ff */
[----:B------:R-:W-:Y:S02]  /*1e7d0*/  IMAD.MOV R0, RZ, RZ, -R0 ;  /* 0x000000ffff007224 */ /* 0x000fe400078e0a00 */
[----:B------:R-:W-:Y:S02]  /*1e7e0*/  @!P4 IMAD.IADD R43, R43, 0x1, -R2 ;  /* 0x000000012b2bc824 */ /* 0x000fe400078e0a02 */
[----:B------:R-:W-:-:S03]  /*1e7f0*/  IMAD R49, R2, R0, R49 ;  /* 0x0000000002317224 */ /* 0x000fc600078e0231 */
[----:B------:R-:W-:Y:S01]  /*1e800*/  ISETP.GT.U32.AND P4, PT, R2, R43, PT ;  /* 0x0000002b0200720c */ /* 0x000fe20003f84070 */
[----:B------:R-:W-:Y:S01]  /*1e810*/  @!P2 IMAD.IADD R40, R40, 0x1, -R2 ;  /* 0x000000012828a824 */ /* 0x000fe200078e0a02 */
[----:B------:R-:W-:Y:S01]  /*1e820*/  ISETP.GT.U32.AND P2, PT, R2, R49, PT ;  /* 0x000000310200720c */ /* 0x000fe20003f44070 */
[----:B------:R-:W-:Y:S01]  /*1e830*/  @!P3 IMAD.MOV R34, RZ, RZ, -R34 ;  /* 0x000000ffff22b224 */ /* 0x000fe200078e0a22 */
[----:B------:R-:W-:Y:S01]  /*1e840*/  ISETP.GE.AND P3, PT, R52, RZ, PT ;  /* 0x000000ff3400720c */ /* 0x000fe20003f66270 */
[----:B------:R-:W-:Y:S01]  /*1e850*/  @!P6 IMAD.MOV R37, RZ, RZ, -R37 ;  /* 0x000000ffff25e224 */ /* 0x000fe200078e0a25 */
[----:B------:R-:W-:-:S07]  /*1e860*/  ISETP.GE.AND P6, PT, R56, RZ, PT ;  /* 0x000000ff3800720c */ /* 0x000fce0003fc6270 */
[--C-:B------:R-:W-:Y:S02]  /*1e870*/  @!P4 IMAD.IADD R43, R43, 0x1, -R2.reuse ;  /* 0x000000012b2bc824 */ /* 0x100fe400078e0a02 */
[----:B------:R-:W-:Y:S01]  /*1e880*/  @!P2 IMAD.IADD R49, R49, 0x1, -R2 ;  /* 0x000000013131a824 */ /* 0x000fe200078e0a02 */
[----:B--2---:R-:W-:Y:S02]  /*1e890*/  IABS R52, R128 ;  /* 0x0000008000347213 */ /* 0x004fe40000000000 */
[----:B------:R-:W-:Y:S02]  /*1e8a0*/  ISETP.GE.AND P4, PT, R128, RZ, PT ;  /* 0x000000ff8000720c */ /* 0x000fe40003f86270 */
[----:B------:R-:W2:Y:S01]  /*1e8b0*/  LDL.LU R128, [R1+0x7e4] ;  /* 0x0007e40001807983 */ /* 0x000ea20000300800 */
[----:B---3--:R-:W-:Y:S02]  /*1e8c0*/  IABS R56, R252 ;  /* 0x000000fc00387213 */ /* 0x008fe40000000000 */
[----:B------:R-:W-:-:S02]  /*1e8d0*/  ISETP.GE.AND P2, PT, R252, RZ, PT ;  /* 0x000000fffc00720c */ /* 0x000fc40003f46270 */
[----:B------:R-:W3:Y:S04]  /*1e8e0*/  LDL.LU R252, [R1+0x7b8] ;  /* 0x0007b80001fc7983 */ /* 0x000ee80000300800 */
[----:B------:R-:W3:Y:S01]  /*1e8f0*/  LDL.LU R86, [R1+0x7bc] ;  /* 0x0007bc0001567983 */ /* 0x000ee20000300800 */
[----:B------:R-:W-:Y:S01]  /*1e900*/  @!P1 IMAD.MOV R31, RZ, RZ, -R31 ;  /* 0x000000ffff1f9224 */ /* 0x000fe200078e0a1f */
[C---:B------:R-:W-:Y:S02]  /*1e910*/  ISETP.GT.U32.AND P1, PT, R2.reuse, R47, PT ;  /* 0x0000002f0200720c */ /* 0x040fe40003f24070 */
[----:B------:R-:W3:Y:S04]  /*1e920*/  LDL.LU R95, [R1+0x7c0] ;  /* 0x0007c000015f7983 */ /* 0x000ee80000300800 */
[----:B------:R-:W3:Y:S04]  /*1e930*/  LDL.LU R98, [R1+0x7c4] ;  /* 0x0007c40001627983 */ /* 0x000ee80000300800 */
[----:B------:R-:W3:Y:S03]  /*1e940*/  LDL.LU R122, [R1+0x7c8] ;  /* 0x0007c800017a7983 */ /* 0x000ee60000300800 */
[----:B------:R-:W-:Y:S01]  /*1e950*/  @!P1 IMAD.IADD R47, R47, 0x1, -R2 ;  /* 0x000000012f2f9824 */ /* 0x000fe200078e0a02 */
[----:B------:R-:W3:Y:S04]  /*1e960*/  LDL.LU R106, [R1+0x7cc] ;  /* 0x0007cc00016a7983 */ /* 0x000ee80000300800 */
[----:B------:R-:W-:Y:S01]  /*1e970*/  ISETP.GT.U32.AND P1, PT, R2, R47, PT ;  /* 0x0000002f0200720c */ /* 0x000fe20003f24070 */
[----:B------:R-:W-:Y:S01]  /*1e980*/  IMAD.HI.U32 R0, R4, R52, RZ ;  /* 0x0000003404007227 */ /* 0x000fe200078e00ff */
[----:B------:R-:W-:-:S03]  /*1e990*/  IABS R5, R59 ;  /* 0x0000003b00057213 */ /* 0x000fc60000000000 */
[----:B------:R-:W-:Y:S02]  /*1e9a0*/  IMAD.MOV R0, RZ, RZ, -R0 ;  /* 0x000000ffff007224 */ /* 0x000fe400078e0a00 */
[----:B------:R-:W-:Y:S01]  /*1e9b0*/  @!P5 IMAD.MOV R40, RZ, RZ, -R40 ;  /* 0x000000ffff28d224 */ /* 0x000fe200078e0a28 */
[C---:B------:R-:W-:Y:S01]  /*1e9c0*/  ISETP.GT.U32.AND P5, PT, R2.reuse, R49, PT ;  /* 0x000000310200720c */ /* 0x040fe20003fa4070 */
[----:B------:R-:W-:-:S04]  /*1e9d0*/  IMAD R52, R2, R0, R52 ;  /* 0x0000000002347224 */ /* 0x000fc800078e0234 */
[----:B------:R-:W-:Y:S02]  /*1e9e0*/  @!P1 IMAD.IADD R47, R47, 0x1, -R2 ;  /* 0x000000012f2f9824 */ /* 0x000fe400078e0a02 */
[----:B------:R-:W-:Y:S02]  /*1e9f0*/  IMAD.MOV.U32 R61, RZ, RZ, R5 ;  /* 0x000000ffff3d7224 */ /* 0x000fe400078e0005 */
[----:B------:R-:W-:Y:S02]  /*1ea00*/  @!P0 IMAD.MOV R47, RZ, RZ, -R47 ;  /* 0x000000ffff2f8224 */ /* 0x000fe400078e0a2f */
[----:B------:R-:W-:-:S04]  /*1ea10*/  IMAD.HI.U32 R0, R4, R56, RZ ;  /* 0x0000003804007227 */ /* 0x000fc800078e00ff */
[----:B------:R-:W-:-:S04]  /*1ea20*/  IMAD.MOV R0, RZ, RZ, -R0 ;  /* 0x000000ffff007224 */ /* 0x000fc800078e0a00 */
[----:B------:R-:W-:Y:S02]  /*1ea30*/  IMAD R56, R2, R0, R56 ;  /* 0x0000000002387224 */ /* 0x000fe400078e0238 */
[----:B------:R-:W-:-:S03]  /*1ea40*/  @!P5 IMAD.IADD R49, R49, 0x1, -R2 ;  /* 0x000000013131d824 */ /* 0x000fc600078e0a02 */
[----:B------:R-:W-:-:S13]  /*1ea50*/  ISETP.GT.U32.AND P5, PT, R2, R56, PT ;  /* 0x000000380200720c */ /* 0x000fda0003fa4070 */
[----:B------:R-:W-:-:S05]  /*1ea60*/  @!P5 IMAD.IADD R56, R56, 0x1, -R2 ;  /* 0x000000013838d824 */ /* 0x000fca00078e0a02 */
[----:B------:R-:W-:Y:S02]  /*1ea70*/  ISETP.GT.U32.AND P5, PT, R2, R56, PT ;  /* 0x000000380200720c */ /* 0x000fe40003fa4070 */
[----:B----4-:R-:W-:Y:S02]  /*1ea80*/  ISETP.GE.AND P0, PT, R125, RZ, PT ;  /* 0x000000ff7d00720c */ /* 0x010fe40003f06270 */
[----:B------:R-:W-:Y:S02]  /*1ea90*/  IABS R5, R125 ;  /* 0x0000007d00057213 */ /* 0x000fe40000000000 */
[----:B------:R-:W4:Y:S01]  /*1eaa0*/  LDL.LU R125, [R1+0x7d4] ;  /* 0x0007d400017d7983 */ /* 0x000f220000300800 */
[----:B------:R-:W-:-:S06]  /*1eab0*/  @!P6 IMAD.MOV R49, RZ, RZ, -R49 ;  /* 0x000000ffff31e224 */ /* 0x000fcc00078e0a31 */
[----:B------:R-:W-:-:S04]  /*1eac0*/  @!P5 IMAD.IADD R56, R56, 0x1, -R2 ;  /* 0x000000013838d824 */ /* 0x000fc800078e0a02 */
[----:B------:R-:W-:Y:S01]  /*1ead0*/  @!P2 IMAD.MOV R56, RZ, RZ, -R56 ;  /* 0x000000ffff38a224 */ /* 0x000fe200078e0a38 */
[----:B--2---:R-:W-:Y:S02]  /*1eae0*/  IABS R0, R128 ;  /* 0x0000008000007213 */ /* 0x004fe40000000000 */
[----:B------:R-:W-:Y:S02]  /*1eaf0*/  ISETP.GE.AND P6, PT, R128, RZ, PT ;  /* 0x000000ff8000720c */ /* 0x000fe40003fc6270 */
[----:B------:R-:W2:Y:S01]  /*1eb00*/  LDL.LU R128, [R1+0x7d8] ;  /* 0x0007d80001807983 */ /* 0x000ea20000300800 */
[----:B---3--:R-:W-:Y:S02]  /*1eb10*/  IABS R68, R252 ;  /* 0x000000fc00447213 */ /* 0x008fe40000000000 */
[----:B------:R-:W-:Y:S02]  /*1eb20*/  ISETP.GE.AND P2, PT, R252, RZ, PT ;  /* 0x000000fffc00720c */ /* 0x000fe40003f46270 */
[----:B------:R-:W3:Y:S01]  /*1eb30*/  LDL.LU R252, [R1+0x7dc] ;  /* 0x0007dc0001fc7983 */ /* 0x000ee20000300800 */
[----:B------:R-:W-:Y:S01]  /*1eb40*/  ISETP.GT.U32.AND P1, PT, R2, R52, PT ;  /* 0x000000340200720c */ /* 0x000fe20003f24070 */
[----:B------:R-:W-:Y:S01]  /*1eb50*/  @!P3 IMAD.MOV R43, RZ, RZ, -R43 ;  /* 0x000000ffff2bb224 */ /* 0x000fe200078e0a2b */
[----:B------:R-:W-:Y:S01]  /*1eb60*/  ISETP.GE.AND P3, PT, R59, RZ, PT ;  /* 0x000000ff3b00720c */ /* 0x000fe20003f66270 */
[----:B------:R-:W-:Y:S01]  /*1eb70*/  IMAD.HI.U32 R59, R4, R61, RZ ;  /* 0x0000003d043b7227 */ /* 0x000fe200078e00ff */
[----:B------:R-:W-:Y:S01]  /*1eb80*/  IABS R71, R86 ;  /* 0x0000005600477213 */ /* 0x000fe20000000000 */
[----:B------:R-:W3:Y:S08]  /*1eb90*/  LDL.LU R118, [R1+0x7e8] ;  /* 0x0007e80001767983 */ /* 0x000ef00000300800 */
[----:B------:R-:W-:Y:S01]  /*1eba0*/  @!P1 IMAD.IADD R52, R52, 0x1, -R2 ;  /* 0x0000000134349824 */ /* 0x000fe200078e0a02 */
[----:B------:R-:W-:Y:S01]  /*1ebb0*/  IABS R74, R95 ;  /* 0x0000005f004a7213 */ /* 0x000fe20000000000 */
[----:B------:R-:W-:Y:S01]  /*1ebc0*/  IMAD.MOV R59, RZ, RZ, -R59 ;  /* 0x000000ffff3b7224 */ /* 0x000fe200078e0a3b */
[----:B------:R-:W-:Y:S01]  /*1ebd0*/  IABS R80, R122 ;  /* 0x0000007a00507213 */ /* 0x000fe20000000000 */
[----:B------:R-:W-:Y:S01]  /*1ebe0*/  IMAD.HI.U32 R65, R4, R0, RZ ;  /* 0x0000000004417227 */ /* 0x000fe200078e00ff */
[C---:B------:R-:W-:Y:S01]  /*1ebf0*/  ISETP.GT.U32.AND P1, PT, R2.reuse, R52, PT ;  /* 0x000000340200720c */ /* 0x040fe20003f24070 */
[----:B------:R-:W3:Y:S02]  /*1ec00*/  LDL.LU R115, [R1+0x7ec] ;  /* 0x0007ec0001737983 */ /* 0x000ee40000300800 */
[----:B------:R-:W-:-:S10]  /*1ec10*/  IMAD R59, R2, R59, R61 ;  /* 0x0000003b023b7224 */ /* 0x000fd400078e023d */
[--C-:B------:R-:W-:Y:S01]  /*1ec20*/  @!P1 IMAD.IADD R52, R52, 0x1, -R2.reuse ;  /* 0x0000000134349824 */ /* 0x100fe200078e0a02 */
[----:B------:R-:W-:Y:S01]  /*1ec30*/  ISETP.GT.U32.AND P1, PT, R2, R59, PT ;  /* 0x0000003b0200720c */ /* 0x000fe20003f24070 */
[----:B------:R-:W-:Y:S01]  /*1ec40*/  IMAD.HI.U32 R61, R4, R5, RZ ;  /* 0x00000005043d7227 */ /* 0x000fe200078e00ff */
[----:B------:R-:W-:Y:S01]  /*1ec50*/  IABS R83, R106 ;  /* 0x0000006a00537213 */ /* 0x000fe20000000000 */
[----:B------:R-:W3:Y:S02]  /*1ec60*/  LDL.LU R111, [R1+0x7f0] ;  /* 0x0007f000016f7983 */ /* 0x000ee40000300800 */
[----:B------:R-:W-:Y:S02]  /*1ec70*/  IMAD.MOV R61, RZ, RZ, -R61 ;  /* 0x000000ffff3d7224 */ /* 0x000fe400078e0a3d */
[----:B------:R-:W-:Y:S01]  /*1ec80*/  IMAD.MOV R65, RZ, RZ, -R65 ;  /* 0x000000ffff417224 */ /* 0x000fe200078e0a41 */
[----:B------:R-:W3:Y:S05]  /*1ec90*/  LDL.LU R109, [R1+0x7f4] ;  /* 0x0007f400016d7983 */ /* 0x000eea0000300800 */
[----:B------:R-:W-:-:S05]  /*1eca0*/  @!P1 IMAD.IADD R59, R59, 0x1, -R2 ;  /* 0x000000013b3b9824 */ /* 0x000fca00078e0a02 */
[C---:B------:R-:W-:Y:S01]  /*1ecb0*/  ISETP.GT.U32.AND P1, PT, R2.reuse, R59, PT ;  /* 0x0000003b0200720c */ /* 0x040fe20003f24070 */
[----:B------:R-:W-:Y:S02]  /*1ecc0*/  IMAD R61, R2, R61, R5 ;  /* 0x0000003d023d7224 */ /* 0x000fe400078e0205 */
[----:B------:R-:W-:-:S04]  /*1ecd0*/  IMAD.HI.U32 R5, R4, R71, RZ ;  /* 0x0000004704057227 */ /* 0x000fc800078e00ff */
[C---:B------:R-:W-:Y:S02]  /*1ece0*/  IMAD R65, R2.reuse, R65, R0 ;  /* 0x0000004102417224 */ /* 0x040fe400078e0200 */
[----:B------:R-:W-:Y:S02]  /*1ecf0*/  IMAD.MOV R5, RZ, RZ, -R5 ;  /* 0x000000ffff057224 */ /* 0x000fe400078e0a05 */
[----:B------:R-:W-:Y:S01]  /*1ed00*/  @!P4 IMAD.MOV R52, RZ, RZ, -R52 ;  /* 0x000000ffff34c224 */ /* 0x000fe200078e0a34 */
[C---:B------:R-:W-:Y:S01]  /*1ed10*/  ISETP.GT.U32.AND P4, PT, R2.reuse, R65, PT ;  /* 0x000000410200720c */ /* 0x040fe20003f84070 */
[----:B------:R-:W-:Y:S02]  /*1ed20*/  IMAD R71, R2, R5, R71 ;  /* 0x0000000502477224 */ /* 0x000fe400078e0247 */
[----:B------:R-:W-:Y:S02]  /*1ed30*/  @!P1 IMAD.IADD R59, R59, 0x1, -R2 ;  /* 0x000000013b3b9824 */ /* 0x000fe400078e0a02 */
[----:B------:R-:W-:-:S04]  /*1ed40*/  IMAD.HI.U32 R0, R4, R68, RZ ;  /* 0x0000004404007227 */ /* 0x000fc800078e00ff */
[----:B------:R-:W-:Y:S01]  /*1ed50*/  @!P3 IMAD.MOV R59, RZ, RZ, -R59 ;  /* 0x000000ffff3bb224 */ /* 0x000fe200078e0a3b */
[----:B------:R-:W-:Y:S01]  /*1ed60*/  ISETP.GT.U32.AND P3, PT, R2, R71, PT ;  /* 0x000000470200720c */ /* 0x000fe20003f64070 */
[----:B------:R-:W-:Y:S02]  /*1ed70*/  IMAD.MOV R0, RZ, RZ, -R0 ;  /* 0x000000ffff007224 */ /* 0x000fe400078e0a00 */
[----:B------:R-:W-:-:S04]  /*1ed80*/  IMAD.HI.U32 R77, R4, R74, RZ ;  /* 0x0000004a044d7227 */ /* 0x000fc800078e00ff */
[C---:B------:R-:W-:Y:S02]  /*1ed90*/  IMAD R68, R2.reuse, R0, R68 ;  /* 0x0000000002447224 */ /* 0x040fe400078e0244 */
[--C-:B------:R-:W-:Y:S02]  /*1eda0*/  @!P4 IMAD.IADD R65, R65, 0x1, -R2.reuse ;  /* 0x000000014141c824 */ /* 0x100fe400078e0a02 */
[----:B------:R-:W-:Y:S01]  /*1edb0*/  IMAD.MOV R0, RZ, RZ, -R77 ;  /* 0x000000ffff007224 */ /* 0x000fe200078e0a4d */
[----:B------:R-:W-:Y:S01]  /*1edc0*/  IABS R77, R98 ;  /* 0x00000062004d7213 */ /* 0x000fe20000000000 */
[----:B------:R-:W-:Y:S01]  /*1edd0*/  @!P3 IMAD.IADD R71, R71, 0x1, -R2 ;  /* 0x000000014747b824 */ /* 0x000fe200078e0a02 */
[C---:B------:R-:W-:Y:S01]  /*1ede0*/  ISETP.GT.U32.AND P4, PT, R2.reuse, R65, PT ;  /* 0x000000410200720c */ /* 0x040fe20003f84070 */
[----:B------:R-:W-:Y:S02]  /*1edf0*/  IMAD R74, R2, R0, R74 ;  /* 0x00000000024a7224 */ /* 0x000fe400078e024a */
[----:B------:R-:W-:Y:S01]  /*1ee00*/  IMAD.HI.U32 R0, R4, R77, RZ ;  /* 0x0000004d04007227 */ /* 0x000fe200078e00ff */
[----:B------:R-:W-:-:S03]  /*1ee10*/  ISETP.GT.U32.AND P3, PT, R2, R71, PT ;  /* 0x000000470200720c */ /* 0x000fc60003f64070 */
[----:B------:R-:W-:Y:S02]  /*1ee20*/  IMAD.MOV R0, RZ, RZ, -R0 ;  /* 0x000000ffff007224 */ /* 0x000fe400078e0a00 */
[----:B------:R-:W-:-:S04]  /*1ee30*/  IMAD.HI.U32 R5, R4, R80, RZ ;  /* 0x0000005004057227 */ /* 0x000fc800078e00ff */
[----:B------:R-:W-:Y:S02]  /*1ee40*/  IMAD R77, R2, R0, R77 ;  /* 0x00000000024d7224 */ /* 0x000fe400078e024d */
[----:B------:R-:W-:Y:S02]  /*1ee50*/  IMAD.MOV R5, RZ, RZ, -R5 ;  /* 0x000000ffff057224 */ /* 0x000fe400078e0a05 */
[----:B------:R-:W-:Y:S01]  /*1ee60*/  IMAD.HI.U32 R0, R4, R83, RZ ;  /* 0x0000005304007227 */ /* 0x000fe200078e00ff */
[----:B------:R-:W-:-:S03]  /*1ee70*/  ISETP.GT.U32.AND P5, PT, R2, R61, PT ;  /* 0x0000003d0200720c */ /* 0x000fc60003fa4070 */
[----:B------:R-:W-:Y:S01]  /*1ee80*/  @!P4 IMAD.IADD R65, R65, 0x1, -R2 ;  /* 0x000000014141c824 */ /* 0x000fe200078e0a02 */
[----:B------:R-:W-:Y:S01]  /*1ee90*/  ISETP.GE.AND P4, PT, R86, RZ, PT ;  /* 0x000000ff5600720c */ /* 0x000fe20003f86270 */
[C---:B------:R-:W-:Y:S02]  /*1eea0*/  IMAD R80, R2.reuse, R5, R80 ;  /* 0x0000000502507224 */ /* 0x040fe400078e0250 */
[----:B------:R-:W-:Y:S01]  /*1eeb0*/  IMAD.MOV R0, RZ, RZ, -R0 ;  /* 0x000000ffff007224 */ /* 0x000fe200078e0a00 */
[----:B----4-:R-:W-:Y:S01]  /*1eec0*/  IABS R86, R125 ;  /* 0x0000007d00567213 */ /* 0x010fe20000000000 */
[----:B------:R-:W-:Y:S01]  /*1eed0*/  @!P3 IMAD.IADD R71, R71, 0x1, -R2 ;  /* 0x000000014747b824 */ /* 0x000fe200078e0a02 */
[C---:B------:R-:W-:Y:S01]  /*1eee0*/  ISETP.GT.U32.AND P3, PT, R2.reuse, R80, PT ;  /* 0x000000500200720c */ /* 0x040fe20003f64070 */
[----:B------:R-:W-:Y:S02]  /*1eef0*/  IMAD R83, R2, R0, R83 ;  /* 0x0000000002537224 */ /* 0x000fe400078e0253 */
[----:B------:R-:W-:Y:S01]  /*1ef00*/  IMAD.HI.U32 R0, R4, R86, RZ ;  /* 0x0000005604007227 */ /* 0x000fe200078e00ff */
[----:B------:R-:W-:-:S03]  /*1ef10*/  ISETP.GT.U32.AND P1, PT, R2, R68, PT ;  /* 0x000000440200720c */ /* 0x000fc60003f24070 */
[----:B------:R-:W-:Y:S02]  /*1ef20*/  IMAD.MOV R0, RZ, RZ, -R0 ;  /* 0x000000ffff007224 */ /* 0x000fe400078e0a00 */
[----:B------:R-:W-:Y:S02]  /*1ef30*/  @!P5 IMAD.IADD R61, R61, 0x1, -R2 ;  /* 0x000000013d3dd824 */ /* 0x000fe400078e0a02 */
[----:B------:R-:W-:Y:S02]  /*1ef40*/  IMAD R86, R2, R0, R86 ;  /* 0x0000000002567224 */ /* 0x000fe400078e0256 */
[--C-:B------:R-:W-:Y:S01]  /*1ef50*/  @!P3 IMAD.IADD R80, R80, 0x1, -R2.reuse ;  /* 0x000000015050b824 */ /* 0x100fe200078e0a02 */
[C---:B------:R-:W-:Y:S02]  /*1ef60*/  ISETP.GT.U32.AND P5, PT, R2.reuse, R61, PT ;  /* 0x0000003d0200720c */ /* 0x040fe40003fa4070 */
[----:B------:R-:W-:Y:S01]  /*1ef70*/  ISETP.GT.U32.AND P3, PT, R2, R86, PT ;  /* 0x000000560200720c */ /* 0x000fe20003f64070 */
[----:B------:R-:W-:-:S05]  /*1ef80*/  @!P1 IMAD.IADD R68, R68, 0x1, -R2 ;  /* 0x0000000144449824 */ /* 0x000fca00078e0a02 */
[----:B------:R-:W-:-:S05]  /*1ef90*/  ISETP.GT.U32.AND P1, PT, R2, R68, PT ;  /* 0x000000440200720c */ /* 0x000fca0003f24070 */
[--C-:B------:R-:W-:Y:S01]  /*1efa0*/  @!P5 IMAD.IADD R61, R61, 0x1, -R2.reuse ;  /* 0x000000013d3dd824 */ /* 0x100fe200078e0a02 */
[----:B------:R-:W-:Y:S01]  /*1efb0*/  ISETP.GT.U32.AND P5, PT, R2, R74, PT ;  /* 0x0000004a0200720c */ /* 0x000fe20003fa4070 */
[----:B------:R-:W-:Y:S02]  /*1efc0*/  @!P3 IMAD.IADD R86, R86, 0x1, -R2 ;  /* 0x000000015656b824 */ /* 0x000fe400078e0a02 */
[----:B------:R-:W-:-:S03]  /*1efd0*/  @!P6 IMAD.MOV R65, RZ, RZ, -R65 ;  /* 0x000000ffff41e224 */ /* 0x000fc600078e0a41 */
[----:B------:R-:W-:Y:S01]  /*1efe0*/  ISETP.GT.U32.AND P6, PT, R2, R86, PT ;  /* 0x000000560200720c */ /* 0x000fe20003fc4070 */
[----:B------:R-:W-:Y:S01]  /*1eff0*/  @!P1 IMAD.IADD R68, R68, 0x1, -R2 ;  /* 0x0000000144449824 */ /* 0x000fe200078e0a02 */
[----:B------:R-:W-:-:S05]  /*1f000*/  ISETP.GT.U32.AND P1, PT, R2, R77, PT ;  /* 0x0000004d0200720c */ /* 0x000fca0003f24070 */
[----:B------:R-:W-:-:S05]  /*1f010*/  @!P5 IMAD.IADD R74, R74, 0x1, -R2 ;  /* 0x000000014a4ad824 */ /* 0x000fca00078e0a02 */
[----:B------:R-:W-:Y:S01]  /*1f020*/  ISETP.GT.U32.AND P5, PT, R2, R74, PT ;  /* 0x0000004a0200720c */ /* 0x000fe20003fa4070 */
[--C-:B------:R-:W-:Y:S01]  /*1f030*/  @!P6 IMAD.IADD R86, R86, 0x1, -R2.reuse ;  /* 0x000000015656e824 */ /* 0x100fe200078e0a02 */
[----:B------:R-:W-:Y:S01]  /*1f040*/  ISETP.GE.AND P6, PT, R125, RZ, PT ;  /* 0x000000ff7d00720c */ /* 0x000fe20003fc6270 */
[----:B------:R-:W-:Y:S01]  /*1f050*/  @!P1 IMAD.IADD R77, R77, 0x1, -R2 ;  /* 0x000000014d4d9824 */ /* 0x000fe200078e0a02 */
[----:B------:R-:W4:Y:S01]  /*1f060*/  LDL.LU R125, [R1+0x7f8] ;  /* 0x0007f800017d7983 */ /* 0x000f220000300800 */
[----:B------:R-:W-:Y:S01]  /*1f070*/  ISETP.GE.AND P1, PT, R95, RZ, PT ;  /* 0x000000ff5f00720c */ /* 0x000fe20003f26270 */
[----:B------:R-:W-:-:S07]  /*1f080*/  @!P4 IMAD.MOV R71, RZ, RZ, -R71 ;  /* 0x000000ffff47c224 */ /* 0x000fce00078e0a47 */
[----:B------:R-:W-:-:S05]  /*1f090*/  @!P5 IMAD.IADD R74, R74, 0x1, -R2 ;  /* 0x000000014a4ad824 */ /* 0x000fca00078e0a02 */
[----:B------:R-:W-:Y:S01]  /*1f0a0*/  @!P1 IMAD.MOV R74, RZ, RZ, -R74 ;  /* 0x000000ffff4a9224 */ /* 0x000fe200078e0a4a */
[----:B--2---:R-:W-:-:S05]  /*1f0b0*/  IABS R89, R128 ;  /* 0x0000008000597213 */ /* 0x004fca0000000000 */
[----:B------:R-:W-:-:S04]  /*1f0c0*/  IMAD.HI.U32 R0, R4, R89, RZ ;  /* 0x0000005904007227 */ /* 0x000fc800078e00ff */
[----:B------:R-:W-:Y:S01]  /*1f0d0*/  IMAD.MOV R0, RZ, RZ, -R0 ;  /* 0x000000ffff007224 */ /* 0x000fe200078e0a00 */
[----:B---3--:R-:W-:-:S03]  /*1f0e0*/  IABS R92, R252 ;  /* 0x000000fc005c7213 */ /* 0x008fc60000000000 */
[----:B------:R-:W-:Y:S02]  /*1f0f0*/  IMAD R89, R2, R0, R89 ;  /* 0x0000000002597224 */ /* 0x000fe400078e0259 */
[----:B------:R-:W-:-:S04]  /*1f100*/  IMAD.HI.U32 R5, R4, R92, RZ ;  /* 0x0000005c04057227 */ /* 0x000fc800078e00ff */
[----:B------:R-:W-:Y:S01]  /*1f110*/  IMAD.MOV R5, RZ, RZ, -R5 ;  /* 0x000000ffff057224 */ /* 0x000fe200078e0a05 */
[----:B------:R-:W-:-:S03]  /*1f120*/  ISETP.GT.U32.AND P4, PT, R2, R89, PT ;  /* 0x000000590200720c */ /* 0x000fc60003f84070 */
[----:B------:R-:W-:-:S05]  /*1f130*/  IMAD R92, R2, R5, R92 ;  /* 0x00000005025c7224 */ /* 0x000fca00078e025c */
[----:B------:R-:W-:-:S05]  /*1f140*/  ISETP.GT.U32.AND P1, PT, R2, R92, PT ;  /* 0x0000005c0200720c */ /* 0x000fca0003f24070 */
[--C-:B------:R-:W-:Y:S01]  /*1f150*/  @!P4 IMAD.IADD R89, R89, 0x1, -R2.reuse ;  /* 0x000000015959c824 */ /* 0x100fe200078e0a02 */
[----:B------:R-:W-:Y:S02]  /*1f160*/  ISETP.GE.AND P4, PT, R128, RZ, PT ;  /* 0x000000ff8000720c */ /* 0x000fe40003f86270 */
[----:B------:R-:W2:Y:S05]  /*1f170*/  LDL.LU R128, [R1+0x7fc] ;  /* 0x0007fc0001807983 */ /* 0x000eaa0000300800 */
[----:B------:R-:W-:Y:S01]  /*1f180*/  @!P1 IMAD.IADD R92, R92, 0x1, -R2 ;  /* 0x000000015c5c9824 */ /* 0x000fe200078e0a02 */
[----:B------:R-:W-:Y:S02]  /*1f190*/  ISETP.GE.AND P1, PT, R252, RZ, PT ;  /* 0x000000fffc00720c */ /* 0x000fe40003f26270 */
[----:B------:R-:W3:Y:S04]  /*1f1a0*/  LDL.LU R252, [R1+0x800] ;  /* 0x0008000001fc7983 */ /* 0x000ee80000300800 */
[----:B------:R-:W3:Y:S04]  /*1f1b0*/  LDL.LU R182, [R1+0x804] ;  /* 0x0008040001b67983 */ /* 0x000ee80000300800 */
[----:B------:R-:W3:Y:S04]  /*1f1c0*/  LDL.LU R162, [R1+0x80c] ;  /* 0x00080c0001a27983 */ /* 0x000ee80000300800 */
[----:B------:R-:W3:Y:S04]  /*1f1d0*/  LDL.LU R100, [R1+0x810] ;  /* 0x0008100001647983 */ /* 0x000ee80000300800 */
[----:B------:R-:W3:Y:S04]  /*1f1e0*/  LDL.LU R155, [R1+0x814] ;  /* 0x00081400019b7983 */ /* 0x000ee80000300800 */
[----:B------:R-:W3:Y:S04]  /*1f1f0*/  LDL.LU R139, [R1+0x818] ;  /* 0x00081800018b7983 */ /* 0x000ee80000300800 */
[----:B------:R-:W3:Y:S04]  /*1f200*/  LDL.LU R172, [R1+0x808] ;  /* 0x0008080001ac7983 */ /* 0x000ee80000300800 */
[----:B------:R-:W3:Y:S04]  /*1f210*/  LDL.LU R251, [R1+0x81c] ;  /* 0x00081c0001fb7983 */ /* 0x000ee80000300800 */
[----:B------:R-:W3:Y:S01]  /*1f220*/  LDL.LU R130, [R1+0x820] ;  /* 0x0008200001827983 */ /* 0x000ee20000300800 */
[----:B------:R-:W-:-:S02]  /*1f230*/  ISETP.GT.U32.AND P5, PT, R2, R83, PT ;  /* 0x000000530200720c */ /* 0x000fc40003fa4070 */
[----:B------:R-:W-:Y:S01]  /*1f240*/  IABS R95, R118 ;  /* 0x00000076005f7213 */ /* 0x000fe20000000000 */
[----:B------:R-:W-:Y:S02]  /*1f250*/  @!P2 IMAD.MOV R68, RZ, RZ, -R68 ;  /* 0x000000ffff44a224 */ /* 0x000fe400078e0a44 */
[----:B------:R-:W-:Y:S01]  /*1f260*/  @!P0 IMAD.MOV R61, RZ, RZ, -R61 ;  /* 0x000000ffff3d8224 */ /* 0x000fe200078e0a3d */
[----:B------:R-:W-:Y:S01]  /*1f270*/  ISETP.GT.U32.AND P3, PT, R2, R80, PT ;  /* 0x000000500200720c */ /* 0x000fe20003f64070 */
[----:B------:R-:W-:Y:S01]  /*1f280*/  IMAD.HI.U32 R102, R4, R95, RZ ;  /* 0x0000005f04667227 */ /* 0x000fe200078e00ff */
[----:B------:R-:W3:Y:S05]  /*1f290*/  LDL.LU R116, [R1+0x824] ;  /* 0x0008240001747983 */ /* 0x000eea0000300800 */
[----:B------:R-:W-:-:S05]  /*1f2a0*/  @!P5 IMAD.IADD R83, R83, 0x1, -R2 ;  /* 0x000000015353d824 */ /* 0x000fca00078e0a02 */
[----:B------:R-:W-:Y:S01]  /*1f2b0*/  ISETP.GT.U32.AND P2, PT, R2, R83, PT ;  /* 0x000000530200720c */ /* 0x000fe20003f44070 */
[----:B------:R-:W-:-:S04]  /*1f2c0*/  IMAD.MOV R0, RZ, RZ, -R102 ;  /* 0x000000ffff007224 */ /* 0x000fc800078e0a66 */
[----:B------:R-:W-:Y:S01]  /*1f2d0*/  IMAD R95, R2, R0, R95 ;  /* 0x00000000025f7224 */ /* 0x000fe200078e025f */
[----:B------:R-:W-:Y:S02]  /*1f2e0*/  ISETP.GE.AND P5, PT, R98, RZ, PT ;  /* 0x000000ff6200720c */ /* 0x000fe40003fa6270 */
[----:B------:R-:W-:Y:S02]  /*1f2f0*/  ISETP.GT.U32.AND P0, PT, R2, R77, PT ;  /* 0x0000004d0200720c */ /* 0x000fe40003f04070 */
[----:B------:R-:W-:-:S03]  /*1f300*/  IABS R98, R115 ;  /* 0x0000007300627213 */ /* 0x000fc60000000000 */
[----:B------:R-:W-:Y:S01]  /*1f310*/  @!P2 IMAD.IADD R83, R83, 0x1, -R2 ;  /* 0x000000015353a824 */ /* 0x000fe200078e0a02 */
[----:B------:R-:W-:Y:S01]  /*1f320*/  ISETP.GT.U32.AND P2, PT, R2, R95, PT ;  /* 0x0000005f0200720c */ /* 0x000fe20003f44070 */
[----:B------:R-:W-:-:S04]  /*1f330*/  IMAD.HI.U32 R0, R4, R98, RZ ;  /* 0x0000006204007227 */ /* 0x000fc800078e00ff */
[----:B------:R-:W-:Y:S02]  /*1f340*/  IMAD.MOV R0, RZ, RZ, -R0 ;  /* 0x000000ffff007224 */ /* 0x000fe400078e0a00 */
[----:B------:R-:W-:Y:S02]  /*1f350*/  @!P0 IMAD.IADD R77, R77, 0x1, -R2 ;  /* 0x000000014d4d8824 */ /* 0x000fe400078e0a02 */
[----:B------:R-:W-:-:S04]  /*1f360*/  IMAD R98, R2, R0, R98 ;  /* 0x0000000002627224 */ /* 0x000fc800078e0262 */
[----:B------:R-:W-:Y:S02]  /*1f370*/  @!P2 IMAD.IADD R95, R95, 0x1, -R2 ;  /* 0x000000015f5fa824 */ /* 0x000fe400078e0a02 */
[----:B------:R-:W-:Y:S01]  /*1f380*/  @!P5 IMAD.MOV R77, RZ, RZ, -R77 ;  /* 0x000000ffff4dd224 */ /* 0x000fe200078e0a4d */
[----:B------:R-:W-:Y:S01]  /*1f390*/  IABS R102, R111 ;  /* 0x0000006f00667213 */ /* 0x000fe20000000000 */
[----:B------:R-:W-:Y:S01]  /*1f3a0*/  @!P6 IMAD.MOV R86, RZ, RZ, -R86 ;  /* 0x000000ffff56e224 */ /* 0x000fe200078e0a56 */
[C---:B------:R-:W-:Y:S02]  /*1f3b0*/  ISETP.GT.U32.AND P5, PT, R2.reuse, R95, PT ;  /* 0x0000005f0200720c */ /* 0x040fe40003fa4070 */
[C---:B------:R-:W-:Y:S02]  /*1f3c0*/  ISETP.GT.U32.AND P2, PT, R2.reuse, R89, PT ;  /* 0x000000590200720c */ /* 0x040fe40003f44070 */
[----:B------:R-:W-:Y:S01]  /*1f3d0*/  ISETP.GT.U32.AND P6, PT, R2, R98, PT ;  /* 0x000000620200720c */ /* 0x000fe20003fc4070 */
[----:B------:R-:W-:Y:S01]  /*1f3e0*/  @!P3 IMAD.IADD R80, R80, 0x1, -R2 ;  /* 0x000000015050b824 */ /* 0x000fe200078e0a02 */
[----:B------:R-:W-:Y:S01]  /*1f3f0*/  ISETP.GE.AND P3, PT, R106, RZ, PT ;  /* 0x000000ff6a00720c */ /* 0x000fe20003f66270 */
[----:B------:R-:W-:Y:S01]  /*1f400*/  IMAD.HI.U32 R0, R4, R102, RZ ;  /* 0x0000006604007227 */ /* 0x000fe200078e00ff */
[----:B------:R-:W-:-:S03]  /*1f410*/  IABS R106, R109 ;  /* 0x0000006d006a7213 */ /* 0x000fc60000000000 */
[----:B------:R-:W-:Y:S02]  /*1f420*/  IMAD.MOV R0, RZ, RZ, -R0 ;  /* 0x000000ffff007224 */ /* 0x000fe400078e0a00 */
[----:B------:R-:W-:-:S04]  /*1f430*/  IMAD.HI.U32 R5, R4, R106, RZ ;  /* 0x0000006a04057227 */ /* 0x000fc800078e00ff */
[--C-:B------:R-:W-:Y:S01]  /*1f440*/  @!P5 IMAD.IADD R95, R95, 0x1, -R2.reuse ;  /* 0x000000015f5fd824 */ /* 0x100fe200078e0a02 */
[----:B------:R-:W-:Y:S01]  /*1f450*/  ISETP.GE.AND P5, PT, R109, RZ, PT ;  /* 0x000000ff6d00720c */ /* 0x000fe20003fa6270 */
[----:B------:R-:W-:Y:S02]  /*1f460*/  @!P2 IMAD.IADD R89, R89, 0x1, -R2 ;  /* 0x000000015959a824 */ /* 0x000fe400078e0a02 */
[----:B------:R-:W-:Y:S02]  /*1f470*/  IMAD R102, R2, R0, R102 ;  /* 0x0000000002667224 */ /* 0x000fe400078e0266 */
[----:B------:R-:W-:Y:S02]  /*1f480*/  @!P6 IMAD.IADD R98, R98, 0x1, -R2 ;  /* 0x000000016262e824 */ /* 0x000fe400078e0a02 */
[----:B------:R-:W-:Y:S02]  /*1f490*/  IMAD.MOV R0, RZ, RZ, -R5 ;  /* 0x000000ffff007224 */ /* 0x000fe400078e0a05 */
[----:B------:R-:W-:Y:S01]  /*1f4a0*/  @!P4 IMAD.MOV R89, RZ, RZ, -R89 ;  /* 0x000000ffff59c224 */ /* 0x000fe200078e0a59 */
[C---:B------:R-:W-:Y:S01]  /*1f4b0*/  ISETP.GT.U32.AND P4, PT, R2.reuse, R98, PT ;  /* 0x000000620200720c */ /* 0x040fe20003f84070 */
[----:B------:R-:W-:Y:S01]  /*1f4c0*/  IMAD R106, R2, R0, R106 ;  /* 0x00000000026a7224 */ /* 0x000fe200078e026a */
[----:B------:R-:W-:-:S02]  /*1f4d0*/  ISETP.GE.AND P0, PT, R122, RZ, PT ;  /* 0x000000ff7a00720c */ /* 0x000fc40003f06270 */
[----:B----4-:R-:W-:-:S05]  /*1f4e0*/  IABS R109, R125 ;  /* 0x0000007d006d7213 */ /* 0x010fca0000000000 */
[----:B------:R-:W-:-:S04]  /*1f4f0*/  IMAD.HI.U32 R0, R4, R109, RZ ;  /* 0x0000006d04007227 */ /* 0x000fc800078e00ff */
[----:B------:R-:W-:-:S04]  /*1f500*/  IMAD.MOV R5, RZ, RZ, -R0 ;  /* 0x000000ffff057224 */ /* 0x000fc800078e0a00 */
[----:B------:R-:W-:Y:S02]  /*1f510*/  IMAD R109, R2, R5, R109 ;  /* 0x00000005026d7224 */ /* 0x000fe400078e026d */
[----:B------:R-:W-:-:S03]  /*1f520*/  @!P4 IMAD.IADD R98, R98, 0x1, -R2 ;  /* 0x000000016262c824 */ /* 0x000fc600078e0a02 */
[C---:B------:R-:W-:Y:S02]  /*1f530*/  ISETP.GT.U32.AND P4, PT, R2.reuse, R109, PT ;  /* 0x0000006d0200720c */ /* 0x040fe40003f84070 */
[----:B------:R-:W-:Y:S01]  /*1f540*/  ISETP.GE.AND P2, PT, R115, RZ, PT ;  /* 0x000000ff7300720c */ /* 0x000fe20003f46270 */
[----:B------:R-:W-:Y:S01]  /*1f550*/  @!P0 IMAD.MOV R80, RZ, RZ, -R80 ;  /* 0x000000ffff508224 */ /* 0x000fe200078e0a50 */
[----:B------:R-:W-:Y:S01]  /*1f560*/  ISETP.GT.U32.AND P0, PT, R2, R92, PT ;  /* 0x0000005c0200720c */ /* 0x000fe20003f04070 */
[----:B------:R-:W-:Y:S01]  /*1f570*/  @!P3 IMAD.MOV R83, RZ, RZ, -R83 ;  /* 0x000000ffff53b224 */ /* 0x000fe200078e0a53 */
[----:B------:R-:W-:Y:S02]  /*1f580*/  ISETP.GE.AND P3, PT, R118, RZ, PT ;  /* 0x000000ff7600720c */ /* 0x000fe40003f66270 */
[----:B------:R-:W-:-:S05]  /*1f590*/  ISETP.GT.U32.AND P6, PT, R2, R102, PT ;  /* 0x000000660200720c */ /* 0x000fca0003fc4070 */
[----:B------:R-:W-:Y:S02]  /*1f5a0*/  @!P4 IMAD.IADD R109, R109, 0x1, -R2 ;  /* 0x000000016d6dc824 */ /* 0x000fe400078e0a02 */
[----:B------:R-:W-:-:S03]  /*1f5b0*/  @!P2 IMAD.MOV R98, RZ, RZ, -R98 ;  /* 0x000000ffff62a224 */ /* 0x000fc600078e0a62 */
[----:B------:R-:W-:Y:S01]  /*1f5c0*/  ISETP.GT.U32.AND P2, PT, R2, R109, PT ;  /* 0x0000006d0200720c */ /* 0x000fe20003f44070 */
[--C-:B------:R-:W-:Y:S01]  /*1f5d0*/  @!P0 IMAD.IADD R92, R92, 0x1, -R2.reuse ;  /* 0x000000015c5c8824 */ /* 0x100fe200078e0a02 */
[----:B------:R-:W-:Y:S01]  /*1f5e0*/  ISETP.GE.AND P0, PT, R111, RZ, PT ;  /* 0x000000ff6f00720c */ /* 0x000fe20003f06270 */
[----:B------:R-:W-:-:S05]  /*1f5f0*/  @!P6 IMAD.IADD R102, R102, 0x1, -R2 ;  /* 0x000000016666e824 */ /* 0x000fca00078e0a02 */
[----:B------:R-:W-:-:S05]  /*1f600*/  ISETP.GT.U32.AND P6, PT, R2, R102, PT ;  /* 0x000000660200720c */ /* 0x000fca0003fc4070 */
[----:B------:R-:W-:Y:S02]  /*1f610*/  @!P2 IMAD.IADD R109, R109, 0x1, -R2 ;  /* 0x000000016d6da824 */ /* 0x000fe400078e0a02 */
[----:B------:R-:W-:Y:S01]  /*1f620*/  @!P3 IMAD.MOV R95, RZ, RZ, -R95 ;  /* 0x000000ffff5fb224 */ /* 0x000fe200078e0a5f */
[----:B------:R-:W-:-:S05]  /*1f630*/  ISETP.GE.AND P3, PT, R125, RZ, PT ;  /* 0x000000ff7d00720c */ /* 0x000fca0003f66270 */
[----:B------:R-:W-:-:S04]  /*1f640*/  @!P6 IMAD.IADD R102, R102, 0x1, -R2 ;  /* 0x000000016666e824 */ /* 0x000fc800078e0a02 */
[----:B------:R-:W-:-:S04]  /*1f650*/  @!P0 IMAD.MOV R102, RZ, RZ, -R102 ;  /* 0x000000ffff668224 */ /* 0x000fc800078e0a66 */
[----:B------:R-:W-:Y:S01]  /*1f660*/  @!P3 IMAD.MOV R109, RZ, RZ, -R109 ;  /* 0x000000ffff6db224 */ /* 0x000fe200078e0a6d */
[----:B--2---:R-:W-:-:S05]  /*1f670*/  IABS R148, R128 ;  /* 0x0000008000947213 */ /* 0x004fca0000000000 */
[----:B------:R-:W-:Y:S01]  /*1f680*/  IMAD.HI.U32 R118, R4, R148, RZ ;  /* 0x0000009404767227 */ /* 0x000fe200078e00ff */
[----:B---3--:R-:W-:-:S03]  /*1f690*/  IABS R115, R182 ;  /* 0x000000b600737213 */ /* 0x008fc60000000000 */
[----:B------:R-:W-:Y:S02]  /*1f6a0*/  IMAD.MOV R0, RZ, RZ, -R118 ;  /* 0x000000ffff007224 */ /* 0x000fe400078e0a76 */
[----:B------:R-:W-:-:S04]  /*1f6b0*/  IMAD.HI.U32 R118, R4, R115, RZ ;  /* 0x0000007304767227 */ /* 0x000fc800078e00ff */
[----:B------:R-:W-:Y:S01]  /*1f6c0*/  IMAD.MOV R5, RZ, RZ, -R118 ;  /* 0x000000ffff057224 */ /* 0x000fe200078e0a76 */
[----:B------:R-:W-:-:S03]  /*1f6d0*/  IABS R111, R252 ;  /* 0x000000fc006f7213 */ /* 0x000fc60000000000 */
[----:B------:R-:W-:Y:S02]  /*1f6e0*/  IMAD R115, R2, R5, R115 ;  /* 0x0000000502737224 */ /* 0x000fe400078e0273 */
[----:B------:R-:W-:-:S03]  /*1f6f0*/  IMAD.HI.U32 R122, R4, R111, RZ ;  /* 0x0000006f047a7227 */ /* 0x000fc600078e00ff */
[C---:B------:R-:W-:Y:S01]  /*1f700*/  ISETP.GT.U32.AND P2, PT, R2.reuse, R115, PT ;  /* 0x000000730200720c */ /* 0x040fe20003f44070 */
[----:B------:R-:W-:Y:S01]  /*1f710*/  IMAD R148, R2, R0, R148 ;  /* 0x0000000002947224 */ /* 0x000fe200078e0294 */
[----:B------:R-:W-:Y:S01]  /*1f720*/  IABS R118, R162 ;  /* 0x000000a200767213 */ /* 0x000fe20000000000 */
[----:B------:R-:W-:Y:S01]  /*1f730*/  IMAD.MOV R0, RZ, RZ, -R122 ;  /* 0x000000ffff007224 */ /* 0x000fe200078e0a7a */
[----:B------:R-:W-:-:S03]  /*1f740*/  IABS R122, R100 ;  /* 0x00000064007a7213 */ /* 0x000fc60000000000 */
[----:B------:R-:W-:Y:S02]  /*1f750*/  IMAD R111, R2, R0, R111 ;  /* 0x00000000026f7224 */ /* 0x000fe400078e026f */
[----:B------:R-:W-:Y:S01]  /*1f760*/  IMAD.HI.U32 R0, R4, R118, RZ ;  /* 0x0000007604007227 */ /* 0x000fe200078e00ff */
[----:B------:R-:W-:Y:S02]  /*1f770*/  ISETP.GE.AND P6, PT, R128, RZ, PT ;  /* 0x000000ff8000720c */ /* 0x000fe40003fc6270 */
[----:B------:R-:W-:Y:S01]  /*1f780*/  IABS R125, R155 ;  /* 0x0000009b007d7213 */ /* 0x000fe20000000000 */
[----:B------:R-:W-:Y:S01]  /*1f790*/  IMAD.MOV R0, RZ, RZ, -R0 ;  /* 0x000000ffff007224 */ /* 0x000fe200078e0a00 */
[----:B------:R-:W-:Y:S01]  /*1f7a0*/  IABS R128, R139 ;  /* 0x0000008b00807213 */ /* 0x000fe20000000000 */
[----:B------:R-:W-:Y:S02]  /*1f7b0*/  @!P2 IMAD.IADD R115, R115, 0x1, -R2 ;  /* 0x000000017373a824 */ /* 0x000fe400078e0a02 */
[----:B------:R-:W-:-:S03]  /*1f7c0*/  IMAD.HI.U32 R135, R4, R122, RZ ;  /* 0x0000007a04877227 */ /* 0x000fc600078e00ff */
[C---:B------:R-:W-:Y:S01]  /*1f7d0*/  ISETP.GT.U32.AND P0, PT, R2.reuse, R115, PT ;  /* 0x000000730200720c */ /* 0x040fe20003f04070 */
[----:B------:R-:W-:Y:S02]  /*1f7e0*/  IMAD R118, R2, R0, R118 ;  /* 0x0000000002767224 */ /* 0x000fe400078e0276 */
[----:B------:R-:W-:Y:S02]  /*1f7f0*/  IMAD.MOV R0, RZ, RZ, -R135 ;  /* 0x000000ffff007224 */ /* 0x000fe400078e0a87 */
[----:B------:R-:W-:-:S04]  /*1f800*/  IMAD.HI.U32 R5, R4, R125, RZ ;  /* 0x0000007d04057227 */ /* 0x000fc800078e00ff */
[----:B------:R-:W-:-:S04]  /*1f810*/  IMAD.HI.U32 R138, R4, R128, RZ ;  /* 0x00000080048a7227 */ /* 0x000fc800078e00ff */
[C---:B------:R-:W-:Y:S01]  /*1f820*/  IMAD R122, R2.reuse, R0, R122 ;  /* 0x00000000027a7224 */ /* 0x040fe200078e027a */
[----:B------:R-:W-:Y:S01]  /*1f830*/  IABS R0, R251 ;  /* 0x000000fb00007213 */ /* 0x000fe20000000000 */
[----:B------:R-:W-:Y:S02]  /*1f840*/  IMAD.MOV R5, RZ, RZ, -R5 ;  /* 0x000000ffff057224 */ /* 0x000fe400078e0a05 */
[----:B------:R-:W-:Y:S01]  /*1f850*/  IMAD.MOV R135, RZ, RZ, -R138 ;  /* 0x000000ffff877224 */ /* 0x000fe200078e0a8a */
[----:B------:R-:W-:Y:S01]  /*1f860*/  IABS R146, R130 ;  /* 0x0000008200927213 */ /* 0x000fe20000000000 */
[C---:B------:R-:W-:Y:S02]  /*1f870*/  IMAD R125, R2.reuse, R5, R125 ;  /* 0x00000005027d7224 */ /* 0x040fe400078e027d */
[----:B------:R-:W-:Y:S02]  /*1f880*/  IMAD R128, R2, R135, R128 ;  /* 0x0000008702807224 */ /* 0x000fe400078e0280 */
[----:B------:R-:W-:-:S04]  /*1f890*/  IMAD.HI.U32 R5, R4, R0, RZ ;  /* 0x0000000004057227 */ /* 0x000fc800078e00ff */
[----:B------:R-:W-:Y:S01]  /*1f8a0*/  @!P0 IMAD.IADD R115, R115, 0x1, -R2 ;  /* 0x0000000173738824 */ /* 0x000fe200078e0a02 */
[----:B------:R-:W-:Y:S01]  /*1f8b0*/  ISETP.GT.U32.AND P0, PT, R2, R128, PT ;  /* 0x000000800200720c */ /* 0x000fe20003f04070 */
[----:B------:R-:W-:Y:S02]  /*1f8c0*/  IMAD.MOV R5, RZ, RZ, -R5 ;  /* 0x000000ffff057224 */ /* 0x000fe400078e0a05 */
[----:B------:R-:W-:-:S04]  /*1f8d0*/  IMAD.HI.U32 R140, R4, R146, RZ ;  /* 0x00000092048c7227 */ /* 0x000fc800078e00ff */
[----:B------:R-:W-:Y:S02]  /*1f8e0*/  IMAD R0, R2, R5, R0 ;  /* 0x0000000502007224 */ /* 0x000fe400078e0200 */
[----:B------:R-:W-:-:S04]  /*1f8f0*/  IMAD.MOV R5, RZ, RZ, -R140 ;  /* 0x000000ffff057224 */ /* 0x000fc800078e0a8c */
[----:B------:R-:W-:Y:S02]  /*1f900*/  IMAD R146, R2, R5, R146 ;  /* 0x0000000502927224 */ /* 0x000fe400078e0292 */
[----:B------:R-:W-:-:S03]  /*1f910*/  @!P0 IMAD.IADD R128, R128, 0x1, -R2 ;  /* 0x0000000180808824 */ /* 0x000fc600078e0a02 */
[----:B------:R-:W-:-:S13]  /*1f920*/  ISETP.GT.U32.AND P0, PT, R2, R146, PT ;  /* 0x000000920200720c */ /* 0x000fda0003f04070 */
[----:B------:R-:W-:-:S05]  /*1f930*/  @!P0 IMAD.IADD R146, R146, 0x1, -R2 ;  /* 0x0000000192928824 */ /* 0x000fca00078e0a02 */
[----:B------:R-:W-:-:S13]  /*1f940*/  ISETP.GT.U32.AND P3, PT, R2, R146, PT ;  /* 0x000000920200720c */ /* 0x000fda0003f64070 */
[----:B------:R-:W-:Y:S01]  /*1f950*/  @!P3 IMAD.IADD R146, R146, 0x1, -R2 ;  /* 0x000000019292b824 */ /* 0x000fe200078e0a02 */
[----:B------:R-:W-:Y:S02]  /*1f960*/  ISETP.GE.AND P3, PT, R100, RZ, PT ;  /* 0x000000ff6400720c */ /* 0x000fe40003f66270 */
[----:B------:R-:W0:Y:S01]  /*1f970*/  LDL.LU R100, [R1+0x3d4] ;  /* 0x0003d40001647983 */ /* 0x000e220000300800 */
[----:B------:R-:W-:Y:S01]  /*1f980*/  @!P1 IMAD.MOV R92, RZ, RZ, -R92 ;  /* 0x000000ffff5c9224 */ /* 0x000fe200078e0a5c */
[----:B------:R-:W-:-:S13]  /*1f990*/  ISETP.GT.U32.AND P1, PT, R2, R106, PT ;  /* 0x0000006a0200720c */ /* 0x000fda0003f24070 */
[----:B------:R-:W-:Y:S01]  /*1f9a0*/  @!P1 IMAD.IADD R106, R106, 0x1, -R2 ;  /* 0x000000016a6a9824 */ /* 0x000fe200078e0a02 */
[----:B------:R-:W-:-:S04]  /*1f9b0*/  ISETP.GT.U32.AND P1, PT, R2, R148, PT ;  /* 0x000000940200720c */ /* 0x000fc80003f24070 */
[----:B------:R-:W-:-:S09]  /*1f9c0*/  ISETP.GT.U32.AND P4, PT, R2, R106, PT ;  /* 0x0000006a0200720c */ /* 0x000fd20003f84070 */
[----:B------:R-:W-:-:S04]  /*1f9d0*/  @!P1 IMAD.IADD R148, R148, 0x1, -R2 ;  /* 0x0000000194949824 */ /* 0x000fc800078e0a02 */
[----:B------:R-:W-:Y:S01]  /*1f9e0*/  @!P4 IMAD.IADD R106, R106, 0x1, -R2 ;  /* 0x000000016a6ac824 */ /* 0x000fe200078e0a02 */
[C---:B------:R-:W-:Y:S02]  /*1f9f0*/  ISETP.GT.U32.AND P4, PT, R2.reuse, R111, PT ;  /* 0x0000006f0200720c */ /* 0x040fe40003f84070 */
[----:B------:R-:W-:-:S11]  /*1fa00*/  ISETP.GT.U32.AND P1, PT, R2, R148, PT ;  /* 0x000000940200720c */ /* 0x000fd60003f24070 */
[--C-:B------:R-:W-:Y:S01]  /*1fa10*/  @!P4 IMAD.IADD R111, R111, 0x1, -R2.reuse ;  /* 0x000000016f6fc824 */ /* 0x100fe200078e0a02 */
[----:B------:R-:W-:Y:S01]  /*1fa20*/  ISETP.GT.U32.AND P4, PT, R2, R122, PT ;  /* 0x0000007a0200720c */ /* 0x000fe20003f84070 */
[----:B------:R-:W-:Y:S01]  /*1fa30*/  @!P1 IMAD.IADD R148, R148, 0x1, -R2 ;  /* 0x0000000194949824 */ /* 0x000fe200078e0a02 */
[C---:B------:R-:W-:Y:S02]  /*1fa40*/  ISETP.GT.U32.AND P1, PT, R2.reuse, R118, PT ;  /* 0x000000760200720c */ /* 0x040fe40003f24070 */
[----:B------:R-:W-:-:S09]  /*1fa50*/  ISETP.GT.U32.AND P2, PT, R2, R111, PT ;  /* 0x0000006f0200720c */ /* 0x000fd20003f44070 */
[--C-:B------:R-:W-:Y:S02]  /*1fa60*/  @!P4 IMAD.IADD R122, R122, 0x1, -R2.reuse ;  /* 0x000000017a7ac824 */ /* 0x100fe400078e0a02 */
[----:B------:R-:W-:-:S03]  /*1fa70*/  @!P1 IMAD.IADD R118, R118, 0x1, -R2 ;  /* 0x0000000176769824 */ /* 0x000fc600078e0a02 */
[C---:B------:R-:W-:Y:S02]  /*1fa80*/  ISETP.GT.U32.AND P4, PT, R2.reuse, R122, PT ;  /* 0x0000007a0200720c */ /* 0x040fe40003f84070 */
[C---:B------:R-:W-:Y:S01]  /*1fa90*/  ISETP.GT.U32.AND P1, PT, R2.reuse, R118, PT ;  /* 0x000000760200720c */ /* 0x040fe20003f24070 */
[----:B------:R-:W-:Y:S01]  /*1faa0*/  @!P2 IMAD.IADD R111, R111, 0x1, -R2 ;  /* 0x000000016f6fa824 */ /* 0x000fe200078e0a02 */
[----:B------:R-:W-:Y:S02]  /*1fab0*/  IABS R138, R172 ;  /* 0x000000ac008a7213 */ /* 0x000fe40000000000 */
[----:B------:R-:W-:Y:S02]  /*1fac0*/  IABS R135, R116 ;  /* 0x0000007400877213 */ /* 0x000fe40000000000 */
[----:B------:R-:W-:-:S05]  /*1fad0*/  ISETP.GT.U32.AND P2, PT, R2, R125, PT ;  /* 0x0000007d0200720c */ /* 0x000fca0003f44070 */
[--C-:B------:R-:W-:Y:S01]  /*1fae0*/  @!P4 IMAD.IADD R122, R122, 0x1, -R2.reuse ;  /* 0x000000017a7ac824 */ /* 0x100fe200078e0a02 */
[----:B------:R-:W-:Y:S01]  /*1faf0*/  ISETP.GT.U32.AND P4, PT, R2, R0, PT ;  /* 0x000000000200720c */ /* 0x000fe20003f84070 */
[----:B------:R-:W-:Y:S01]  /*1fb00*/  @!P1 IMAD.IADD R118, R118, 0x1, -R2 ;  /* 0x0000000176769824 */ /* 0x000fe200078e0a02 */
[----:B------:R-:W-:Y:S01]  /*1fb10*/  ISETP.GE.AND P1, PT, R252, RZ, PT ;  /* 0x000000fffc00720c */ /* 0x000fe20003f26270 */
[----:B------:R-:W-:Y:S01]  /*1fb20*/  IMAD.HI.U32 R140, R4, R138, RZ ;  /* 0x0000008a048c7227 */ /* 0x000fe200078e00ff */
[----:B------:R-:W-:-:S03]  /*1fb30*/  ISETP.GT.U32.AND P0, PT, R2, R128, PT ;  /* 0x000000800200720c */ /* 0x000fc60003f04070 */
[----:B------:R-:W-:-:S04]  /*1fb40*/  IMAD.HI.U32 R252, R4, R135, RZ ;  /* 0x0000008704fc7227 */ /* 0x000fc800078e00ff */
[----:B------:R-:W-:Y:S02]  /*1fb50*/  IMAD.MOV R5, RZ, RZ, -R140 ;  /* 0x000000ffff057224 */ /* 0x000fe400078e0a8c */
[----:B------:R-:W-:Y:S01]  /*1fb60*/  IMAD.MOV R140, RZ, RZ, -R252 ;  /* 0x000000ffff8c7224 */ /* 0x000fe200078e0afc */
[----:B------:R-:W-:Y:S01]  /*1fb70*/  IABS R252, R10 ;  /* 0x0000000a00fc7213 */ /* 0x000fe20000000000 */
[--C-:B------:R-:W-:Y:S02]  /*1fb80*/  @!P2 IMAD.IADD R125, R125, 0x1, -R2.reuse ;  /* 0x000000017d7da824 */ /* 0x100fe400078e0a02 */
[----:B------:R-:W-:Y:S02]  /*1fb90*/  @!P4 IMAD.IADD R0, R0, 0x1, -R2 ;  /* 0x000000010000c824 */ /* 0x000fe400078e0a02 */
[C---:B------:R-:W-:Y:S02]  /*1fba0*/  IMAD R135, R2.reuse, R140, R135 ;  /* 0x0000008c02877224 */ /* 0x040fe400078e0287 */
[----:B------:R-:W-:Y:S01]  /*1fbb0*/  IMAD.MOV.U32 R140, RZ, RZ, R252 ;  /* 0x000000ffff8c7224 */ /* 0x000fe200078e00fc */
[C---:B------:R-:W-:Y:S01]  /*1fbc0*/  ISETP.GT.U32.AND P4, PT, R2.reuse, R125, PT ;  /* 0x0000007d0200720c */ /* 0x040fe20003f84070 */
[----:B------:R-:W-:Y:S01]  /*1fbd0*/  @!P6 IMAD.MOV R148, RZ, RZ, -R148 ;  /* 0x000000ffff94e224 */ /* 0x000fe200078e0a94 */
[----:B------:R-:W-:Y:S01]  /*1fbe0*/  ISETP.GT.U32.AND P6, PT, R2, R0, PT ;  /* 0x000000000200720c */ /* 0x000fe20003fc4070 */
[----:B------:R-:W-:-:S04]  /*1fbf0*/  IMAD.HI.U32 R4, R4, R140, RZ ;  /* 0x0000008c04047227 */ /* 0x000fc800078e00ff */
[----:B------:R-:W-:Y:S01]  /*1fc00*/  @!P0 IMAD.IADD R128, R128, 0x1, -R2 ;  /* 0x0000000180808824 */ /* 0x000fe200078e0a02 */
[----:B------:R-:W-:Y:S01]  /*1fc10*/  ISETP.GE.AND P0, PT, R162, RZ, PT ;  /* 0x000000ffa200720c */ /* 0x000fe20003f06270 */
[----:B------:R-:W-:Y:S02]  /*1fc20*/  IMAD.MOV R4, RZ, RZ, -R4 ;  /* 0x000000ffff047224 */ /* 0x000fe400078e0a04 */
[C---:B------:R-:W-:Y:S02]  /*1fc30*/  IMAD R138, R2.reuse, R5, R138 ;  /* 0x00000005028a7224 */ /* 0x040fe400078e028a */
[C---:B------:R-:W-:Y:S02]  /*1fc40*/  IMAD R140, R2.reuse, R4, R140 ;  /* 0x00000004028c7224 */ /* 0x040fe400078e028c */
[----:B------:R-:W-:Y:S01]  /*1fc50*/  @!P5 IMAD.MOV R106, RZ, RZ, -R106 ;  /* 0x000000ffff6ad224 */ /* 0x000fe200078e0a6a */
[C---:B------:R-:W-:Y:S01]  /*1fc60*/  ISETP.GT.U32.AND P5, PT, R2.reuse, R135, PT ;  /* 0x000000870200720c */ /* 0x040fe20003fa4070 */
[--C-:B------:R-:W-:Y:S01]  /*1fc70*/  @!P4 IMAD.IADD R125, R125, 0x1, -R2.reuse ;  /* 0x000000017d7dc824 */ /* 0x100fe200078e0a02 */
[----:B------:R-:W-:Y:S01]  /*1fc80*/  ISETP.GT.U32.AND P4, PT, R2, R138, PT ;  /* 0x0000008a0200720c */ /* 0x000fe20003f84070 */
[----:B------:R-:W-:Y:S01]  /*1fc90*/  @!P6 IMAD.IADD R0, R0, 0x1, -R2 ;  /* 0x000000010000e824 */ /* 0x000fe200078e0a02 */
[----:B------:R-:W-:Y:S01]  /*1fca0*/  ISETP.GT.U32.AND P6, PT, R2, R140, PT ;  /* 0x0000008c0200720c */ /* 0x000fe20003fc4070 */
[----:B------:R-:W-:Y:S01]  /*1fcb0*/  @!P0 IMAD.MOV R118, RZ, RZ, -R118 ;  /* 0x000000ffff768224 */ /* 0x000fe200078e0a76 */
[----:B------:R-:W-:Y:S01]  /*1fcc0*/  ISETP.GE.AND P0, PT, R251, RZ, PT ;  /* 0x000000fffb00720c */ /* 0x000fe20003f06270 */
[----:B------:R-:W-:Y:S01]  /*1fcd0*/  @!P1 IMAD.MOV R111, RZ, RZ, -R111 ;  /* 0x000000ffff6f9224 */ /* 0x000fe200078e0a6f */
[----:B------:R-:W2:Y:S01]  /*1fce0*/  LDC R251, c[0x0][0x230] ;  /* 0x00008c00fffb7b82 */ /* 0x000ea20000000800 */
[----:B------:R-:W-:-:S04]  /*1fcf0*/  ISETP.GE.AND P2, PT, R182, RZ, PT ;  /* 0x000000ffb600720c */ /* 0x000fc80003f46270 */
[--C-:B------:R-:W-:Y:S01]  /*1fd00*/  @!P5 IMAD.IADD R135, R135, 0x1, -R2.reuse ;  /* 0x000000018787d824 */ /* 0x100fe200078e0a02 */
[----:B------:R-:W-:Y:S01]  /*1fd10*/  ISETP.GE.AND P5, PT, R172, RZ, PT ;  /* 0x000000ffac00720c */ /* 0x000fe20003fa6270 */
[--C-:B------:R-:W-:Y:S01]  /*1fd20*/  @!P4 IMAD.IADD R138, R138, 0x1, -R2.reuse ;  /* 0x000000018a8ac824 */ /* 0x100fe200078e0a02 */
[----:B------:R-:W3:Y:S01]  /*1fd30*/  LDC.64 R172, c[0x0][0x210] ;  /* 0x00008400ffac7b82 */ /* 0x000ee20000000a00 */
[----:B------:R-:W-:Y:S01]  /*1fd40*/  @!P6 IMAD.IADD R140, R140, 0x1, -R2 ;  /* 0x000000018c8ce824 */ /* 0x000fe200078e0a02 */
[C---:B------:R-:W-:Y:S02]  /*1fd50*/  ISETP.GT.U32.AND P1, PT, R2.reuse, R135, PT ;  /* 0x000000870200720c */ /* 0x040fe40003f24070 */
[C---:B------:R-:W-:Y:S02]  /*1fd60*/  ISETP.GT.U32.AND P4, PT, R2.reuse, R138, PT ;  /* 0x0000008a0200720c */ /* 0x040fe40003f84070 */
[----:B------:R-:W-:Y:S01]  /*1fd70*/  ISETP.GT.U32.AND P6, PT, R2, R140, PT ;  /* 0x0000008c0200720c */ /* 0x000fe20003fc4070 */
[----:B------:R-:W-:Y:S01]  /*1fd80*/  @!P2 IMAD.MOV R115, RZ, RZ, -R115 ;  /* 0x000000ffff73a224 */ /* 0x000fe200078e0a73 */
[----:B------:R-:W-:-:S02]  /*1fd90*/  ISETP.GE.AND P2, PT, R155, RZ, PT ;  /* 0x000000ff9b00720c */ /* 0x000fc40003f46270 */
[----:B------:R-:W-:Y:S02]  /*1fda0*/  R2UR UR39, R35 ;  /* 0x00000000232772ca */ /* 0x000fe400000e0000 */
[----:B------:R-:W-:Y:S01]  /*1fdb0*/  R2UR UR37, R27 ;  /* 0x000000001b2572ca */ /* 0x000fe200000e0000 */
[----:B------:R-:W-:Y:S01]  /*1fdc0*/  @!P3 IMAD.MOV R122, RZ, RZ, -R122 ;  /* 0x000000ffff7ab224 */ /* 0x000fe200078e0a7a */
[----:B------:R-:W4:Y:S01]  /*1fdd0*/  LDC.64 R4, c[0x0][0x218] ;  /* 0x00008600ff047b82 */ /* 0x000f220000000a00 */
[----:B--2---:R-:W-:Y:S02]  /*1fde0*/  VIADD R251, R251, 0xff ;  /* 0x000000fffbfb7836 */ /* 0x004fe40000000000 */
[--C-:B------:R-:W-:Y:S02]  /*1fdf0*/  @!P1 IMAD.IADD R135, R135, 0x1, -R2.reuse ;  /* 0x0000000187879824 */ /* 0x100fe400078e0a02 */
[--C-:B------:R-:W-:Y:S01]  /*1fe00*/  @!P4 IMAD.IADD R138, R138, 0x1, -R2.reuse ;  /* 0x000000018a8ac824 */ /* 0x100fe200078e0a02 */
[----:B------:R-:W-:Y:S01]  /*1fe10*/  SHF.R.S32.HI R252, RZ, 0x1f, R251 ;  /* 0x0000001ffffc7819 */ /* 0x000fe200000114fb */
[----:B------:R-:W-:-:S02]  /*1fe20*/  @!P6 IMAD.IADD R140, R140, 0x1, -R2 ;  /* 0x000000018c8ce824 */ /* 0x000fc400078e0a02 */
[----:B------:R-:W-:Y:S01]  /*1fe30*/  @!P2 IMAD.MOV R125, RZ, RZ, -R125 ;  /* 0x000000ffff7da224 */ /* 0x000fe200078e0a7d */
[----:B------:R-:W-:Y:S02]  /*1fe40*/  LEA.HI R84, R252, R251, RZ, 0x8 ;  /* 0x000000fbfc547211 */ /* 0x000fe400078f40ff */
[----:B------:R-:W-:Y:S02]  /*1fe50*/  ISETP.NE.AND P2, PT, R129, RZ, PT ;  /* 0x000000ff8100720c */ /* 0x000fe40003f45270 */
[----:B------:R-:W-:Y:S01]  /*1fe60*/  LOP3.LUT R252, RZ, R129, RZ, 0x33, !PT ;  /* 0x00000081fffc7212 */ /* 0x000fe200078e33ff */
[----:B------:R-:W-:Y:S02]  /*1fe70*/  IMAD.MOV.U32 R129, RZ, RZ, R0 ;  /* 0x000000ffff817224 */ /* 0x000fe400078e0000 */
[----:B---3--:R-:W-:Y:S01]  /*1fe80*/  IMAD.MOV.U32 R0, RZ, RZ, R173 ;  /* 0x000000ffff007224 */ /* 0x008fe200078e00ad */
[----:B------:R-:W2:Y:S01]  /*1fe90*/  S2R R251, SR_TID.X ;  /* 0x0000000000fb7919 */ /* 0x000ea20000002100 */
[----:B------:R-:W-:-:S02]  /*1fea0*/  ISETP.GE.AND P1, PT, R139, RZ, PT ;  /* 0x000000ff8b00720c */ /* 0x000fc40003f26270 */
[----:B------:R-:W-:Y:S02]  /*1feb0*/  ISETP.GE.AND P3, PT, R130, RZ, PT ;  /* 0x000000ff8200720c */ /* 0x000fe40003f66270 */
[----:B------:R-:W-:Y:S02]  /*1fec0*/  ISETP.GE.AND P4, PT, R116, RZ, PT ;  /* 0x000000ff7400720c */ /* 0x000fe40003f86270 */
[----:B--2---:R-:W-:Y:S01]  /*1fed0*/  LOP3.LUT R251, R251, 0x7f, RZ, 0xc0, !PT ;  /* 0x0000007ffbfb7812 */ /* 0x004fe200078ec0ff */
[----:B0-----:R-:W-:-:S05]  /*1fee0*/  IMAD R2, R100, R15, RZ ;  /* 0x0000000f64027224 */ /* 0x001fca00078e02ff */
[----:B------:R-:W-:Y:S04]  /*1fef0*/  STL [R1+0xb4], R2 ;  /* 0x0000b40201007387 */ /* 0x000fe80000100800 */
[----:B------:R-:W-:Y:S04]  /*1ff00*/  STL [R1+0x3b54], R10 ;  /* 0x003b540a01007387 */ /* 0x000fe80000100800 */
[----:B------:R0:W-:Y:S04]  /*1ff10*/  STL [R1+0xa0], R172 ;  /* 0x0000a0ac01007387 */ /* 0x0001e80000100800 */
[----:B------:R-:W2:Y:S04]  /*1ff20*/  LDL.LU R173, [R1+0x3c48] ;  /* 0x003c480001ad7983 */ /* 0x000ea80000300800 */
[----:B------:R-:W3:Y:S04]  /*1ff30*/  LDL.LU R35, [R1+0x5f4] ;  /* 0x0005f40001237983 */ /* 0x000ee80000300800 */
[----:B------:R-:W2:Y:S04]  /*1ff40*/  LDL.LU R27, [R1+0x5f0] ;  /* 0x0005f000011b7983 */ /* 0x000ea80000300800 */
        /* <DEDUP_REMOVED lines=9> */
[----:B0-----:R-:W2:Y:S04]  /*1ffe0*/  LDL.LU R172, [R1+0x5ac] ;  /* 0x0005ac0001ac7983 */ /* 0x001ea80000300800 */
[----:B------:R-:W2:Y:S04]  /*1fff0*/  LDL.LU R162, [R1+0x5a8] ;  /* 0x0005a80001a27983 */ /* 0x000ea80000300800 */
[----:B------:R-:W2:Y:S04]  /*20000*/  LDL.LU R155, [R1+0x5a4] ;  /* 0x0005a400019b7983 */ /* 0x000ea80000300800 */
[----:B------:R-:W2:Y:S04]  /*20010*/  LDL.LU R139, [R1+0x5a0] ;  /* 0x0005a000018b7983 */ /* 0x000ea80000300800 */
[----:B------:R-:W2:Y:S04]  /*20020*/  LDL.LU R130, [R1+0x59c] ;  /* 0x00059c0001827983 */ /* 0x000ea80000300800 */
[----:B------:R-:W2:Y:S01]  /*20030*/  LDL.LU R116, [R1+0x598] ;  /* 0x0005980001747983 */ /* 0x000ea20000300800 */
[----:B-1----:R-:W-:-:S03]  /*20040*/  IMAD R2, R251, R12, RZ ;  /* 0x0000000cfb027224 */ /* 0x002fc600078e02ff */
[----:B------:R-:W2:Y:S04]  /*20050*/  LDL.LU R100, [R1+0x594] ;  /* 0x0005940001647983 */ /* 0x000ea80000300800 */
[----:B------:R-:W2:Y:S01]  /*20060*/  LDL.LU R251, [R1+0x588] ;  /* 0x0005880001fb7983 */ /* 0x000ea20000300800 */
[----:B------:R-:W-:Y:S01]  /*20070*/  IMAD R12, R12, 0x80, R2 ;  /* 0x000000800c0c7824 */ /* 0x000fe200078e0202 */
[----:B----4-:R-:W-:Y:S01]  /*20080*/  IADD3 R2, P6, R2, R4, RZ ;  /* 0x0000000402027210 */ /* 0x010fe20007fde0ff */
[----:B------:R-:W-:-:S03]  /*20090*/  @!P0 IMAD.MOV R129, RZ, RZ, -R129 ;  /* 0x000000ffff818224 */ /* 0x000fc600078e0a81 */
[----:B------:R-:W-:Y:S01]  /*200a0*/  IADD3 R4, P0, R12, R4, RZ ;  /* 0x000000040c047210 */ /* 0x000fe20007f1e0ff */
[----:B------:R-:W-:Y:S01]  /*200b0*/  @!P1 IMAD.MOV R128, RZ, RZ, -R128 ;  /* 0x000000ffff809224 */ /* 0x000fe200078e0a80 */
[----:B------:R-:W-:Y:S01]  /*200c0*/  ISETP.GE.AND P1, PT, R10, RZ, PT ;  /* 0x000000ff0a00720c */ /* 0x000fe20003f26270 */
[----:B------:R-:W-:Y:S04]  /*200d0*/  STL [R1+0x3b60], R2 ;  /* 0x003b600201007387 */ /* 0x000fe80000100800 */
[----:B------:R2:W-:Y:S01]  /*200e0*/  STL [R1+0x3b64], R4 ;  /* 0x003b640401007387 */ /* 0x0005e20000100800 */
[----:B------:R-:W-:Y:S02]  /*200f0*/  R2UR UR7, R72 ;  /* 0x00000000480772ca */ /* 0x000fe400000e0000 */
[----:B------:R-:W-:-:S02]  /*20100*/  R2UR UR6, R64 ;  /* 0x00000000400672ca */ /* 0x000fc400000e0000 */
[----:B------:R-:W-:Y:S02]  /*20110*/  R2UR UR38, R55 ;  /* 0x00000000372672ca */ /* 0x000fe400000e0000 */
[----:B------:R-:W-:Y:S02]  /*20120*/  R2UR UR36, R44 ;  /* 0x000000002c2472ca */ /* 0x000fe400000e0000 */
[C---:B---3--:R-:W-:Y:S02]  /*20130*/  SEL R10, R252.reuse, R35, !P2 ;  /* 0x00000023fc0a7207 */ /* 0x048fe40005000000 */
[----:B--2---:R-:W-:-:S03]  /*20140*/  SEL R4, R252, R27, !P2 ;  /* 0x0000001bfc047207 */ /* 0x004fc60005000000 */
[----:B------:R0:W-:Y:S01]  /*20150*/  STL [R1+0xfc], R10 ;  /* 0x0000fc0a01007387 */ /* 0x0001e20000100800 */
[----:B------:R-:W-:-:S03]  /*20160*/  SEL R2, R252, R15, !P2 ;  /* 0x0000000ffc027207 */ /* 0x000fc60005000000 */
[----:B------:R1:W-:Y:S01]  /*20170*/  STL [R1+0x194], R4 ;  /* 0x0001940401007387 */ /* 0x0003e20000100800 */
[----:B0-----:R-:W-:-:S03]  /*20180*/  SEL R10, R252, R249, !P2 ;  /* 0x000000f9fc0a7207 */ /* 0x001fc60005000000 */
[----:B------:R0:W-:Y:S01]  /*20190*/  STL [R1+0x1b8], R2 ;  /* 0x0001b80201007387 */ /* 0x0001e20000100800 */
[----:B-1----:R-:W-:-:S03]  /*201a0*/  SEL R4, R252, R239, !P2 ;  /* 0x000000effc047207 */ /* 0x002fc60005000000 */
[----:B------:R1:W-:Y:S04]  /*201b0*/  STL [R1+0x1cc], R10 ;  /* 0x0001cc0a01007387 */ /* 0x0003e80000100800 */
[----:B------:R2:W-:Y:S01]  /*201c0*/  STL [R1+0x1f0], R4 ;  /* 0x0001f00401007387 */ /* 0x0005e20000100800 */
[C---:B0-----:R-:W-:Y:S02]  /*201d0*/  SEL R2, R252.reuse, R229, !P2 ;  /* 0x000000e5fc027207 */ /* 0x041fe40005000000 */
[----:B-1----:R-:W-:-:S03]  /*201e0*/  SEL R10, R252, R221, !P2 ;  /* 0x000000ddfc0a7207 */ /* 0x002fc60005000000 */
[----:B------:R0:W-:Y:S01]  /*201f0*/  STL [R1+0x210], R2 ;  /* 0x0002100201007387 */ /* 0x0001e20000100800 */
[----:B--2---:R-:W-:-:S03]  /*20200*/  SEL R4, R252, R211, !P2 ;  /* 0x000000d3fc047207 */ /* 0x004fc60005000000 */
        /* <DEDUP_REMOVED lines=21> */
[C---:B-1----:R-:W-:Y:S01]  /*20360*/  SEL R10, R252.reuse, R251, !P2 ;  /* 0x000000fbfc0a7207 */ /* 0x042fe20005000000 */
[----:B--2---:R-:W2:Y:S04]  /*20370*/  LDL.LU R4, [R1+0x584] ;  /* 0x0005840001047983 */ /* 0x004ea80000300800 */
[----:B------:R0:W-:Y:S04]  /*20380*/  STL [R1+0x3d4], R2 ;  /* 0x0003d40201007387 */ /* 0x0001e80000100800 */
[----:B0-----:R-:W3:Y:S04]  /*20390*/  LDL.LU R2, [R1+0x580] ;  /* 0x0005800001027983 */ /* 0x001ee80000300800 */
[----:B------:R0:W-:Y:S04]  /*203a0*/  STL [R1+0x3d8], R10 ;  /* 0x0003d80a01007387 */ /* 0x0001e80000100800 */
[----:B0-----:R-:W4:Y:S04]  /*203b0*/  LDL.LU R10, [R1+0x56c] ;  /* 0x00056c00010a7983 */ /* 0x001f280000300800 */
[----:B------:R-:W4:Y:S04]  /*203c0*/  LDL.LU R12, [R1+0x564] ;  /* 0x00056400010c7983 */ /* 0x000f280000300800 */
        /* <DEDUP_REMOVED lines=26> */
[----:B------:R-:W4:Y:S01]  /*20570*/  LDL.LU R251, [R1+0x45c] ;  /* 0x00045c0001fb7983 */ /* 0x000f220000300800 */
[----:B--2---:R-:W-:-:S05]  /*20580*/  SEL R4, R252, R4, !P2 ;  /* 0x00000004fc047207 */ /* 0x004fca0005000000 */
[----:B------:R3:W-:Y:S02]  /*20590*/  STL [R1+0x3dc], R4 ;  /* 0x0003dc0401007387 */ /* 0x0007e40000100800 */
[----:B---3--:R-:W-:-:S05]  /*205a0*/  SEL R4, R252, R2, !P2 ;  /* 0x00000002fc047207 */ /* 0x008fca0005000000 */
[----:B------:R0:W-:Y:S01]  /*205b0*/  STL [R1+0x3e0], R4 ;  /* 0x0003e00401007387 */ /* 0x0001e20000100800 */
[C---:B----4-:R-:W-:Y:S02]  /*205c0*/  SEL R2, R252.reuse, R10, !P2 ;  /* 0x0000000afc027207 */ /* 0x050fe40005000000 */
[----:B------:R-:W-:-:S03]  /*205d0*/  SEL R10, R252, R12, !P2 ;  /* 0x0000000cfc0a7207 */ /* 0x000fc60005000000 */
[----:B------:R1:W-:Y:S01]  /*205e0*/  STL [R1+0x3e4], R2 ;  /* 0x0003e40201007387 */ /* 0x0003e20000100800 */
[----:B0-----:R-:W-:-:S03]  /*205f0*/  SEL R4, R252, R114, !P2 ;  /* 0x00000072fc047207 */ /* 0x001fc60005000000 */
[----:B------:R0:W-:Y:S04]  /*20600*/  STL [R1+0x3e8], R10 ;  /* 0x0003e80a01007387 */ /* 0x0001e80000100800 */
[----:B------:R2:W-:Y:S01]  /*20610*/  STL [R1+0x3ec], R4 ;  /* 0x0003ec0401007387 */ /* 0x0005e20000100800 */
[C---:B-1----:R-:W-:Y:S02]  /*20620*/  SEL R2, R252.reuse, R103, !P2 ;  /* 0x00000067fc027207 */ /* 0x042fe40005000000 */
[----:B0-----:R-:W-:-:S03]  /*20630*/  SEL R10, R252, R93, !P2 ;  /* 0x0000005dfc0a7207 */ /* 0x001fc60005000000 */
        /* <DEDUP_REMOVED lines=461> */
[----:B------:R0:W-:Y:S01]  /*22310*/  STL [R1+0x338], R10 ;  /* 0x0003380a01007387 */ /* 0x0001e20000100800 */
[----:B-1----:R-:W-:-:S03]  /*22320*/  SEL R2, R252, R103, !P2 ;  /* 0x00000067fc027207 */ /* 0x002fc60005000000 */
[----:B------:R1:W-:Y:S01]  /*22330*/  STL [R1+0x334], R4 ;  /* 0x0003340401007387 */ /* 0x0003e20000100800 */
[----:B0-----:R-:W-:-:S03]  /*22340*/  SEL R10, R252, R93, !P2 ;  /* 0x0000005dfc0a7207 */ /* 0x001fc60005000000 */
[----:B------:R0:W-:Y:S01]  /*22350*/  STL [R1+0x330], R2 ;  /* 0x0003300201007387 */ /* 0x0001e20000100800 */
[----:B-1----:R-:W-:-:S03]  /*22360*/  SEL R4, R252, R84, !P2 ;  /* 0x00000054fc047207 */ /* 0x002fc60005000000 */
        /* <DEDUP_REMOVED lines=44> */
[----:B------:R1:W-:Y:S01]  /*22630*/  STL [R1+0x2a4], R4 ;  /* 0x0002a40401007387 */ /* 0x0003e20000100800 */
[----:B0-----:R-:W-:-:S03]  /*22640*/  SEL R10, R252, R251, !P2 ;  /* 0x000000fbfc0a7207 */ /* 0x001fc60005000000 */
[----:B-1----:R-:W2:Y:S04]  /*22650*/  LDL.LU R4, [R1+0x130] ;  /* 0x0001300001047983 */ /* 0x002ea80000300800 */
        /* <DEDUP_REMOVED lines=33> */
[----:B------:R4:W-:Y:S01]  /*22870*/  STL [R1+0x294], R4 ;  /* 0x0002940401007387 */ /* 0x0009e20000100800 */
[----:B---3--:R-:W-:-:S05]  /*22880*/  SEL R2, R252, R2, !P2 ;  /* 0x00000002fc027207 */ /* 0x008fca0005000000 */
[----:B------:R0:W-:Y:S01]  /*22890*/  STL [R1+0x28c], R2 ;  /* 0x00028c0201007387 */ /* 0x0001e20000100800 */
[C---:B----4-:R-:W-:Y:S02]  /*228a0*/  SEL R4, R252.reuse, R10, !P2 ;  /* 0x0000000afc047207 */ /* 0x050fe40005000000 */
[----:B0-----:R-:W-:-:S03]  /*228b0*/  SEL R2, R252, R12, !P2 ;  /* 0x0000000cfc027207 */ /* 0x001fc60005000000 */
[----:B------:R0:W-:Y:S01]  /*228c0*/  STL [R1+0x288], R4 ;  /* 0x0002880401007387 */ /* 0x0001e20000100800 */
        /* <DEDUP_REMOVED lines=51> */
[----:B------:R-:W-:Y:S01]  /*22c00*/  STL [R1+0x204], R10 ;  /* 0x0002040a01007387 */ /* 0x000fe20000100800 */
[----:B-1----:R-:W-:-:S03]  /*22c10*/  SEL R2, R252, R251, !P2 ;  /* 0x000000fbfc027207 */ /* 0x002fc60005000000 */
[----:B------:R-:W2:Y:S04]  /*22c20*/  LDL.LU R114, [R1+0x78] ;  /* 0x0000780001727983 */ /* 0x000ea80000300800 */
[----:B------:R0:W-:Y:S04]  /*22c30*/  STL [R1+0x200], R4 ;  /* 0x0002000401007387 */ /* 0x0001e80000100800 */
[----:B------:R-:W3:Y:S04]  /*22c40*/  LDL.LU R103, [R1+0x74] ;  /* 0x0000740001677983 */ /* 0x000ee80000300800 */
[----:B------:R1:W-:Y:S04]  /*22c50*/  STL [R1+0x1f8], R2 ;  /* 0x0001f80201007387 */ /* 0x0003e80000100800 */
        /* <DEDUP_REMOVED lines=25> */
[----:B0-----:R-:W4:Y:S04]  /*22df0*/  LDL.LU R4, [R1+0xc] ;  /* 0x00000c0001047983 */ /* 0x001f280000300800 */
[----:B-1----:R-:W4:Y:S04]  /*22e00*/  LDL.LU R2, [R1+0x8] ;  /* 0x0000080001027983 */ /* 0x002f280000300800 */
[----:B------:R-:W4:Y:S04]  /*22e10*/  LDL.LU R10, [R1+0x4] ;  /* 0x00000400010a7983 */ /* 0x000f280000300800 */
[----:B------:R-:W4:Y:S01]  /*22e20*/  LDL.LU R12, [R1] ;  /* 0x00000000010c7983 */ /* 0x000f220000300800 */
[----:B--2---:R-:W-:-:S05]  /*22e30*/  SEL R114, R252, R114, !P2 ;  /* 0x00000072fc727207 */ /* 0x004fca0005000000 */
[----:B------:R0:W-:Y:S01]  /*22e40*/  STL [R1+0x1f4], R114 ;  /* 0x0001f47201007387 */ /* 0x0001e20000100800 */
[----:B---3--:R-:W-:-:S03]  /*22e50*/  SEL R103, R252, R103, !P2 ;  /* 0x00000067fc677207 */ /* 0x008fc60005000000 */
[----:B0-----:R-:W2:Y:S01]  /*22e60*/  LDL.LU R114, [R1+0x3c44] ;  /* 0x003c440001727983 */ /* 0x001ea20000300800 */
[----:B----4-:R-:W-:-:S03]  /*22e70*/  SEL R93, R252, R93, !P2 ;  /* 0x0000005dfc5d7207 */ /* 0x010fc60005000000 */
[----:B------:R0:W-:Y:S01]  /*22e80*/  STL [R1+0x1ec], R103 ;  /* 0x0001ec6701007387 */ /* 0x0001e20000100800 */
[C---:B------:R-:W-:Y:S02]  /*22e90*/  SEL R84, R252.reuse, R84, !P2 ;  /* 0x00000054fc547207 */ /* 0x040fe40005000000 */
[C---:B------:R-:W-:Y:S01]  /*22ea0*/  SEL R72, R252.reuse, R72, !P2 ;  /* 0x00000048fc487207 */ /* 0x040fe20005000000 */
[----:B0-----:R-:W3:Y:S01]  /*22eb0*/  LDL.LU R103, [R1+0x3c40] ;  /* 0x003c400001677983 */ /* 0x001ee20000300800 */
[----:B------:R-:W-:-:S03]  /*22ec0*/  SEL R64, R252, R64, !P2 ;  /* 0x00000040fc407207 */ /* 0x000fc60005000000 */
[----:B------:R0:W-:Y:S01]  /*22ed0*/  STL [R1+0x1e8], R93 ;  /* 0x0001e85d01007387 */ /* 0x0001e20000100800 */
[C---:B------:R-:W-:Y:S02]  /*22ee0*/  SEL R55, R252.reuse, R55, !P2 ;  /* 0x00000037fc377207 */ /* 0x040fe40005000000 */
[C---:B------:R-:W-:Y:S01]  /*22ef0*/  SEL R44, R252.reuse, R44, !P2 ;  /* 0x0000002cfc2c7207 */ /* 0x040fe20005000000 */
[----:B0-----:R-:W4:Y:S04]  /*22f00*/  LDL.LU R93, [R1+0x3c3c] ;  /* 0x003c3c00015d7983 */ /* 0x001f280000300800 */
[----:B------:R0:W-:Y:S01]  /*22f10*/  STL [R1+0x1e4], R84 ;  /* 0x0001e45401007387 */ /* 0x0001e20000100800 */
[C---:B------:R-:W-:Y:S02]  /*22f20*/  SEL R35, R252.reuse, R35, !P2 ;  /* 0x00000023fc237207 */ /* 0x040fe40005000000 */
[C---:B------:R-:W-:Y:S01]  /*22f30*/  SEL R27, R252.reuse, R27, !P2 ;  /* 0x0000001bfc1b7207 */ /* 0x040fe20005000000 */
[----:B0-----:R-:W2:Y:S04]  /*22f40*/  LDL.LU R84, [R1+0x3c38] ;  /* 0x003c380001547983 */ /* 0x001ea80000300800 */
[----:B------:R0:W-:Y:S01]  /*22f50*/  STL [R1+0x1e0], R72 ;  /* 0x0001e04801007387 */ /* 0x0001e20000100800 */
[----:B------:R-:W-:-:S03]  /*22f60*/  SEL R15, R252, R15, !P2 ;  /* 0x0000000ffc0f7207 */ /* 0x000fc60005000000 */
[----:B0-----:R-:W3:Y:S04]  /*22f70*/  LDL.LU R72, [R1+0x3c34] ;  /* 0x003c340001487983 */ /* 0x001ee80000300800 */
[----:B------:R0:W-:Y:S01]  /*22f80*/  STL [R1+0x1d8], R64 ;  /* 0x0001d84001007387 */ /* 0x0001e20000100800 */
[----:B------:R-:W-:-:S03]  /*22f90*/  SEL R249, R252, R249, !P2 ;  /* 0x000000f9fcf97207 */ /* 0x000fc60005000000 */
[----:B0-----:R-:W4:Y:S04]  /*22fa0*/  LDL.LU R64, [R1+0x3c30] ;  /* 0x003c300001407983 */ /* 0x001f280000300800 */
[----:B------:R0:W-:Y:S01]  /*22fb0*/  STL [R1+0x1d4], R55 ;  /* 0x0001d43701007387 */ /* 0x0001e20000100800 */
[----:B------:R-:W-:-:S03]  /*22fc0*/  SEL R239, R252, R239, !P2 ;  /* 0x000000effcef7207 */ /* 0x000fc60005000000 */
        /* <DEDUP_REMOVED lines=43> */
[----:B------:R0:W-:Y:S04]  /*23280*/  STL [R1+0x188], R155 ;  /* 0x0001889b01007387 */ /* 0x0001e80000100800 */
[----:B0-----:R-:W2:Y:S04]  /*23290*/  LDL.LU R155, [R1+0x3bf0] ;  /* 0x003bf000019b7983 */ /* 0x001ea80000300800 */
[----:B------:R0:W-:Y:S04]  /*232a0*/  STL [R1+0x184], R139 ;  /* 0x0001848b01007387 */ /* 0x0001e80000100800 */
[----:B0-----:R-:W3:Y:S04]  /*232b0*/  LDL.LU R139, [R1+0x3bec] ;  /* 0x003bec00018b7983 */ /* 0x001ee80000300800 */
[----:B------:R0:W-:Y:S04]  /*232c0*/  STL [R1+0x17c], R130 ;  /* 0x00017c8201007387 */ /* 0x0001e80000100800 */
[----:B0-----:R-:W4:Y:S04]  /*232d0*/  LDL.LU R130, [R1+0x3be8] ;  /* 0x003be80001827983 */ /* 0x001f280000300800 */
[----:B------:R0:W-:Y:S04]  /*232e0*/  STL [R1+0x178], R116 ;  /* 0x0001787401007387 */ /* 0x0001e80000100800 */
[----:B0-----:R-:W2:Y:S04]  /*232f0*/  LDL.LU R116, [R1+0x3be4] ;  /* 0x003be40001747983 */ /* 0x001ea80000300800 */
[----:B------:R0:W-:Y:S04]  /*23300*/  STL [R1+0x174], R100 ;  /* 0x0001746401007387 */ /* 0x0001e80000100800 */
[----:B0-----:R-:W3:Y:S04]  /*23310*/  LDL.LU R100, [R1+0x3be0] ;  /* 0x003be00001647983 */ /* 0x001ee80000300800 */
[----:B------:R0:W-:Y:S04]  /*23320*/  STL [R1+0x170], R251 ;  /* 0x000170fb01007387 */ /* 0x0001e80000100800 */
[----:B0-----:R-:W4:Y:S01]  /*23330*/  LDL.LU R251, [R1+0x3bdc] ;  /* 0x003bdc0001fb7983 */ /* 0x001f220000300800 */
[----:B------:R-:W-:-:S02]  /*23340*/  SEL R4, R252, R4, !P2 ;  /* 0x00000004fc047207 */ /* 0x000fc40005000000 */
[C---:B------:R-:W-:Y:S02]  /*23350*/  SEL R2, R252.reuse, R2, !P2 ;  /* 0x00000002fc027207 */ /* 0x040fe40005000000 */
[C---:B------:R-:W-:Y:S01]  /*23360*/  SEL R10, R252.reuse, R10, !P2 ;  /* 0x0000000afc0a7207 */ /* 0x040fe20005000000 */
[----:B------:R0:W-:Y:S04]  /*23370*/  STL [R1+0x168], R4 ;  /* 0x0001680401007387 */ /* 0x0001e80000100800 */
[----:B------:R-:W-:Y:S01]  /*23380*/  STL [R1+0x164], R2 ;  /* 0x0001640201007387 */ /* 0x000fe20000100800 */
[----:B0-----:R-:W-:-:S03]  /*23390*/  SEL R4, R252, R12, !P2 ;  /* 0x0000000cfc047207 */ /* 0x001fc60005000000 */
[----:B------:R-:W-:Y:S04]  /*233a0*/  STL [R1+0x160], R10 ;  /* 0x0001600a01007387 */ /* 0x000fe80000100800 */
[----:B------:R2:W-:Y:S01]  /*233b0*/  STL [R1+0x158], R4 ;  /* 0x0001580401007387 */ /* 0x0005e20000100800 */
[C---:B------:R-:W-:Y:S02]  /*233c0*/  SEL R12, R252.reuse, R165, !P2 ;  /* 0x000000a5fc0c7207 */ /* 0x040fe40005000000 */
[C---:B------:R-:W-:Y:S02]  /*233d0*/  SEL R181, R252.reuse, R181, !P2 ;  /* 0x000000b5fcb57207 */ /* 0x040fe40005000000 */
[C---:B------:R-:W-:Y:S02]  /*233e0*/  SEL R186, R252.reuse, R186, !P2 ;  /* 0x000000bafcba7207 */ /* 0x040fe40005000000 */
[----:B------:R-:W-:-:S02]  /*233f0*/  SEL R193, R252, R193, !P2 ;  /* 0x000000c1fcc17207 */ /* 0x000fc40005000000 */
[C---:B------:R-:W-:Y:S02]  /*23400*/  SEL R197, R252.reuse, R197, !P2 ;  /* 0x000000c5fcc57207 */ /* 0x040fe40005000000 */
[C---:B------:R-:W-:Y:S02]  /*23410*/  SEL R203, R252.reuse, R203, !P2 ;  /* 0x000000cbfccb7207 */ /* 0x040fe40005000000 */
[C---:B------:R-:W-:Y:S02]  /*23420*/  SEL R208, R252.reuse, R208, !P2 ;  /* 0x000000d0fcd07207 */ /* 0x040fe40005000000 */
[C---:B------:R-:W-:Y:S02]  /*23430*/  SEL R214, R252.reuse, R214, !P2 ;  /* 0x000000d6fcd67207 */ /* 0x040fe40005000000 */
[C---:B------:R-:W-:Y:S02]  /*23440*/  SEL R218, R252.reuse, R218, !P2 ;  /* 0x000000dafcda7207 */ /* 0x040fe40005000000 */
[----:B------:R-:W-:-:S02]  /*23450*/  SEL R225, R252, R225, !P2 ;  /* 0x000000e1fce17207 */ /* 0x000fc40005000000 */
[C---:B------:R-:W-:Y:S02]  /*23460*/  SEL R230, R252.reuse, R230, !P2 ;  /* 0x000000e6fce67207 */ /* 0x040fe40005000000 */
[C---:B--2---:R-:W-:Y:S02]  /*23470*/  SEL R4, R252.reuse, R116, !P2 ;  /* 0x00000074fc047207 */ /* 0x044fe40005000000 */
[C---:B---3--:R-:W-:Y:S02]  /*23480*/  SEL R10, R252.reuse, R100, !P2 ;  /* 0x00000064fc0a7207 */ /* 0x048fe40005000000 */
[----:B----4-:R-:W-:-:S05]  /*23490*/  SEL R2, R252, R251, !P2 ;  /* 0x000000fbfc027207 */ /* 0x010fca0005000000 */
[----:B------:R0:W-:Y:S04]  /*234a0*/  STL [R1+0x154], R2 ;  /* 0x0001540201007387 */ /* 0x0001e80000100800 */
        /* <DEDUP_REMOVED lines=84> */
[----:B------:R-:W-:Y:S01]  /*239f0*/  STL [R1+0x78], R10 ;  /* 0x0000780a01007387 */ /* 0x000fe20000100800 */
[C---:B------:R-:W-:Y:S02]  /*23a00*/  SEL R9, R252.reuse, R23, !P2 ;  /* 0x00000017fc097207 */ /* 0x040fe40005000000 */
[C---:B--2---:R-:W-:Y:S01]  /*23a10*/  SEL R2, R252.reuse, R17, !P2 ;  /* 0x00000011fc027207 */ /* 0x044fe20005000000 */
        /* <DEDUP_REMOVED lines=33> */
[----:B------:R-:W-:Y:S04]  /*23c30*/  STL [R1+0x20], R9 ;  /* 0x0000200901007387 */ /* 0x000fe80000100800 */
[----:B------:R-:W2:Y:S01]  /*23c40*/  LDL.LU R249, [R1+0xfc] ;  /* 0x0000fc0001f97983 */ /* 0x000ea20000300800 */
[----:B0-----:R-:W-:-:S03]  /*23c50*/  SEL R2, R252, R3, !P2 ;  /* 0x00000003fc027207 */ /* 0x001fc60005000000 */
[----:B------:R0:W-:Y:S04]  /*23c60*/  STL [R1+0x18], R4 ;  /* 0x0000180401007387 */ /* 0x0001e80000100800 */
[----:B------:R-:W3:Y:S04]  /*23c70*/  LDL.LU R239, [R1+0x194] ;  /* 0x0001940001ef7983 */ /* 0x000ee80000300800 */
[----:B------:R1:W-:Y:S01]  /*23c80*/  STL [R1+0x14], R2 ;  /* 0x0000140201007387 */ /* 0x0003e20000100800 */
[----:B0-----:R-:W-:-:S03]  /*23c90*/  SEL R4, R252, R153, !P2 ;  /* 0x00000099fc047207 */ /* 0x001fc60005000000 */
[----:B------:R-:W4:Y:S04]  /*23ca0*/  LDL.LU R23, [R1+0x318] ;  /* 0x0003180001177983 */ /* 0x000f280000300800 */
[----:B------:R-:W2:Y:S01]  /*23cb0*/  LDL.LU R17, [R1+0x32c] ;  /* 0x00032c0001117983 */ /* 0x000ea20000300800 */
[----:B-1----:R-:W-:-:S03]  /*23cc0*/  SEL R2, R252, R160, !P2 ;  /* 0x000000a0fc027207 */ /* 0x002fc60005000000 */
[----:B------:R-:W3:Y:S04]  /*23cd0*/  LDL.LU R9, [R1+0x3d4] ;  /* 0x0003d40001097983 */ /* 0x000ee80000300800 */
[----:B------:R-:W3:Y:S01]  /*23ce0*/  LDL.LU R245, [R1+0x3d8] ;  /* 0x0003d80001f57983 */ /* 0x000ee20000300800 */
[----:B------:R-:W-:-:S03]  /*23cf0*/  SEL R10, R252, R169, !P2 ;  /* 0x000000a9fc0a7207 */ /* 0x000fc60005000000 */
[----:B------:R-:W2:Y:S04]  /*23d00*/  LDL.LU R27, [R1+0x3dc] ;  /* 0x0003dc00011b7983 */ /* 0x000ea80000300800 */
[----:B------:R-:W3:Y:S01]  /*23d10*/  LDL.LU R15, [R1+0x3e0] ;  /* 0x0003e000010f7983 */ /* 0x000ee20000300800 */
[----:B------:R-:W-:-:S03]  /*23d20*/  SEL R251, R252, R176, !P2 ;  /* 0x000000b0fcfb7207 */ /* 0x000fc60005000000 */
[----:B------:R0:W-:Y:S04]  /*23d30*/  STL [R1+0x3b68], R4 ;  /* 0x003b680401007387 */ /* 0x0001e80000100800 */
        /* <DEDUP_REMOVED lines=28> */
[----:B0-----:R-:W2:Y:S01]  /*23f00*/  LDL.LU R230, [R1+0xa0] ;  /* 0x0000a00001e67983 */ /* 0x001ea20000300800 */
[----:B------:R-:W0:Y:S01]  /*23f10*/  S2R R238, SR_TID.X ;  /* 0x0000000000ee7919 */ /* 0x000e220000002100 */
[----:B------:R-:W-:-:S05]  /*23f20*/  SEL R235, R252, R235, !P2 ;  /* 0x000000ebfceb7207 */ /* 0x000fca0005000000 */
[----:B------:R1:W-:Y:S01]  /*23f30*/  STL [R1+0x3ba4], R235 ;  /* 0x003ba4eb01007387 */ /* 0x0003e20000100800 */
[C---:B------:R-:W-:Y:S01]  /*23f40*/  SEL R242, R252.reuse, R242, !P2 ;  /* 0x000000f2fcf27207 */ /* 0x040fe20005000000 */
[----:B------:R-:W-:Y:S01]  /*23f50*/  @!P1 IMAD.MOV R140, RZ, RZ, -R140 ;  /* 0x000000ffff8c9224 */ /* 0x000fe200078e0a8c */
[C---:B------:R-:W-:Y:S02]  /*23f60*/  SEL R246, R252.reuse, R246, !P2 ;  /* 0x000000f6fcf67207 */ /* 0x040fe40005000000 */
[C---:B------:R-:W-:Y:S01]  /*23f70*/  SEL R64, R252.reuse, R21, !P2 ;  /* 0x00000015fc407207 */ /* 0x040fe20005000000 */
[----:B-1----:R-:W1:Y:S01]  /*23f80*/  LDC R235, c[0x0][0x23c] ;  /* 0x00008f00ffeb7b82 */ /* 0x002e620000000800 */
[C---:B------:R-:W-:Y:S02]  /*23f90*/  SEL R32, R252.reuse, R6, !P2 ;  /* 0x00000006fc207207 */ /* 0x040fe40005000000 */
[C---:B------:R-:W-:Y:S01]  /*23fa0*/  SEL R35, R252.reuse, R14, !P2 ;  /* 0x0000000efc237207 */ /* 0x040fe20005000000 */
[----:B------:R-:W-:Y:S01]  /*23fb0*/  STL [R1+0x3ba8], R242 ;  /* 0x003ba8f201007387 */ /* 0x000fe20000100800 */
[----:B------:R-:W-:-:S02]  /*23fc0*/  SEL R39, R252, R20, !P2 ;  /* 0x00000014fc277207 */ /* 0x000fc40005000000 */
[C---:B------:R-:W-:Y:S01]  /*23fd0*/  SEL R44, R252.reuse, R24, !P2 ;  /* 0x00000018fc2c7207 */ /* 0x040fe20005000000 */
[----:B------:R-:W-:Y:S01]  /*23fe0*/  STL [R1+0x3bac], R246 ;  /* 0x003bacf601007387 */ /* 0x000fe20000100800 */
[C---:B------:R-:W-:Y:S02]  /*23ff0*/  SEL R45, R252.reuse, R30, !P2 ;  /* 0x0000001efc2d7207 */ /* 0x040fe40005000000 */
[C---:B------:R-:W-:Y:S01]  /*24000*/  SEL R36, R252.reuse, R36, !P2 ;  /* 0x00000024fc247207 */ /* 0x040fe20005000000 */
[----:B------:R-:W-:Y:S01]  /*24010*/  STL [R1+0x3bb0], R32 ;  /* 0x003bb02001007387 */ /* 0x000fe20000100800 */
[C---:B------:R-:W-:Y:S02]  /*24020*/  SEL R41, R252.reuse, R41, !P2 ;  /* 0x00000029fc297207 */ /* 0x040fe40005000000 */
[C---:B------:R-:W-:Y:S01]  /*24030*/  SEL R48, R252.reuse, R48, !P2 ;  /* 0x00000030fc307207 */ /* 0x040fe20005000000 */
[----:B------:R-:W-:Y:S01]  /*24040*/  STL [R1+0x3bb4], R35 ;  /* 0x003bb42301007387 */ /* 0x000fe20000100800 */
[----:B------:R-:W-:-:S03]  /*24050*/  SEL R51, R252, R51, !P2 ;  /* 0x00000033fc337207 */ /* 0x000fc60005000000 */
[----:B------:R-:W-:Y:S01]  /*24060*/  STL [R1+0x3bb8], R39 ;  /* 0x003bb82701007387 */ /* 0x000fe20000100800 */
[----:B------:R-:W-:-:S03]  /*24070*/  SEL R57, R252, R57, !P2 ;  /* 0x00000039fc397207 */ /* 0x000fc60005000000 */
[----:B------:R1:W-:Y:S01]  /*24080*/  STL [R1+0x3bbc], R44 ;  /* 0x003bbc2c01007387 */ /* 0x0003e20000100800 */
[----:B------:R-:W-:-:S03]  /*24090*/  SEL R63, R252, R63, !P2 ;  /* 0x0000003ffc3f7207 */ /* 0x000fc60005000000 */
[----:B------:R-:W-:Y:S01]  /*240a0*/  STL [R1+0x3bc0], R45 ;  /* 0x003bc02d01007387 */ /* 0x000fe20000100800 */
[----:B0-----:R-:W-:-:S03]  /*240b0*/  LOP3.LUT R3, R238, 0x7f, RZ, 0xc0, !PT ;  /* 0x0000007fee037812 */ /* 0x001fc600078ec0ff */
[----:B------:R-:W-:Y:S04]  /*240c0*/  STL [R1+0x3bc4], R36 ;  /* 0x003bc42401007387 */ /* 0x000fe80000100800 */
[----:B------:R0:W-:Y:S04]  /*240d0*/  STL [R1+0x3bc8], R41 ;  /* 0x003bc82901007387 */ /* 0x0001e80000100800 */
[----:B------:R-:W-:Y:S04]  /*240e0*/  STL [R1+0x3bcc], R48 ;  /* 0x003bcc3001007387 */ /* 0x000fe80000100800 */
[----:B------:R-:W-:Y:S04]  /*240f0*/  STL [R1+0x3bd0], R51 ;  /* 0x003bd03301007387 */ /* 0x000fe80000100800 */
[----:B------:R-:W-:Y:S04]  /*24100*/  STL [R1+0x3bd4], R57 ;  /* 0x003bd43901007387 */ /* 0x000fe80000100800 */
[----:B------:R-:W-:Y:S01]  /*24110*/  STL [R1+0x3bd8], R63 ;  /* 0x003bd83f01007387 */ /* 0x000fe20000100800 */
[----:B------:R-:W-:-:S02]  /*24120*/  @!P3 IMAD.MOV R146, RZ, RZ, -R146 ;  /* 0x000000ffff92b224 */ /* 0x000fc400078e0a92 */
[----:B------:R-:W-:Y:S02]  /*24130*/  @!P4 IMAD.MOV R135, RZ, RZ, -R135 ;  /* 0x000000ffff87c224 */ /* 0x000fe400078e0a87 */
[----:B------:R-:W-:Y:S01]  /*24140*/  @!P5 IMAD.MOV R138, RZ, RZ, -R138 ;  /* 0x000000ffff8ad224 */ /* 0x000fe200078e0a8a */
[C---:B------:R-:W-:Y:S02]  /*24150*/  SEL R69, R252.reuse, R69, !P2 ;  /* 0x00000045fc457207 */ /* 0x040fe40005000000 */
        /* <DEDUP_REMOVED lines=96> */
[----:B------:R-:W-:Y:S02]  /*24760*/  SEL R226, R252, R226, !P2 ;  /* 0x000000e2fce27207 */ /* 0x000fe40005000000 */
[----:B--2---:R-:W-:-:S04]  /*24770*/  IADD3 R21, P1, R225, R230, RZ ;  /* 0x000000e6e1157210 */ /* 0x004fc80007f3e0ff */
[----:B------:R-:W-:Y:S02]  /*24780*/  LEA.HI.X.SX32 R20, R225, R0, 0x1, P1 ;  /* 0x00000000e1147211 */ /* 0x000fe400008f0eff */
[----:B------:R-:W4:Y:S01]  /*24790*/  LDC R0, c[0x0][0x240] ;  /* 0x00009000ff007b82 */ /* 0x000f220000000800 */
[----:B------:R2:W-:Y:S01]  /*247a0*/  STL [R1+0x3b58], R21 ;  /* 0x003b581501007387 */ /* 0x0005e20000100800 */
[----:B-1----:R-:W-:-:S03]  /*247b0*/  IMAD R230, R3, R235, RZ ;  /* 0x000000eb03e67224 */ /* 0x002fc600078e02ff */
[----:B------:R1:W-:Y:S01]  /*247c0*/  STL [R1+0x3b5c], R20 ;  /* 0x003b5c1401007387 */ /* 0x0003e20000100800 */
[----:B------:R-:W-:-:S03]  /*247d0*/  IMAD R3, R3, R235, RZ ;  /* 0x000000eb03037224 */ /* 0x000fc600078e02ff */
[----:B------:R-:W2:Y:S01]  /*247e0*/  LDL.LU R44, [R1+0x3e4] ;  /* 0x0003e400012c7983 */ /* 0x000ea20000300800 */
[----:B------:R-:W-:-:S03]  /*247f0*/  IMAD R230, R235, 0x80, R230 ;  /* 0x00000080ebe67824 */ /* 0x000fc600078e02e6 */
[----:B------:R-:W2:Y:S04]  /*24800*/  LDL.LU R24, [R1+0x3e8] ;  /* 0x0003e80001187983 */ /* 0x000ea80000300800 */
[----:B------:R-:W2:Y:S04]  /*24810*/  LDL.LU R39, [R1+0x3ec] ;  /* 0x0003ec0001277983 */ /* 0x000ea80000300800 */
[----:B------:R-:W2:Y:S04]  /*24820*/  LDL.LU R35, [R1+0x3f0] ;  /* 0x0003f00001237983 */ /* 0x000ea80000300800 */
[----:B------:R-:W2:Y:S01]  /*24830*/  LDL.LU R14, [R1+0x3f4] ;  /* 0x0003f400010e7983 */ /* 0x000ea20000300800 */
[----:B------:R-:W-:-:S03]  /*24840*/  LEA.HI.X.SX32 R3, R3, R5, 0x1, P6 ;  /* 0x0000000503037211 */ /* 0x000fc600030f0eff */
[----:B------:R-:W2:Y:S01]  /*24850*/  LDL.LU R32, [R1+0x3f8] ;  /* 0x0003f80001207983 */ /* 0x000ea20000300800 */
[----:B------:R-:W-:-:S03]  /*24860*/  SEL R228, R252, R228, !P2 ;  /* 0x000000e4fce47207 */ /* 0x000fc60005000000 */
[----:B------:R-:W2:Y:S01]  /*24870*/  LDL.LU R6, [R1+0x400] ;  /* 0x0004000001067983 */ /* 0x000ea20000300800 */
[----:B------:R-:W-:-:S03]  /*24880*/  SEL R232, R252, R232, !P2 ;  /* 0x000000e8fce87207 */ /* 0x000fc60005000000 */
[----:B------:R-:W2:Y:S01]  /*24890*/  LDL.LU R246, [R1+0x404] ;  /* 0x0004040001f67983 */ /* 0x000ea20000300800 */
[C---:B------:R-:W-:Y:S02]  /*248a0*/  SEL R234, R252.reuse, R234, !P2 ;  /* 0x000000eafcea7207 */ /* 0x040fe40005000000 */
[C---:B------:R-:W-:Y:S01]  /*248b0*/  SEL R237, R252.reuse, R237, !P2 ;  /* 0x000000edfced7207 */ /* 0x040fe20005000000 */
[----:B------:R-:W2:Y:S01]  /*248c0*/  LDL.LU R242, [R1+0x408] ;  /* 0x0004080001f27983 */ /* 0x000ea20000300800 */
[C---:B------:R-:W-:Y:S02]  /*248d0*/  SEL R241, R252.reuse, R241, !P2 ;  /* 0x000000f1fcf17207 */ /* 0x040fe40005000000 */
[C---:B------:R-:W-:Y:S01]  /*248e0*/  SEL R243, R252.reuse, R243, !P2 ;  /* 0x000000f3fcf37207 */ /* 0x040fe20005000000 */
[----:B------:R-:W2:Y:S01]  /*248f0*/  LDL.LU R235, [R1+0x40c] ;  /* 0x00040c0001eb7983 */ /* 0x000ea20000300800 */
        /* <DEDUP_REMOVED lines=45> */
[----:B------:R-:W-:Y:S02]  /*24bd0*/  SEL R138, R252, R138, !P2 ;  /* 0x0000008afc8a7207 */ /* 0x000fe40005000000 */
[----:B------:R-:W-:Y:S02]  /*24be0*/  LEA.HI.X.SX32 R5, R230, R5, 0x1, P0 ;  /* 0x00000005e6057211 */ /* 0x000fe400000f0eff */
[----:B------:R-:W-:Y:S01]  /*24bf0*/  SEL R252, R252, R140, !P2 ;  /* 0x0000008cfcfc7207 */ /* 0x000fe20005000000 */
[----:B------:R-:W2:Y:S01]  /*24c00*/  LDL.LU R230, [R1+0x414] ;  /* 0x0004140001e67983 */ /* 0x000ea20000300800 */
[-C--:B----4-:R-:W-:Y:S02]  /*24c10*/  IMAD R140, R218, R0.reuse, RZ ;  /* 0x00000000da8c7224 */ /* 0x090fe400078e02ff */
[-C--:B---3--:R-:W-:Y:S01]  /*24c20*/  IMAD R135, R214, R0.reuse, RZ ;  /* 0x00000000d6877224 */ /* 0x088fe200078e02ff */
[----:B------:R-:W3:Y:S01]  /*24c30*/  LDL.LU R225, [R1+0x418] ;  /* 0x0004180001e17983 */ /* 0x000ee20000300800 */
[----:B------:R-:W-:-:S03]  /*24c40*/  IMAD R129, R208, R0, RZ ;  /* 0x00000000d0817224 */ /* 0x000fc600078e02ff */
[----:B------:R-:W4:Y:S01]  /*24c50*/  LDL.LU R218, [R1+0x41c] ;  /* 0x00041c0001da7983 */ /* 0x000f220000300800 */
        /* <DEDUP_REMOVED lines=31> */
[----:B------:R-:W4:Y:S04]  /*24e50*/  LDL.LU R9, [R1+0x45c] ;  /* 0x00045c0001097983 */ /* 0x000f280000300800 */
[----:B------:R-:W4:Y:S04]  /*24e60*/  LDL.LU R245, [R1+0x460] ;  /* 0x0004600001f57983 */ /* 0x000f280000300800 */
[----:B------:R-:W4:Y:S04]  /*24e70*/  LDL.LU R15, [R1+0x464] ;  /* 0x00046400010f7983 */ /* 0x000f280000300800 */
[----:B0-----:R-:W4:Y:S04]  /*24e80*/  LDL.LU R41, [R1+0x468] ;  /* 0x0004680001297983 */ /* 0x001f280000300800 */
[----:B------:R-:W4:Y:S04]  /*24e90*/  LDL.LU R36, [R1+0x46c] ;  /* 0x00046c0001247983 */ /* 0x000f280000300800 */
[----:B------:R-:W4:Y:S01]  /*24ea0*/  LDL.LU R45, [R1+0x470] ;  /* 0x00047000012d7983 */ /* 0x000f220000300800 */
[----:B--2---:R-:W-:-:S03]  /*24eb0*/  IMAD R77, R44, R0, RZ ;  /* 0x000000002c4d7224 */ /* 0x004fc600078e02ff */
[----:B------:R-:W2:Y:S01]  /*24ec0*/  LDL.LU R44, [R1+0x474] ;  /* 0x00047400012c7983 */ /* 0x000ea20000300800 */
[-C--:B------:R-:W-:Y:S02]  /*24ed0*/  IMAD R71, R39, R0.reuse, RZ ;  /* 0x0000000027477224 */ /* 0x080fe400078e02ff */
[-C--:B------:R-:W-:Y:S02]  /*24ee0*/  IMAD R68, R35, R0.reuse, RZ ;  /* 0x0000000023447224 */ /* 0x080fe400078e02ff */
[-C--:B------:R-:W-:Y:S02]  /*24ef0*/  IMAD R65, R14, R0.reuse, RZ ;  /* 0x000000000e417224 */ /* 0x080fe400078e02ff */
[-C--:B------:R-:W-:Y:S02]  /*24f00*/  IMAD R61, R32, R0.reuse, RZ ;  /* 0x00000000203d7224 */ /* 0x080fe400078e02ff */
[-C--:B------:R-:W-:Y:S02]  /*24f10*/  IMAD R74, R24, R0.reuse, RZ ;  /* 0x00000000184a7224 */ /* 0x080fe400078e02ff */
[----:B------:R-:W-:-:S02]  /*24f20*/  IMAD R59, R6, R0, RZ ;  /* 0x00000000063b7224 */ /* 0x000fc400078e02ff */
[-C--:B------:R-:W-:Y:S02]  /*24f30*/  IMAD R58, R246, R0.reuse, RZ ;  /* 0x00000000f63a7224 */ /* 0x080fe400078e02ff */
[-C--:B------:R-:W-:Y:S02]  /*24f40*/  IMAD R56, R242, R0.reuse, RZ ;  /* 0x00000000f2387224 */ /* 0x080fe400078e02ff */
[-C--:B------:R-:W-:Y:S02]  /*24f50*/  IMAD R54, R235, R0.reuse, RZ ;  /* 0x00000000eb367224 */ /* 0x080fe400078e02ff */
[-C--:B------:R-:W-:Y:S02]  /*24f60*/  IMAD R52, R230, R0.reuse, RZ ;  /* 0x00000000e6347224 */ /* 0x080fe400078e02ff */
[-C--:B---3--:R-:W-:Y:S02]  /*24f70*/  IMAD R50, R225, R0.reuse, RZ ;  /* 0x00000000e1327224 */ /* 0x088fe400078e02ff */
[----:B----4-:R-:W-:-:S02]  /*24f80*/  IMAD R49, R218, R0, RZ ;  /* 0x00000000da317224 */ /* 0x010fc400078e02ff */
        /* <DEDUP_REMOVED lines=9> */
[----:B------:R-:W3:Y:S04]  /*25020*/  LDL.LU R15, [R1+0x478] ;  /* 0x00047800010f7983 */ /* 0x000ee80000300800 */
[----:B------:R-:W4:Y:S04]  /*25030*/  LDL.LU R14, [R1+0x47c] ;  /* 0x00047c00010e7983 */ /* 0x000f280000300800 */
[----:B------:R-:W4:Y:S04]  /*25040*/  LDL.LU R17, [R1+0x480] ;  /* 0x0004800001117983 */ /* 0x000f280000300800 */
[----:B------:R-:W3:Y:S04]  /*25050*/  LDL.LU R39, [R1+0x484] ;  /* 0x0004840001277983 */ /* 0x000ee80000300800 */
[----:B------:R-:W4:Y:S01]  /*25060*/  LDL.LU R35, [R1+0x488] ;  /* 0x0004880001237983 */ /* 0x000f220000300800 */
[----:B------:R-:W-:-:S03]  /*25070*/  IMAD R24, R245, R0, RZ ;  /* 0x00000000f5187224 */ /* 0x000fc600078e02ff */
[----:B------:R-:W3:Y:S04]  /*25080*/  LDL.LU R32, [R1+0x48c] ;  /* 0x00048c0001207983 */ /* 0x000ee80000300800 */
[----:B------:R-:W4:Y:S04]  /*25090*/  LDL.LU R6, [R1+0x490] ;  /* 0x0004900001067983 */ /* 0x000f280000300800 */
[----:B------:R-:W4:Y:S04]  /*250a0*/  LDL.LU R246, [R1+0x494] ;  /* 0x0004940001f67983 */ /* 0x000f280000300800 */
[----:B------:R-:W4:Y:S04]  /*250b0*/  LDL.LU R9, [R1+0x498] ;  /* 0x0004980001097983 */ /* 0x000f280000300800 */
[----:B------:R-:W4:Y:S04]  /*250c0*/  LDL.LU R245, [R1+0x49c] ;  /* 0x00049c0001f57983 */ /* 0x000f280000300800 */
[----:B------:R-:W4:Y:S04]  /*250d0*/  LDL.LU R242, [R1+0x4a0] ;  /* 0x0004a00001f27983 */ /* 0x000f280000300800 */
[----:B------:R-:W1:Y:S04]  /*250e0*/  LDL.LU R235, [R1+0x4a8] ;  /* 0x0004a80001eb7983 */ /* 0x000e680000300800 */
[----:B------:R-:W4:Y:S04]  /*250f0*/  LDL.LU R230, [R1+0x4b0] ;  /* 0x0004b00001e67983 */ /* 0x000f280000300800 */
[----:B------:R-:W4:Y:S04]  /*25100*/  LDL.LU R225, [R1+0x4b4] ;  /* 0x0004b40001e17983 */ /* 0x000f280000300800 */
[----:B------:R-:W4:Y:S04]  /*25110*/  LDL.LU R218, [R1+0x4bc] ;  /* 0x0004bc0001da7983 */ /* 0x000f280000300800 */
[----:B------:R-:W4:Y:S04]  /*25120*/  LDL.LU R214, [R1+0x4c0] ;  /* 0x0004c00001d67983 */ /* 0x000f280000300800 */
[----:B------:R-:W4:Y:S04]  /*25130*/  LDL.LU R208, [R1+0x4c8] ;  /* 0x0004c80001d07983 */ /* 0x000f280000300800 */
[----:B------:R-:W4:Y:S01]  /*25140*/  LDL.LU R203, [R1+0x4d0] ;  /* 0x0004d00001cb7983 */ /* 0x000f220000300800 */
[----:B------:R-:W-:-:S03]  /*25150*/  IMAD R38, R186, R0, RZ ;  /* 0x00000000ba267224 */ /* 0x000fc600078e02ff */
[----:B------:R-:W4:Y:S04]  /*25160*/  LDL.LU R197, [R1+0x4d4] ;  /* 0x0004d40001c57983 */ /* 0x000f280000300800 */
[----:B------:R-:W4:Y:S01]  /*25170*/  LDL.LU R193, [R1+0x4dc] ;  /* 0x0004dc0001c17983 */ /* 0x000f220000300800 */
[----:B------:R-:W-:-:S03]  /*25180*/  IMAD R37, R181, R0, RZ ;  /* 0x00000000b5257224 */ /* 0x000fc600078e02ff */
[----:B------:R-:W4:Y:S01]  /*25190*/  LDL.LU R186, [R1+0x4e0] ;  /* 0x0004e00001ba7983 */ /* 0x000f220000300800 */
[-C--:B------:R-:W-:Y:S02]  /*251a0*/  IMAD R34, R251, R0.reuse, RZ ;  /* 0x00000000fb227224 */ /* 0x080fe400078e02ff */
[-C--:B------:R-:W-:Y:S01]  /*251b0*/  IMAD R33, R10, R0.reuse, RZ ;  /* 0x000000000a217224 */ /* 0x080fe200078e02ff */
[----:B------:R-:W4:Y:S01]  /*251c0*/  LDL.LU R181, [R1+0x4e8] ;  /* 0x0004e80001b57983 */ /* 0x000f220000300800 */
[----:B------:R-:W-:-:S03]  /*251d0*/  IMAD R31, R12, R0, RZ ;  /* 0x000000000c1f7224 */ /* 0x000fc600078e02ff */
[----:B------:R-:W4:Y:S04]  /*251e0*/  LDL.LU R251, [R1+0x4ec] ;  /* 0x0004ec0001fb7983 */ /* 0x000f280000300800 */
[----:B------:R-:W4:Y:S04]  /*251f0*/  LDL.LU R10, [R1+0x4f4] ;  /* 0x0004f400010a7983 */ /* 0x000f280000300800 */
[----:B------:R-:W4:Y:S01]  /*25200*/  LDL.LU R12, [R1+0x4fc] ;  /* 0x0004fc00010c7983 */ /* 0x000f220000300800 */
[----:B------:R-:W-:-:S03]  /*25210*/  IMAD R30, R2, R0, RZ ;  /* 0x00000000021e7224 */ /* 0x000fc600078e02ff */
[----:B------:R-:W4:Y:S01]  /*25220*/  LDL.LU R2, [R1+0x500] ;  /* 0x0005000001027983 */ /* 0x000f220000300800 */
[----:B------:R-:W-:-:S03]  /*25230*/  IMAD R29, R4, R0, RZ ;  /* 0x00000000041d7224 */ /* 0x000fc600078e02ff */
[----:B------:R-:W4:Y:S01]  /*25240*/  LDL.LU R4, [R1+0x508] ;  /* 0x0005080001047983 */ /* 0x000f220000300800 */
[-C--:B------:R-:W-:Y:S02]  /*25250*/  IMAD R22, R41, R0.reuse, RZ ;  /* 0x0000000029167224 */ /* 0x080fe400078e02ff */
[-C--:B------:R-:W-:Y:S02]  /*25260*/  IMAD R19, R36, R0.reuse, RZ ;  /* 0x0000000024137224 */ /* 0x080fe400078e02ff */
[-C--:B------:R-:W-:Y:S02]  /*25270*/  IMAD R18, R45, R0.reuse, RZ ;  /* 0x000000002d127224 */ /* 0x080fe400078e02ff */
[-C--:B--2---:R-:W-:Y:S02]  /*25280*/  IMAD R16, R44, R0.reuse, RZ ;  /* 0x000000002c107224 */ /* 0x084fe400078e02ff */
[-C--:B---3--:R-:W-:Y:S02]  /*25290*/  IMAD R7, R32, R0.reuse, RZ ;  /* 0x0000000020077224 */ /* 0x088fe400078e02ff */
[----:B----4-:R-:W-:-:S02]  /*252a0*/  IMAD R21, R242, R0, RZ ;  /* 0x00000000f2157224 */ /* 0x010fc400078e02ff */
[----:B-1----:R-:W-:-:S03]  /*252b0*/  IMAD R20, R235, R0, RZ ;  /* 0x00000000eb147224 */ /* 0x002fc600078e02ff */
[----:B------:R0:W-:Y:S01]  /*252c0*/  STL [R1+0xc], R21 ;  /* 0x00000c1501007387 */ /* 0x0001e20000100800 */
[----:B------:R-:W-:-:S03]  /*252d0*/  IMAD R32, R230, R0, RZ ;  /* 0x00000000e6207224 */ /* 0x000fc600078e02ff */
[----:B------:R1:W-:Y:S01]  /*252e0*/  STL [R1+0x1c], R20 ;  /* 0x00001c1401007387 */ /* 0x0003e20000100800 */
[----:B0-----:R-:W-:-:S03]  /*252f0*/  IMAD R21, R225, R0, RZ ;  /* 0x00000000e1157224 */ /* 0x001fc600078e02ff */
[----:B------:R0:W-:Y:S01]  /*25300*/  STL [R1+0x30], R32 ;  /* 0x0000302001007387 */ /* 0x0001e20000100800 */
[----:B-1----:R-:W-:-:S03]  /*25310*/  IMAD R20, R218, R0, RZ ;  /* 0x00000000da147224 */ /* 0x002fc600078e02ff */
[----:B------:R1:W-:Y:S04]  /*25320*/  STL [R1+0x44], R21 ;  /* 0x0000441501007387 */ /* 0x0003e80000100800 */
[----:B------:R2:W-:Y:S01]  /*25330*/  STL [R1+0x54], R20 ;  /* 0x0000541401007387 */ /* 0x0005e20000100800 */
[-C--:B0-----:R-:W-:Y:S02]  /*25340*/  IMAD R32, R214, R0.reuse, RZ ;  /* 0x00000000d6207224 */ /* 0x081fe400078e02ff */
[----:B-1----:R-:W-:-:S03]  /*25350*/  IMAD R21, R208, R0, RZ ;  /* 0x00000000d0157224 */ /* 0x002fc600078e02ff */
[----:B------:R0:W-:Y:S01]  /*25360*/  STL [R1+0x68], R32 ;  /* 0x0000682001007387 */ /* 0x0001e20000100800 */
[----:B--2---:R-:W-:-:S03]  /*25370*/  IMAD R20, R203, R0, RZ ;  /* 0x00000000cb147224 */ /* 0x004fc600078e02ff */
        /* <DEDUP_REMOVED lines=9> */
[-C--:B------:R-:W-:Y:S02]  /*25410*/  IMAD R12, R12, R0.reuse, RZ ;  /* 0x000000000c0c7224 */ /* 0x080fe400078e02ff */
[-C--:B-1----:R-:W-:Y:S01]  /*25420*/  IMAD R21, R251, R0.reuse, RZ ;  /* 0x00000000fb157224 */ /* 0x082fe200078e02ff */
[----:B------:R-:W-:Y:S01]  /*25430*/  STL [R1+0xd8], R32 ;  /* 0x0000d82001007387 */ /* 0x000fe20000100800 */
[----:B--2---:R-:W-:-:S03]  /*25440*/  IMAD R20, R10, R0, RZ ;  /* 0x000000000a147224 */ /* 0x004fc600078e02ff */
[----:B------:R-:W-:Y:S01]  /*25450*/  STL [R1+0xec], R21 ;  /* 0x0000ec1501007387 */ /* 0x000fe20000100800 */
[----:B------:R-:W-:-:S03]  /*25460*/  IMAD R10, R2, R0, RZ ;  /* 0x00000000020a7224 */ /* 0x000fc600078e02ff */
[----:B------:R0:W-:Y:S04]  /*25470*/  STL [R1+0xfc], R20 ;  /* 0x0000fc1401007387 */ /* 0x0001e80000100800 */
[----:B------:R-:W-:Y:S01]  /*25480*/  STL [R1+0x110], R12 ;  /* 0x0001100c01007387 */ /* 0x000fe20000100800 */
[----:B------:R-:W-:-:S03]  /*25490*/  IMAD R2, R4, R0, RZ ;  /* 0x0000000004027224 */ /* 0x000fc600078e02ff */
[----:B0-----:R-:W2:Y:S04]  /*254a0*/  LDL.LU R20, [R1+0x510] ;  /* 0x0005100001147983 */ /* 0x001ea80000300800 */
        /* <DEDUP_REMOVED lines=9> */
[----:B------:R-:W4:Y:S01]  /*25540*/  LDL.LU R45, [R1+0x5ac] ;  /* 0x0005ac00012d7983 */ /* 0x000f220000300800 */
[----:B------:R-:W-:-:S03]  /*25550*/  IMAD R11, R39, R0, RZ ;  /* 0x00000000270b7224 */ /* 0x000fc600078e02ff */
[----:B------:R-:W4:Y:S01]  /*25560*/  LDL.LU R44, [R1+0x5a8] ;  /* 0x0005a800012c7983 */ /* 0x000f220000300800 */
[----:B------:R-:W-:-:S03]  /*25570*/  IMAD R8, R35, R0, RZ ;  /* 0x0000000023087224 */ /* 0x000fc600078e02ff */
[----:B------:R-:W4:Y:S04]  /*25580*/  LDL.LU R39, [R1+0x5a4] ;  /* 0x0005a40001277983 */ /* 0x000f280000300800 */
[----:B------:R-:W4:Y:S01]  /*25590*/  LDL.LU R35, [R1+0x5a0] ;  /* 0x0005a00001237983 */ /* 0x000f220000300800 */
[----:B------:R-:W-:-:S03]  /*255a0*/  IMAD R13, R246, R0, RZ ;  /* 0x00000000f60d7224 */ /* 0x000fc600078e02ff */
        /* <DEDUP_REMOVED lines=16> */
[----:B------:R-:W4:Y:S04]  /*256b0*/  LDL.LU R12, [R1+0x55c] ;  /* 0x00055c00010c7983 */ /* 0x000f280000300800 */
[----:B-1----:R-:W4:Y:S04]  /*256c0*/  LDL.LU R2, [R1+0x558] ;  /* 0x0005580001027983 */ /* 0x002f280000300800 */
[----:B------:R-:W4:Y:S01]  /*256d0*/  LDL.LU R4, [R1+0x554] ;  /* 0x0005540001047983 */ /* 0x000f220000300800 */
[----:B--2---:R-:W-:-:S05]  /*256e0*/  IMAD R20, R20, R0, RZ ;  /* 0x0000000014147224 */ /* 0x004fca00078e02ff */
[----:B------:R3:W-:Y:S02]  /*256f0*/  STL [R1+0x148], R20 ;  /* 0x0001481401007387 */ /* 0x0007e40000100800 */
[-C--:B---3--:R-:W-:Y:S02]  /*25700*/  IMAD R20, R21, R0.reuse, RZ ;  /* 0x0000000015147224 */ /* 0x088fe400078e02ff */
[----:B----4-:R-:W-:-:S03]  /*25710*/  IMAD R21, R63, R0, RZ ;  /* 0x000000003f157224 */ /* 0x010fc600078e02ff */
[----:B------:R0:W-:Y:S01]  /*25720*/  STL [R1+0x15c], R20 ;  /* 0x00015c1401007387 */ /* 0x0001e20000100800 */
[----:B------:R-:W-:-:S03]  /*25730*/  IMAD R51, R51, R0, RZ ;  /* 0x0000000033337224 */ /* 0x000fc600078e02ff */
[----:B------:R1:W-:Y:S01]  /*25740*/  STL [R1+0x16c], R21 ;  /* 0x00016c1501007387 */ /* 0x0003e20000100800 */
[-C--:B0-----:R-:W-:Y:S02]  /*25750*/  IMAD R20, R57, R0.reuse, RZ ;  /* 0x0000000039147224 */ /* 0x081fe400078e02ff */
[----:B-1----:R-:W-:-:S03]  /*25760*/  IMAD R21, R48, R0, RZ ;  /* 0x0000000030157224 */ /* 0x002fc600078e02ff */
[----:B------:R0:W-:Y:S01]  /*25770*/  STL [R1+0x180], R20 ;  /* 0x0001801401007387 */ /* 0x0001e20000100800 */
[----:B------:R-:W-:-:S03]  /*25780*/  IMAD R36, R36, R0, RZ ;  /* 0x0000000024247224 */ /* 0x000fc600078e02ff */
[----:B------:R-:W-:Y:S01]  /*25790*/  STL [R1+0x194], R51 ;  /* 0x0001943301007387 */ /* 0x000fe20000100800 */
[----:B0-----:R-:W-:-:S03]  /*257a0*/  IMAD R20, R41, R0, RZ ;  /* 0x0000000029147224 */ /* 0x001fc600078e02ff */
[----:B------:R0:W-:Y:S04]  /*257b0*/  STL [R1+0x1a4], R21 ;  /* 0x0001a41501007387 */ /* 0x0001e80000100800 */
        /* <DEDUP_REMOVED lines=8> */
[----:B------:R-:W-:Y:S01]  /*25840*/  STL [R1+0x1fc], R36 ;  /* 0x0001fc2401007387 */ /* 0x000fe20000100800 */
[----:B--2---:R-:W-:-:S03]  /*25850*/  IMAD R20, R32, R0, RZ ;  /* 0x0000000020147224 */ /* 0x004fc600078e02ff */
        /* <DEDUP_REMOVED lines=24> */
[----:B------:R1:W-:Y:S01]  /*259e0*/  STL [R1+0x2d0], R21 ;  /* 0x0002d01501007387 */ /* 0x0003e20000100800 */
[----:B------:R-:W-:-:S03]  /*259f0*/  IMAD R12, R12, R0, RZ ;  /* 0x000000000c0c7224 */ /* 0x000fc600078e02ff */
[----:B------:R2:W-:Y:S01]  /*25a00*/  STL [R1+0x2e4], R20 ;  /* 0x0002e41401007387 */ /* 0x0005e20000100800 */
[-C--:B0-----:R-:W-:Y:S02]  /*25a10*/  IMAD R32, R181, R0.reuse, RZ ;  /* 0x00000000b5207224 */ /* 0x081fe400078e02ff */
[----:B-1----:R-:W-:-:S03]  /*25a20*/  IMAD R21, R251, R0, RZ ;  /* 0x00000000fb157224 */ /* 0x002fc600078e02ff */
        /* <DEDUP_REMOVED lines=558> */
[----:B------:R0:W-:Y:S01]  /*27d10*/  STL [R1+0xcc], R32 ;  /* 0x0000cc2001007387 */ /* 0x0001e20000100800 */
[----:B--2---:R-:W-:-:S03]  /*27d20*/  IMAD R20, R10, R0, RZ ;  /* 0x000000000a147224 */ /* 0x004fc600078e02ff */
[----:B------:R-:W-:Y:S01]  /*27d30*/  STL [R1+0xc8], R21 ;  /* 0x0000c81501007387 */ /* 0x000fe20000100800 */
[-C--:B------:R-:W-:Y:S02]  /*27d40*/  IMAD R10, R2, R0.reuse, RZ ;  /* 0x00000000020a7224 */ /* 0x080fe400078e02ff */
[-C--:B------:R-:W-:Y:S01]  /*27d50*/  IMAD R2, R4, R0.reuse, RZ ;  /* 0x0000000004027224 */ /* 0x080fe200078e02ff */
[----:B------:R-:W-:Y:S04]  /*27d60*/  STL [R1+0xc4], R20 ;  /* 0x0000c41401007387 */ /* 0x000fe80000100800 */
[----:B------:R-:W-:Y:S04]  /*27d70*/  STL [R1+0xc0], R12 ;  /* 0x0000c00c01007387 */ /* 0x000fe80000100800 */
[----:B------:R-:W2:Y:S04]  /*27d80*/  LDL.LU R63, [R1+0xb0] ;  /* 0x0000b000013f7983 */ /* 0x000ea80000300800 */
[----:B------:R1:W-:Y:S04]  /*27d90*/  STL [R1+0xbc], R10 ;  /* 0x0000bc0a01007387 */ /* 0x0003e80000100800 */
[----:B------:R-:W3:Y:S04]  /*27da0*/  LDL.LU R57, [R1+0xac] ;  /* 0x0000ac0001397983 */ /* 0x000ee80000300800 */
[----:B------:R4:W-:Y:S04]  /*27db0*/  STL [R1+0xb8], R2 ;  /* 0x0000b80201007387 */ /* 0x0009e80000100800 */
        /* <DEDUP_REMOVED lines=8> */
[----:B0-----:R-:W3:Y:S04]  /*27e40*/  LDL.LU R32, [R1+0x78] ;  /* 0x0000780001207983 */ /* 0x001ee80000300800 */
        /* <DEDUP_REMOVED lines=14> */
[----:B-1----:R-:W3:Y:S04]  /*27f30*/  LDL.LU R10, [R1+0x2c] ;  /* 0x00002c00010a7983 */ /* 0x002ee80000300800 */
[----:B------:R-:W3:Y:S04]  /*27f40*/  LDL.LU R12, [R1+0x28] ;  /* 0x00002800010c7983 */ /* 0x000ee80000300800 */
[----:B----4-:R-:W4:Y:S04]  /*27f50*/  LDL.LU R2, [R1+0x24] ;  /* 0x0000240001027983 */ /* 0x010f280000300800 */
[----:B------:R-:W4:Y:S04]  /*27f60*/  LDL.LU R4, [R1+0x20] ;  /* 0x0000200001047983 */ /* 0x000f280000300800 */
[----:B------:R-:W4:Y:S04]  /*27f70*/  LDL.LU R20, [R1+0x18] ;  /* 0x0000180001147983 */ /* 0x000f280000300800 */
[----:B------:R-:W4:Y:S01]  /*27f80*/  LDL.LU R21, [R1+0x14] ;  /* 0x0000140001157983 */ /* 0x000f220000300800 */
[----:B--2---:R-:W-:-:S05]  /*27f90*/  IMAD R63, R63, R0, RZ ;  /* 0x000000003f3f7224 */ /* 0x004fca00078e02ff */
[----:B------:R0:W-:Y:S01]  /*27fa0*/  STL [R1+0xb0], R63 ;  /* 0x0000b03f01007387 */ /* 0x0001e20000100800 */
[----:B---3--:R-:W-:-:S03]  /*27fb0*/  IMAD R57, R57, R0, RZ ;  /* 0x0000000039397224 */ /* 0x008fc600078e02ff */
[----:B0-----:R-:W2:Y:S01]  /*27fc0*/  LDL.LU R63, [R1+0x3bd8] ;  /* 0x003bd800013f7983 */ /* 0x001ea20000300800 */
[----:B------:R-:W-:-:S03]  /*27fd0*/  IMAD R51, R51, R0, RZ ;  /* 0x0000000033337224 */ /* 0x000fc600078e02ff */
[----:B------:R0:W-:Y:S01]  /*27fe0*/  STL [R1+0xac], R57 ;  /* 0x0000ac3901007387 */ /* 0x0001e20000100800 */
[-C--:B------:R-:W-:Y:S02]  /*27ff0*/  IMAD R48, R48, R0.reuse, RZ ;  /* 0x0000000030307224 */ /* 0x080fe400078e02ff */
[-C--:B------:R-:W-:Y:S01]  /*28000*/  IMAD R41, R41, R0.reuse, RZ ;  /* 0x0000000029297224 */ /* 0x080fe200078e02ff */
[----:B0-----:R-:W3:Y:S01]  /*28010*/  LDL.LU R57, [R1+0x3bd4] ;  /* 0x003bd40001397983 */ /* 0x001ee20000300800 */
[----:B------:R-:W-:-:S03]  /*28020*/  IMAD R36, R36, R0, RZ ;  /* 0x0000000024247224 */ /* 0x000fc600078e02ff */
[----:B------:R0:W-:Y:S01]  /*28030*/  STL [R1+0xa8], R51 ;  /* 0x0000a83301007387 */ /* 0x0001e20000100800 */
[-C--:B------:R-:W-:Y:S02]  /*28040*/  IMAD R45, R45, R0.reuse, RZ ;  /* 0x000000002d2d7224 */ /* 0x080fe400078e02ff */
[-C--:B------:R-:W-:Y:S01]  /*28050*/  IMAD R44, R44, R0.reuse, RZ ;  /* 0x000000002c2c7224 */ /* 0x080fe200078e02ff */
[----:B0-----:R-:W2:Y:S04]  /*28060*/  LDL.LU R51, [R1+0x3bd0] ;  /* 0x003bd00001337983 */ /* 0x001ea80000300800 */
[----:B------:R0:W-:Y:S01]  /*28070*/  STL [R1+0x9c], R48 ;  /* 0x00009c3001007387 */ /* 0x0001e20000100800 */
[-C--:B------:R-:W-:Y:S02]  /*28080*/  IMAD R39, R39, R0.reuse, RZ ;  /* 0x0000000027277224 */ /* 0x080fe400078e02ff */
[-C--:B------:R-:W-:Y:S01]  /*28090*/  IMAD R35, R35, R0.reuse, RZ ;  /* 0x0000000023237224 */ /* 0x080fe200078e02ff */
[----:B0-----:R-:W3:Y:S04]  /*280a0*/  LDL.LU R48, [R1+0x3bcc] ;  /* 0x003bcc0001307983 */ /* 0x001ee80000300800 */
[----:B------:R0:W-:Y:S01]  /*280b0*/  STL [R1+0x98], R41 ;  /* 0x0000982901007387 */ /* 0x0001e20000100800 */
[----:B------:R-:W-:-:S03]  /*280c0*/  IMAD R32, R32, R0, RZ ;  /* 0x0000000020207224 */ /* 0x000fc600078e02ff */
[----:B0-----:R-:W2:Y:S04]  /*280d0*/  LDL.LU R41, [R1+0x3bc8] ;  /* 0x003bc80001297983 */ /* 0x001ea80000300800 */
[----:B------:R0:W-:Y:S01]  /*280e0*/  STL [R1+0x94], R36 ;  /* 0x0000942401007387 */ /* 0x0001e20000100800 */
[----:B------:R-:W-:-:S03]  /*280f0*/  IMAD R246, R246, R0, RZ ;  /* 0x00000000f6f67224 */ /* 0x000fc600078e02ff */
        /* <DEDUP_REMOVED lines=47> */
[----:B----4-:R-:W-:-:S03]  /*283f0*/  IMAD R2, R2, R0, RZ ;  /* 0x0000000002027224 */ /* 0x010fc600078e02ff */
[----:B0-----:R-:W4:Y:S04]  /*28400*/  LDL.LU R193, [R1+0x3b84] ;  /* 0x003b840001c17983 */ /* 0x001f280000300800 */
[----:B------:R0:W-:Y:S01]  /*28410*/  STL [R1+0x3c], R186 ;  /* 0x00003cba01007387 */ /* 0x0001e20000100800 */
[----:B------:R-:W-:-:S03]  /*28420*/  IMAD R4, R4, R0, RZ ;  /* 0x0000000004047224 */ /* 0x000fc600078e02ff */
[----:B0-----:R-:W3:Y:S04]  /*28430*/  LDL.LU R186, [R1+0x3b80] ;  /* 0x003b800001ba7983 */ /* 0x001ee80000300800 */
[----:B------:R0:W-:Y:S04]  /*28440*/  STL [R1+0x38], R181 ;  /* 0x000038b501007387 */ /* 0x0001e80000100800 */
[----:B0-----:R-:W2:Y:S04]  /*28450*/  LDL.LU R181, [R1+0x3b7c] ;  /* 0x003b7c0001b57983 */ /* 0x001ea80000300800 */
[----:B------:R0:W-:Y:S04]  /*28460*/  STL [R1+0x34], R251 ;  /* 0x000034fb01007387 */ /* 0x0001e80000100800 */
[----:B0-----:R-:W4:Y:S04]  /*28470*/  LDL.LU R251, [R1+0x3b78] ;  /* 0x003b780001fb7983 */ /* 0x001f280000300800 */
[----:B------:R0:W-:Y:S04]  /*28480*/  STL [R1+0x2c], R10 ;  /* 0x00002c0a01007387 */ /* 0x0001e80000100800 */
[----:B0-----:R-:W3:Y:S04]  /*28490*/  LDL.LU R10, [R1+0x3b74] ;  /* 0x003b7400010a7983 */ /* 0x001ee80000300800 */
[----:B------:R0:W-:Y:S04]  /*284a0*/  STL [R1+0x28], R12 ;  /* 0x0000280c01007387 */ /* 0x0001e80000100800 */
[----:B0-----:R-:W2:Y:S04]  /*284b0*/  LDL.LU R12, [R1+0x3b70] ;  /* 0x003b7000010c7983 */ /* 0x001ea80000300800 */
[----:B------:R0:W-:Y:S04]  /*284c0*/  STL [R1+0x24], R2 ;  /* 0x0000240201007387 */ /* 0x0001e80000100800 */
[----:B0-----:R-:W4:Y:S04]  /*284d0*/  LDL.LU R2, [R1+0x3b6c] ;  /* 0x003b6c0001027983 */ /* 0x001f280000300800 */
[----:B------:R0:W-:Y:S04]  /*284e0*/  STL [R1+0x20], R4 ;  /* 0x0000200401007387 */ /* 0x0001e80000100800 */
[----:B0-----:R-:W3:Y:S01]  /*284f0*/  LDL.LU R4, [R1+0x3b68] ;  /* 0x003b680001047983 */ /* 0x001ee20000300800 */
[----:B------:R-:W-:-:S05]  /*28500*/  IMAD R20, R20, R0, RZ ;  /* 0x0000000014147224 */ /* 0x000fca00078e02ff */
[----:B------:R0:W-:Y:S02]  /*28510*/  STL [R1+0x18], R20 ;  /* 0x0000181401007387 */ /* 0x0001e40000100800 */
[-C--:B0-----:R-:W-:Y:S02]  /*28520*/  IMAD R20, R21, R0.reuse, RZ ;  /* 0x0000000015147224 */ /* 0x081fe400078e02ff */
[-C--:B---3--:R-:W-:Y:S02]  /*28530*/  IMAD R21, R4, R0.reuse, RZ ;  /* 0x0000000004157224 */ /* 0x088fe400078e02ff */
[----:B------:R-:W3:Y:S04]  /*28540*/  LDL.LU R4, [R1+0x3b64] ;  /* 0x003b640001047983 */ /* 0x000ee80000300800 */
[----:B------:R4:W-:Y:S02]  /*28550*/  STL [R1+0x14], R20 ;  /* 0x0000141401007387 */ /* 0x0009e40000100800 */
[----:B----4-:R-:W-:-:S02]  /*28560*/  IMAD R20, R2, R0, RZ ;  /* 0x0000000002147224 */ /* 0x010fc400078e02ff */
[----:B------:R-:W4:Y:S01]  /*28570*/  LDL.LU R2, [R1+0x3b60] ;  /* 0x003b600001027983 */ /* 0x000f220000300800 */
[-C--:B--2---:R-:W-:Y:S02]  /*28580*/  IMAD R12, R12, R0.reuse, RZ ;  /* 0x000000000c0c7224 */ /* 0x084fe400078e02ff */
[-C--:B------:R-:W-:Y:S01]  /*28590*/  IMAD R10, R10, R0.reuse, RZ ;  /* 0x000000000a0a7224 */ /* 0x080fe200078e02ff */
[----:B------:R-:W-:Y:S01]  /*285a0*/  STL [R1+0x10], R21 ;  /* 0x0000101501007387 */ /* 0x000fe20000100800 */
[----:B------:R-:W-:-:S03]  /*285b0*/  IMAD R249, R249, R0, RZ ;  /* 0x00000000f9f97224 */ /* 0x000fc600078e02ff */
[----:B------:R0:W-:Y:S01]  /*285c0*/  STL [R1+0x8], R20 ;  /* 0x0000081401007387 */ /* 0x0001e20000100800 */
[----:B------:R-:W-:-:S03]  /*285d0*/  IMAD R239, R239, R0, RZ ;  /* 0x00000000efef7224 */ /* 0x000fc600078e02ff */
[----:B------:R-:W-:Y:S01]  /*285e0*/  STL [R1+0x4], R12 ;  /* 0x0000040c01007387 */ /* 0x000fe20000100800 */
[-C--:B------:R-:W-:Y:S02]  /*285f0*/  IMAD R27, R27, R0.reuse, RZ ;  /* 0x000000001b1b7224 */ /* 0x080fe400078e02ff */
[-C--:B------:R-:W-:Y:S01]  /*28600*/  IMAD R15, R15, R0.reuse, RZ ;  /* 0x000000000f0f7224 */ /* 0x080fe200078e02ff */
[----:B------:R1:W-:Y:S01]  /*28610*/  STL [R1], R10 ;  /* 0x0000000a01007387 */ /* 0x0003e20000100800 */
        /* <DEDUP_REMOVED lines=19> */
[-C--:B0-----:R-:W-:Y:S02]  /*28750*/  IMAD R20, R32, R0.reuse, RZ ;  /* 0x0000000020147224 */ /* 0x081fe400078e02ff */
[-C--:B------:R-:W-:Y:S02]  /*28760*/  IMAD R21, R35, R0.reuse, RZ ;  /* 0x0000000023157224 */ /* 0x080fe400078e02ff */
[----:B-1----:R-:W-:-:S02]  /*28770*/  IMAD R10, R39, R0, RZ ;  /* 0x00000000270a7224 */ /* 0x002fc400078e02ff */
        /* <DEDUP_REMOVED lines=159> */
[----:B------:R-:W-:Y:S01]  /*29170*/  IMAD R252, R252, R0, RZ ;  /* 0x00000000fcfc7224 */ /* 0x000fe200078e02ff */
[C---:B---3--:R-:W-:Y:S02]  /*29180*/  IADD3 R0, P2, R249.reuse, R4, RZ ;  /* 0x00000004f9007210 */ /* 0x048fe40007f5e0ff */
[----:B----4-:R-:W-:-:S03]  /*29190*/  IADD3 R32, P1, R249, R2, RZ ;  /* 0x00000002f9207210 */ /* 0x010fc60007f3e0ff */
[----:B------:R0:W-:Y:S01]  /*291a0*/  STL [R1+0x1b40], R0 ;  /* 0x001b400001007387 */ /* 0x0001e20000100800 */
[----:B------:R-:W-:-:S03]  /*291b0*/  SHF.R.S32.HI R39, RZ, 0x1f, R140 ;  /* 0x0000001fff277819 */ /* 0x000fc6000001148c */
[----:B------:R1:W-:Y:S01]  /*291c0*/  STL [R1+0x1b48], R32 ;  /* 0x001b482001007387 */ /* 0x0003e20000100800 */
[C---:B0-----:R-:W-:Y:S02]  /*291d0*/  IADD3 R0, P0, R239.reuse, R4, RZ ;  /* 0x00000004ef007210 */ /* 0x041fe40007f1e0ff */
[----:B-1----:R-:W-:-:S03]  /*291e0*/  IADD3 R32, P4, R239, R2, RZ ;  /* 0x00000002ef207210 */ /* 0x002fc60007f9e0ff */
[----:B------:R0:W-:Y:S01]  /*291f0*/  STL [R1+0x1b50], R0 ;  /* 0x001b500001007387 */ /* 0x0001e20000100800 */
[----:B------:R-:W-:-:S03]  /*29200*/  SHF.R.S32.HI R36, RZ, 0x1f, R249 ;  /* 0x0000001fff247819 */ /* 0x000fc600000114f9 */
[----:B------:R1:W-:Y:S01]  /*29210*/  STL [R1+0x1b58], R32 ;  /* 0x001b582001007387 */ /* 0x0003e20000100800 */
[C---:B0-----:R-:W-:Y:S02]  /*29220*/  IADD3 R0, P6, R140.reuse, R4, RZ ;  /* 0x000000048c007210 */ /* 0x041fe40007fde0ff */
[----:B------:R-:W-:-:S03]  /*29230*/  IADD3 R140, P5, R140, R2, RZ ;  /* 0x000000028c8c7210 */ /* 0x000fc60007fbe0ff */
[----:B------:R0:W-:Y:S01]  /*29240*/  STL [R1+0x1b60], R0 ;  /* 0x001b600001007387 */ /* 0x0001e20000100800 */
[----:B-1----:R-:W-:-:S03]  /*29250*/  SHF.R.S32.HI R32, RZ, 0x1f, R135 ;  /* 0x0000001fff207819 */ /* 0x002fc60000011487 */
[----:B------:R1:W-:Y:S01]  /*29260*/  STL [R1+0x1b68], R140 ;  /* 0x001b688c01007387 */ /* 0x0003e20000100800 */
[----:B------:R-:W-:Y:S02]  /*29270*/  SHF.R.S32.HI R35, RZ, 0x1f, R239 ;  /* 0x0000001fff237819 */ /* 0x000fe400000114ef */
[C---:B0-----:R-:W-:Y:S01]  /*29280*/  IADD3 R0, P3, R135.reuse, R4, RZ ;  /* 0x0000000487007210 */ /* 0x041fe20007f7e0ff */
[----:B-1----:R-:W-:Y:S01]  /*29290*/  IMAD.X R140, R36, 0x1, R5, P2 ;  /* 0x00000001248c7824 */ /* 0x002fe200010e0605 */
[----:B------:R-:W-:-:S03]  /*292a0*/  IADD3 R135, P2, R135, R2, RZ ;  /* 0x0000000287877210 */ /* 0x000fc60007f5e0ff */
[----:B------:R0:W-:Y:S04]  /*292b0*/  STL [R1+0x1b70], R0 ;  /* 0x001b700001007387 */ /* 0x0001e80000100800 */
[----:B------:R1:W-:Y:S04]  /*292c0*/  STL [R1+0x1b3c], R140 ;  /* 0x001b3c8c01007387 */ /* 0x0003e80000100800 */
[----:B------:R2:W-:Y:S01]  /*292d0*/  STL [R1+0x1b78], R135 ;  /* 0x001b788701007387 */ /* 0x0005e20000100800 */
[----:B0-----:R-:W-:Y:S01]  /*292e0*/  SHF.R.S32.HI R0, RZ, 0x1f, R129 ;  /* 0x0000001fff007819 */ /* 0x001fe20000011481 */
[----:B-1----:R-:W-:Y:S01]  /*292f0*/  IMAD.X R140, R36, 0x1, R3, P1 ;  /* 0x00000001248c7824 */ /* 0x002fe200008e0603 */
[----:B------:R-:W-:Y:S01]  /*29300*/  IADD3 R36, P1, R129, R4, RZ ;  /* 0x0000000481247210 */ /* 0x000fe20007f3e0ff */
[----:B--2---:R-:W-:Y:S01]  /*29310*/  IMAD.X R135, R35, 0x1, R5, P0 ;  /* 0x0000000123877824 */ /* 0x004fe200000e0605 */
[----:B------:R-:W-:-:S02]  /*29320*/  IADD3 R129, P0, R129, R2, RZ ;  /* 0x0000000281817210 */ /* 0x000fc40007f1e0ff */
[----:B------:R-:W-:Y:S04]  /*29330*/  STL [R1+0x1b44], R140 ;  /* 0x001b448c01007387 */ /* 0x000fe80000100800 */
[----:B------:R0:W-:Y:S04]  /*29340*/  STL [R1+0x1b80], R36 ;  /* 0x001b802401007387 */ /* 0x0001e80000100800 */
[----:B------:R1:W-:Y:S04]  /*29350*/  STL [R1+0x1b4c], R135 ;  /* 0x001b4c8701007387 */ /* 0x0003e80000100800 */
[----:B------:R2:W-:Y:S01]  /*29360*/  STL [R1+0x1b88], R129 ;  /* 0x001b888101007387 */ /* 0x0005e20000100800 */
[----:B0-----:R-:W-:Y:S01]  /*29370*/  SHF.R.S32.HI R36, RZ, 0x1f, R128 ;  /* 0x0000001fff247819 */ /* 0x001fe20000011480 */
[----:B-1----:R-:W-:Y:S01]  /*29380*/  IMAD.X R135, R35, 0x1, R3, P4 ;  /* 0x0000000123877824 */ /* 0x002fe200020e0603 */
[C---:B------:R-:W-:Y:S01]  /*29390*/  IADD3 R35, P4, R128.reuse, R4, RZ ;  /* 0x0000000480237210 */ /* 0x040fe20007f9e0ff */
        /* <DEDUP_REMOVED lines=318> */
[----:B------:R-:W-:Y:S04]  /*2a780*/  STL [R1+0x1dc0], R35 ;  /* 0x001dc02301007387 */ /* 0x000fe80000100800 */
[----:B------:R0:W-:Y:S04]  /*2a790*/  STL [R1+0x1d8c], R38 ;  /* 0x001d8c2601007387 */ /* 0x0001e80000100800 */
[----:B------:R1:W-:Y:S01]  /*2a7a0*/  STL [R1+0x1dc8], R37 ;  /* 0x001dc82501007387 */ /* 0x0003e20000100800 */
[----:B0-----:R-:W-:Y:S01]  /*2a7b0*/  IMAD.X R38, R39, 0x1, R3, P5 ;  /* 0x0000000127267824 */ /* 0x001fe200028e0603 */
[----:B------:R-:W-:Y:S01]  /*2a7c0*/  IADD3 R39, P5, R34, R4, RZ ;  /* 0x0000000422277210 */ /* 0x000fe20007fbe0ff */
[----:B-1----:R-:W-:-:S03]  /*2a7d0*/  IMAD.X R37, R32, 0x1, R5, P3 ;  /* 0x0000000120257824 */ /* 0x002fc600018e0605 */
[----:B------:R0:W-:Y:S04]  /*2a7e0*/  STL [R1+0x1d94], R38 ;  /* 0x001d942601007387 */ /* 0x0001e80000100800 */
[----:B------:R-:W-:Y:S04]  /*2a7f0*/  STL [R1+0x1dd0], R39 ;  /* 0x001dd02701007387 */ /* 0x000fe80000100800 */
[----:B------:R1:W-:Y:S01]  /*2a800*/  STL [R1+0x1d9c], R37 ;  /* 0x001d9c2501007387 */ /* 0x0003e20000100800 */
[----:B0-----:R-:W-:Y:S02]  /*2a810*/  IADD3 R38, P3, R34, R2, RZ ;  /* 0x0000000222267210 */ /* 0x001fe40007f7e0ff */
[----:B------:R-:W-:Y:S01]  /*2a820*/  SHF.R.S32.HI R35, RZ, 0x1f, R34 ;  /* 0x0000001fff237819 */ /* 0x000fe20000011422 */
[----:B-1----:R-:W-:-:S02]  /*2a830*/  IMAD.X R37, R32, 0x1, R3, P2 ;  /* 0x0000000120257824 */ /* 0x002fc400010e0603 */
[----:B------:R0:W-:Y:S01]  /*2a840*/  STL [R1+0x1dd8], R38 ;  /* 0x001dd82601007387 */ /* 0x0001e20000100800 */
[----:B------:R-:W-:Y:S02]  /*2a850*/  IADD3 R32, P2, R33, R4, RZ ;  /* 0x0000000421207210 */ /* 0x000fe40007f5e0ff */
[----:B------:R-:W-:Y:S01]  /*2a860*/  SHF.R.S32.HI R34, RZ, 0x1f, R33 ;  /* 0x0000001fff227819 */ /* 0x000fe20000011421 */
[----:B------:R1:W-:Y:S01]  /*2a870*/  STL [R1+0x1da4], R37 ;  /* 0x001da42501007387 */ /* 0x0003e20000100800 */
[----:B0-----:R-:W-:-:S03]  /*2a880*/  IMAD.X R38, R0, 0x1, R5, P1 ;  /* 0x0000000100267824 */ /* 0x001fc600008e0605 */
[----:B------:R0:W-:Y:S01]  /*2a890*/  STL [R1+0x1de0], R32 ;  /* 0x001de02001007387 */ /* 0x0001e20000100800 */
[----:B-1----:R-:W-:Y:S01]  /*2a8a0*/  IADD3 R37, P1, R33, R2, RZ ;  /* 0x0000000221257210 */ /* 0x002fe20007f3e0ff */
[----:B------:R-:W-:Y:S02]  /*2a8b0*/  IMAD.X R33, R0, 0x1, R3, P0 ;  /* 0x0000000100217824 */ /* 0x000fe400000e0603 */
[----:B------:R-:W-:Y:S01]  /*2a8c0*/  STL [R1+0x1dac], R38 ;  /* 0x001dac2601007387 */ /* 0x000fe20000100800 */
[----:B------:R-:W-:-:S03]  /*2a8d0*/  IADD3 R0, P0, R31, R4, RZ ;  /* 0x000000041f007210 */ /* 0x000fc60007f1e0ff */
[----:B------:R1:W-:Y:S01]  /*2a8e0*/  STL [R1+0x1de8], R37 ;  /* 0x001de82501007387 */ /* 0x0003e20000100800 */
[----:B0-----:R-:W-:-:S03]  /*2a8f0*/  SHF.R.S32.HI R32, RZ, 0x1f, R31 ;  /* 0x0000001fff207819 */ /* 0x001fc6000001141f */
[----:B------:R0:W-:Y:S01]  /*2a900*/  STL [R1+0x1db4], R33 ;  /* 0x001db42101007387 */ /* 0x0001e20000100800 */
[----:B-1----:R-:W-:-:S03]  /*2a910*/  IMAD.X R37, R36, 0x1, R5, P4 ;  /* 0x0000000124257824 */ /* 0x002fc600020e0605 */
[----:B------:R-:W-:Y:S01]  /*2a920*/  STL [R1+0x1df0], R0 ;  /* 0x001df00001007387 */ /* 0x000fe20000100800 */
[----:B0-----:R-:W-:Y:S01]  /*2a930*/  IADD3 R33, P4, R31, R2, RZ ;  /* 0x000000021f217210 */ /* 0x001fe20007f9e0ff */
[----:B------:R-:W-:Y:S02]  /*2a940*/  IMAD.X R31, R36, 0x1, R3, P6 ;  /* 0x00000001241f7824 */ /* 0x000fe400030e0603 */
[----:B------:R-:W-:Y:S01]  /*2a950*/  STL [R1+0x1dbc], R37 ;  /* 0x001dbc2501007387 */ /* 0x000fe20000100800 */
[----:B------:R-:W-:-:S03]  /*2a960*/  IADD3 R36, P6, R30, R4, RZ ;  /* 0x000000041e247210 */ /* 0x000fc60007fde0ff */
[----:B------:R0:W-:Y:S04]  /*2a970*/  STL [R1+0x1df8], R33 ;  /* 0x001df82101007387 */ /* 0x0001e80000100800 */
[----:B------:R1:W-:Y:S01]  /*2a980*/  STL [R1+0x1dc4], R31 ;  /* 0x001dc41f01007387 */ /* 0x0003e20000100800 */
[----:B0-----:R-:W-:-:S03]  /*2a990*/  IMAD.X R33, R35, 0x1, R5, P5 ;  /* 0x0000000123217824 */ /* 0x001fc600028e0605 */
[----:B------:R-:W-:Y:S01]  /*2a9a0*/  STL [R1+0x1e00], R36 ;  /* 0x001e002401007387 */ /* 0x000fe20000100800 */
[----:B-1----:R-:W-:-:S03]  /*2a9b0*/  IADD3 R31, P5, R30, R2, RZ ;  /* 0x000000021e1f7210 */ /* 0x002fc60007fbe0ff */
        /* <DEDUP_REMOVED lines=8> */
[----:B0-----:R-:W-:Y:S01]  /*2aa40*/  IADD3 R33, P2, R29, R2, RZ ;  /* 0x000000021d217210 */ /* 0x001fe20007f5e0ff */
[----:B-1----:R-:W-:-:S04]  /*2aa50*/  IMAD.X R31, R34, 0x1, R3, P1 ;  /* 0x00000001221f7824 */ /* 0x002fc800008e0603 */
[----:B------:R0:W-:Y:S01]  /*2aa60*/  STL [R1+0x1e18], R33 ;  /* 0x001e182101007387 */ /* 0x0001e20000100800 */
[----:B------:R-:W-:-:S03]  /*2aa70*/  IADD3 R34, P1, R28, R4, RZ ;  /* 0x000000041c227210 */ /* 0x000fc60007f3e0ff */
[----:B------:R1:W-:Y:S01]  /*2aa80*/  STL [R1+0x1de4], R31 ;  /* 0x001de41f01007387 */ /* 0x0003e20000100800 */
[----:B------:R-:W-:Y:S01]  /*2aa90*/  SHF.R.S32.HI R0, RZ, 0x1f, R30 ;  /* 0x0000001fff007819 */ /* 0x000fe2000001141e */
[----:B0-----:R-:W-:Y:S02]  /*2aaa0*/  IMAD.X R33, R32, 0x1, R5, P0 ;  /* 0x0000000120217824 */ /* 0x001fe400000e0605 */
[----:B------:R-:W-:Y:S01]  /*2aab0*/  STL [R1+0x1e20], R34 ;  /* 0x001e202201007387 */ /* 0x000fe20000100800 */
[----:B-1----:R-:W-:-:S03]  /*2aac0*/  IADD3 R31, P0, R28, R2, RZ ;  /* 0x000000021c1f7210 */ /* 0x002fc60007f1e0ff */
[----:B------:R0:W-:Y:S01]  /*2aad0*/  STL [R1+0x1dec], R33 ;  /* 0x001dec2101007387 */ /* 0x0001e20000100800 */
[----:B------:R-:W-:-:S03]  /*2aae0*/  IMAD.X R32, R32, 0x1, R3, P4 ;  /* 0x0000000120207824 */ /* 0x000fc600020e0603 */
[----:B------:R1:W-:Y:S01]  /*2aaf0*/  STL [R1+0x1e28], R31 ;  /* 0x001e281f01007387 */ /* 0x0003e20000100800 */
[----:B0-----:R-:W-:-:S03]  /*2ab00*/  IADD3 R33, P4, R27, R4, RZ ;  /* 0x000000041b217210 */ /* 0x001fc60007f9e0ff */
[----:B------:R0:W-:Y:S01]  /*2ab10*/  STL [R1+0x1df4], R32 ;  /* 0x001df42001007387 */ /* 0x0001e20000100800 */
[----:B-1----:R-:W-:-:S03]  /*2ab20*/  IMAD.X R31, R0, 0x1, R5, P6 ;  /* 0x00000001001f7824 */ /* 0x002fc600030e0605 */
[----:B------:R-:W-:Y:S01]  /*2ab30*/  STL [R1+0x1e30], R33 ;  /* 0x001e302101007387 */ /* 0x000fe20000100800 */
[----:B------:R-:W-:-:S03]  /*2ab40*/  SHF.R.S32.HI R30, RZ, 0x1f, R29 ;  /* 0x0000001fff1e7819 */ /* 0x000fc6000001141d */
[----:B------:R1:W-:Y:S01]  /*2ab50*/  STL [R1+0x1dfc], R31 ;  /* 0x001dfc1f01007387 */ /* 0x0003e20000100800 */
[----:B0-----:R-:W-:Y:S02]  /*2ab60*/  IADD3 R32, P6, R27, R2, RZ ;  /* 0x000000021b207210 */ /* 0x001fe40007fde0ff */
[----:B------:R-:W-:Y:S01]  /*2ab70*/  SHF.R.S32.HI R29, RZ, 0x1f, R28 ;  /* 0x0000001fff1d7819 */ /* 0x000fe2000001141c */
[----:B-1----:R-:W-:Y:S02]  /*2ab80*/  IMAD.X R31, R0, 0x1, R3, P5 ;  /* 0x00000001001f7824 */ /* 0x002fe400028e0603 */
[----:B------:R0:W-:Y:S01]  /*2ab90*/  STL [R1+0x1e38], R32 ;  /* 0x001e382001007387 */ /* 0x0001e20000100800 */
[----:B------:R-:W-:Y:S02]  /*2aba0*/  IADD3 R0, P5, R26, R4, RZ ;  /* 0x000000041a007210 */ /* 0x000fe40007fbe0ff */
[----:B------:R-:W-:Y:S01]  /*2abb0*/  SHF.R.S32.HI R28, RZ, 0x1f, R27 ;  /* 0x0000001fff1c7819 */ /* 0x000fe2000001141b */
[----:B------:R1:W-:Y:S01]  /*2abc0*/  STL [R1+0x1e04], R31 ;  /* 0x001e041f01007387 */ /* 0x0003e20000100800 */
[----:B------:R-:W-:Y:S01]  /*2abd0*/  SHF.R.S32.HI R27, RZ, 0x1f, R26 ;  /* 0x0000001fff1b7819 */ /* 0x000fe2000001141a */
[----:B0-----:R-:W-:-:S02]  /*2abe0*/  IMAD.X R32, R30, 0x1, R5, P3 ;  /* 0x000000011e207824 */ /* 0x001fc400018e0605 */
[----:B------:R-:W-:Y:S01]  /*2abf0*/  STL [R1+0x1e40], R0 ;  /* 0x001e400001007387 */ /* 0x000fe20000100800 */
[----:B-1----:R-:W-:Y:S01]  /*2ac00*/  IADD3 R31, P3, R26, R2, RZ ;  /* 0x000000021a1f7210 */ /* 0x002fe20007f7e0ff */
[----:B------:R-:W-:Y:S02]  /*2ac10*/  IMAD.X R26, R30, 0x1, R3, P2 ;  /* 0x000000011e1a7824 */ /* 0x000fe400010e0603 */
[----:B------:R-:W-:Y:S01]  /*2ac20*/  STL [R1+0x1e0c], R32 ;  /* 0x001e0c2001007387 */ /* 0x000fe20000100800 */
[----:B------:R-:W-:-:S03]  /*2ac30*/  IMAD.X R30, R29, 0x1, R5, P1 ;  /* 0x000000011d1e7824 */ /* 0x000fc600008e0605 */
[----:B------:R0:W-:Y:S04]  /*2ac40*/  STL [R1+0x1e48], R31 ;  /* 0x001e481f01007387 */ /* 0x0001e80000100800 */
[----:B------:R1:W-:Y:S01]  /*2ac50*/  STL [R1+0x1e14], R26 ;  /* 0x001e141a01007387 */ /* 0x0003e20000100800 */
[C---:B0-----:R-:W-:Y:S02]  /*2ac60*/  IADD3 R31, P2, R25.reuse, R4, RZ ;  /* 0x00000004191f7210 */ /* 0x041fe40007f5e0ff */
[----:B-1----:R-:W-:-:S03]  /*2ac70*/  IADD3 R26, P1, R25, R2, RZ ;  /* 0x00000002191a7210 */ /* 0x002fc60007f3e0ff */
[----:B------:R-:W-:Y:S01]  /*2ac80*/  STL [R1+0x1e50], R31 ;  /* 0x001e501f01007387 */ /* 0x000fe20000100800 */
[----:B------:R-:W-:-:S03]  /*2ac90*/  IMAD.X R29, R29, 0x1, R3, P0 ;  /* 0x000000011d1d7824 */ /* 0x000fc600000e0603 */
[----:B------:R0:W-:Y:S04]  /*2aca0*/  STL [R1+0x1e1c], R30 ;  /* 0x001e1c1e01007387 */ /* 0x0001e80000100800 */
[----:B------:R1:W-:Y:S01]  /*2acb0*/  STL [R1+0x1e58], R26 ;  /* 0x001e581a01007387 */ /* 0x0003e20000100800 */
[----:B0-----:R-:W-:-:S03]  /*2acc0*/  IADD3 R30, P0, R24, R4, RZ ;  /* 0x00000004181e7210 */ /* 0x001fc60007f1e0ff */
[----:B------:R0:W-:Y:S01]  /*2acd0*/  STL [R1+0x1e24], R29 ;  /* 0x001e241d01007387 */ /* 0x0001e20000100800 */
[----:B-1----:R-:W-:-:S03]  /*2ace0*/  IMAD.X R26, R28, 0x1, R5, P4 ;  /* 0x000000011c1a7824 */ /* 0x002fc600020e0605 */
[----:B------:R-:W-:Y:S04]  /*2acf0*/  STL [R1+0x1e60], R30 ;  /* 0x001e601e01007387 */ /* 0x000fe80000100800 */
[----:B------:R1:W-:Y:S01]  /*2ad00*/  STL [R1+0x1e2c], R26 ;  /* 0x001e2c1a01007387 */ /* 0x0003e20000100800 */
[----:B0-----:R-:W-:-:S05]  /*2ad10*/  IADD3 R29, P4, R24, R2, RZ ;  /* 0x00000002181d7210 */ /* 0x001fca0007f9e0ff */
[----:B------:R0:W-:Y:S01]  /*2ad20*/  STL [R1+0x1e68], R29 ;  /* 0x001e681d01007387 */ /* 0x0001e20000100800 */
[----:B-1----:R-:W-:Y:S02]  /*2ad30*/  IMAD.X R26, R28, 0x1, R3, P6 ;  /* 0x000000011c1a7824 */ /* 0x002fe400030e0603 */
[----:B------:R-:W-:Y:S01]  /*2ad40*/  IMAD.X R28, R27, 0x1, R5, P5 ;  /* 0x000000011b1c7824 */ /* 0x000fe200028e0605 */
[----:B------:R-:W-:Y:S02]  /*2ad50*/  SHF.R.S32.HI R0, RZ, 0x1f, R25 ;  /* 0x0000001fff007819 */ /* 0x000fe40000011419 */
[----:B------:R1:W-:Y:S01]  /*2ad60*/  STL [R1+0x1e34], R26 ;  /* 0x001e341a01007387 */ /* 0x0003e20000100800 */
[----:B0-----:R-:W-:Y:S01]  /*2ad70*/  IADD3 R29, P6, R23, R4, RZ ;  /* 0x00000004171d7210 */ /* 0x001fe20007fde0ff */
[----:B------:R-:W-:-:S04]  /*2ad80*/  IMAD.X R27, R27, 0x1, R3, P3 ;  /* 0x000000011b1b7824 */ /* 0x000fc800018e0603 */
[----:B------:R-:W-:Y:S01]  /*2ad90*/  STL [R1+0x1e70], R29 ;  /* 0x001e701d01007387 */ /* 0x000fe20000100800 */
[----:B-1----:R-:W-:-:S03]  /*2ada0*/  IADD3 R26, P5, R23, R2, RZ ;  /* 0x00000002171a7210 */ /* 0x002fc60007fbe0ff */
[----:B------:R0:W-:Y:S04]  /*2adb0*/  STL [R1+0x1e3c], R28 ;  /* 0x001e3c1c01007387 */ /* 0x0001e80000100800 */
        /* <DEDUP_REMOVED lines=37> */
[C---:B------:R-:W-:Y:S01]  /*2b010*/  IMAD.X R23, R22.reuse, 0x1, R5, P1 ;  /* 0x0000000116177824 */ /* 0x040fe200008e0605 */
        /* <DEDUP_REMOVED lines=14> */
[----:B0-----:R-:W-:Y:S01]  /*2b100*/  IADD3 R22, P4, R14, R2, RZ ;  /* 0x000000020e167210 */ /* 0x001fe20007f9e0ff */
[----:B-1----:R-:W-:-:S04]  /*2b110*/  IMAD.X R19, R0, 0x1, R3, P6 ;  /* 0x0000000100137824 */ /* 0x002fc800030e0603 */
[----:B------:R0:W-:Y:S01]  /*2b120*/  STL [R1+0x1ed8], R22 ;  /* 0x001ed81601007387 */ /* 0x0001e20000100800 */
[----:B------:R-:W-:-:S03]  /*2b130*/  IADD3 R0, P6, R17, R4, RZ ;  /* 0x0000000411007210 */ /* 0x000fc60007fde0ff */
[----:B------:R1:W-:Y:S01]  /*2b140*/  STL [R1+0x1ea4], R19 ;  /* 0x001ea41301007387 */ /* 0x0003e20000100800 */
[----:B------:R-:W-:Y:S01]  /*2b150*/  SHF.R.S32.HI R16, RZ, 0x1f, R15 ;  /* 0x0000001fff107819 */ /* 0x000fe2000001140f */
[C---:B0-----:R-:W-:Y:S01]  /*2b160*/  IMAD.X R22, R18.reuse, 0x1, R5, P5 ;  /* 0x0000000112167824 */ /* 0x041fe200028e0605 */
[----:B------:R-:W-:Y:S02]  /*2b170*/  SHF.R.S32.HI R15, RZ, 0x1f, R14 ;  /* 0x0000001fff0f7819 */ /* 0x000fe4000001140e */
[----:B-1----:R-:W-:Y:S01]  /*2b180*/  IADD3 R19, P5, R17, R2, RZ ;  /* 0x0000000211137210 */ /* 0x002fe20007fbe0ff */
[----:B------:R-:W-:Y:S01]  /*2b190*/  STL [R1+0x1ee0], R0 ;  /* 0x001ee00001007387 */ /* 0x000fe20000100800 */
[----:B------:R-:W-:Y:S01]  /*2b1a0*/  SHF.R.S32.HI R14, RZ, 0x1f, R17 ;  /* 0x0000001fff0e7819 */ /* 0x000fe20000011411 */
[----:B------:R-:W-:Y:S02]  /*2b1b0*/  IMAD.X R17, R18, 0x1, R3, P3 ;  /* 0x0000000112117824 */ /* 0x000fe400018e0603 */
[----:B------:R-:W-:Y:S01]  /*2b1c0*/  STL [R1+0x1eac], R22 ;  /* 0x001eac1601007387 */ /* 0x000fe20000100800 */
[----:B------:R-:W-:-:S03]  /*2b1d0*/  IMAD.X R18, R16, 0x1, R5, P2 ;  /* 0x0000000110127824 */ /* 0x000fc600010e0605 */
[----:B------:R0:W-:Y:S01]  /*2b1e0*/  STL [R1+0x1ee8], R19 ;  /* 0x001ee81301007387 */ /* 0x0001e20000100800 */
[----:B------:R-:W-:-:S03]  /*2b1f0*/  IMAD.X R16, R16, 0x1, R3, P1 ;  /* 0x0000000110107824 */ /* 0x000fc600008e0603 */
[----:B------:R1:W-:Y:S01]  /*2b200*/  STL [R1+0x1eb4], R17 ;  /* 0x001eb41101007387 */ /* 0x0003e20000100800 */
[C---:B0-----:R-:W-:Y:S02]  /*2b210*/  IADD3 R19, P3, R11.reuse, R4, RZ ;  /* 0x000000040b137210 */ /* 0x041fe40007f7e0ff */
[----:B-1----:R-:W-:-:S03]  /*2b220*/  IADD3 R17, P2, R11, R2, RZ ;  /* 0x000000020b117210 */ /* 0x002fc60007f5e0ff */
[----:B------:R0:W-:Y:S04]  /*2b230*/  STL [R1+0x3b00], R19 ;  /* 0x003b001301007387 */ /* 0x0001e80000100800 */
[----:B------:R1:W-:Y:S04]  /*2b240*/  STL [R1+0x1ebc], R18 ;  /* 0x001ebc1201007387 */ /* 0x0003e80000100800 */
[----:B------:R2:W-:Y:S01]  /*2b250*/  STL [R1+0x3b0c], R17 ;  /* 0x003b0c1101007387 */ /* 0x0005e20000100800 */
[----:B------:R-:W-:Y:S01]  /*2b260*/  SHF.R.S32.HI R0, RZ, 0x1f, R11 ;  /* 0x0000001fff007819 */ /* 0x000fe2000001140b */
[----:B0-----:R-:W0:Y:S01]  /*2b270*/  LDC R19, c[0x0][0x238] ;  /* 0x00008e00ff137b82 */ /* 0x001e220000000800 */
[----:B-1----:R-:W-:Y:S01]  /*2b280*/  IADD3 R18, P1, R8, R4, RZ ;  /* 0x0000000408127210 */ /* 0x002fe20007f3e0ff */
[----:B------:R1:W-:Y:S01]  /*2b290*/  STL [R1+0x1ec4], R16 ;  /* 0x001ec41001007387 */ /* 0x0003e20000100800 */
[----:B--2---:R-:W-:-:S03]  /*2b2a0*/  IMAD.X R17, R15, 0x1, R5, P0 ;  /* 0x000000010f117824 */ /* 0x004fc600000e0605 */
[----:B------:R2:W-:Y:S04]  /*2b2b0*/  STL [R1+0x3b10], R18 ;  /* 0x003b101201007387 */ /* 0x0005e80000100800 */
[----:B------:R-:W3:Y:S01]  /*2b2c0*/  LDL.LU R135, [R1+0xc] ;  /* 0x00000c0001877983 */ /* 0x000ee20000300800 */
[----:B------:R-:W-:Y:S01]  /*2b2d0*/  IMAD.X R15, R15, 0x1, R3, P4 ;  /* 0x000000010f0f7824 */ /* 0x000fe200020e0603 */
[----:B-1----:R-:W-:Y:S02]  /*2b2e0*/  IADD3 R16, P0, R8, R2, RZ ;  /* 0x0000000208107210 */ /* 0x002fe40007f1e0ff */
[----:B------:R1:W-:Y:S01]  /*2b2f0*/  STL [R1+0x1ecc], R17 ;  /* 0x001ecc1101007387 */ /* 0x0003e20000100800 */
[----:B------:R-:W-:Y:S01]  /*2b300*/  SHF.R.S32.HI R11, RZ, 0x1f, R8 ;  /* 0x0000001fff0b7819 */ /* 0x000fe20000011408 */
[----:B--2---:R-:W2:Y:S02]  /*2b310*/  LDC R18, c[0x0][0x238] ;  /* 0x00008e00ff127b82 */ /* 0x004ea40000000800 */
[----:B------:R4:W-:Y:S01]  /*2b320*/  STL [R1+0x3b04], R16 ;  /* 0x003b041001007387 */ /* 0x0009e20000100800 */
[----:B-1----:R-:W-:-:S03]  /*2b330*/  IADD3 R17, P4, R7, R4, RZ ;  /* 0x0000000407117210 */ /* 0x002fc60007f9e0ff */
[----:B------:R1:W-:Y:S01]  /*2b340*/  STL [R1+0x1ed4], R15 ;  /* 0x001ed40f01007387 */ /* 0x0003e20000100800 */
[----:B----4-:R-:W-:-:S03]  /*2b350*/  IMAD.X R16, R14, 0x1, R5, P6 ;  /* 0x000000010e107824 */ /* 0x010fc600030e0605 */
[----:B------:R4:W-:Y:S04]  /*2b360*/  STL [R1+0x3b08], R17 ;  /* 0x003b081101007387 */ /* 0x0009e80000100800 */
[----:B------:R-:W2:Y:S01]  /*2b370*/  LDL.LU R140, [R1+0x1c] ;  /* 0x00001c00018c7983 */ /* 0x000ea20000300800 */
[----:B------:R-:W-:Y:S01]  /*2b380*/  IMAD.X R14, R14, 0x1, R3, P5 ;  /* 0x000000010e0e7824 */ /* 0x000fe200028e0603 */
[----:B-1----:R-:W-:Y:S02]  /*2b390*/  IADD3 R15, P6, R7, R2, RZ ;  /* 0x00000002070f7210 */ /* 0x002fe40007fde0ff */
[----:B------:R1:W-:Y:S01]  /*2b3a0*/  STL [R1+0x1edc], R16 ;  /* 0x001edc1001007387 */ /* 0x0003e20000100800 */
[----:B------:R-:W-:Y:S01]  /*2b3b0*/  SHF.R.S32.HI R8, RZ, 0x1f, R7 ;  /* 0x0000001fff087819 */ /* 0x000fe20000011407 */
[----:B----4-:R-:W4:Y:S02]  /*2b3c0*/  LDC R17, c[0x0][0x238] ;  /* 0x00008e00ff117b82 */ /* 0x010f240000000800 */
[----:B------:R0:W-:Y:S01]  /*2b3d0*/  STL [R1+0x3af8], R15 ;  /* 0x003af80f01007387 */ /* 0x0001e20000100800 */
[----:B-1----:R-:W-:-:S03]  /*2b3e0*/  IADD3 R16, P5, R6, R4, RZ ;  /* 0x0000000406107210 */ /* 0x002fc60007fbe0ff */
[----:B------:R1:W-:Y:S01]  /*2b3f0*/  STL [R1+0x1ee4], R14 ;  /* 0x001ee40e01007387 */ /* 0x0003e20000100800 */
[----:B0-----:R-:W-:-:S03]  /*2b400*/  IMAD.X R15, R0, 0x1, R5, P3 ;  /* 0x00000001000f7824 */ /* 0x001fc600018e0605 */
[----:B------:R0:W-:Y:S04]  /*2b410*/  STL [R1+0x3afc], R16 ;  /* 0x003afc1001007387 */ /* 0x0001e80000100800 */
[----:B------:R-:W4:Y:S01]  /*2b420*/  LDL.LU R239, [R1+0x30] ;  /* 0x0000300001ef7983 */ /* 0x000f220000300800 */
[----:B-1----:R-:W-:-:S03]  /*2b430*/  IADD3 R14, P3, R6, R2, RZ ;  /* 0x00000002060e7210 */ /* 0x002fc60007f7e0ff */
[----:B------:R1:W-:Y:S01]  /*2b440*/  STL [R1+0x3af4], R15 ;  /* 0x003af40f01007387 */ /* 0x0003e20000100800 */
[----:B------:R-:W-:Y:S01]  /*2b450*/  SHF.R.S32.HI R7, RZ, 0x1f, R6 ;  /* 0x0000001fff077819 */ /* 0x000fe20000011406 */
[----:B0-----:R-:W0:Y:S02]  /*2b460*/  LDC R16, c[0x0][0x238] ;  /* 0x00008e00ff107b82 */ /* 0x001e240000000800 */
[----:B------:R1:W-:Y:S02]  /*2b470*/  STL [R1+0x3aec], R14 ;  /* 0x003aec0e01007387 */ /* 0x0003e40000100800 */
[----:B-1----:R-:W-:Y:S01]  /*2b480*/  IMAD.X R15, R0, 0x1, R3, P2 ;  /* 0x00000001000f7824 */ /* 0x002fe200010e0603 */
[----:B------:R-:W-:-:S04]  /*2b490*/  IADD3 R14, P2, R13, R4, RZ ;  /* 0x000000040d0e7210 */ /* 0x000fc80007f5e0ff */
[----:B------:R1:W-:Y:S04]  /*2b4a0*/  STL [R1+0x1eec], R15 ;  /* 0x001eec0f01007387 */ /* 0x0003e80000100800 */
[----:B------:R1:W-:Y:S04]  /*2b4b0*/  STL [R1+0x3af0], R14 ;  /* 0x003af00e01007387 */ /* 0x0003e80000100800 */
[----:B------:R-:W4:Y:S01]  /*2b4c0*/  LDL.LU R249, [R1+0x44] ;  /* 0x0000440001f97983 */ /* 0x000f220000300800 */
[----:B------:R-:W-:Y:S01]  /*2b4d0*/  SHF.R.S32.HI R6, RZ, 0x1f, R13 ;  /* 0x0000001fff067819 */ /* 0x000fe2000001140d */
[----:B------:R-:W-:Y:S01]  /*2b4e0*/  IMAD.X R0, R11, 0x1, R5, P1 ;  /* 0x000000010b007824 */ /* 0x000fe200008e0605 */
[----:B------:R-:W-:Y:S01]  /*2b4f0*/  IADD3 R13, P1, R13, R2, RZ ;  /* 0x000000020d0d7210 */ /* 0x000fe20007f3e0ff */
[----:B------:R-:W-:Y:S01]  /*2b500*/  IMAD.X R11, R11, 0x1, R3, P0 ;  /* 0x000000010b0b7824 */ /* 0x000fe200000e0603 */
[----:B-1----:R-:W1:Y:S01]  /*2b510*/  LDC R15, c[0x0][0x238] ;  /* 0x00008e00ff0f7b82 */ /* 0x002e620000000800 */
[----:B------:R-:W-:Y:S01]  /*2b520*/  IADD3 R14, P0, R9, R4, RZ ;  /* 0x00000004090e7210 */ /* 0x000fe20007f1e0ff */
[----:B------:R-:W-:Y:S04]  /*2b530*/  STL [R1+0x3ae8], R0 ;  /* 0x003ae80001007387 */ /* 0x000fe80000100800 */
[----:B------:R0:W-:Y:S04]  /*2b540*/  STL [R1+0x3ae0], R13 ;  /* 0x003ae00d01007387 */ /* 0x0001e80000100800 */
[----:B------:R0:W-:Y:S02]  /*2b550*/  STL [R1+0x1ef0], R11 ;  /* 0x001ef00b01007387 */ /* 0x0001e40000100800 */
[----:B0-----:R-:W-:-:S02]  /*2b560*/  IMAD.X R13, R8, 0x1, R5, P4 ;  /* 0x00000001080d7824 */ /* 0x001fc400020e0605 */
[----:B------:R0:W-:Y:S01]  /*2b570*/  STL [R1+0x3ae4], R14 ;  /* 0x003ae40e01007387 */ /* 0x0001e20000100800 */
[----:B------:R-:W-:-:S03]  /*2b580*/  IADD3 R11, P4, R9, R2, RZ ;  /* 0x00000002090b7210 */ /* 0x000fc60007f9e0ff */
[----:B------:R-:W4:Y:S04]  /*2b590*/  LDL.LU R128, [R1+0x54] ;  /* 0x0000540001807983 */ /* 0x000f280000300800 */
[----:B------:R-:W-:Y:S01]  /*2b5a0*/  STL [R1+0x3adc], R13 ;  /* 0x003adc0d01007387 */ /* 0x000fe20000100800 */
[----:B------:R-:W-:Y:S01]  /*2b5b0*/  SHF.R.S32.HI R0, RZ, 0x1f, R9 ;  /* 0x0000001fff007819 */ /* 0x000fe20000011409 */
[----:B0-----:R-:W0:Y:S02]  /*2b5c0*/  LDC R14, c[0x0][0x238] ;  /* 0x00008e00ff0e7b82 */ /* 0x001e240000000800 */
[----:B------:R1:W-:Y:S02]  /*2b5d0*/  STL [R1+0x3ad0], R11 ;  /* 0x003ad00b01007387 */ /* 0x0003e40000100800 */
[----:B-1----:R-:W-:Y:S01]  /*2b5e0*/  IMAD.X R11, R8, 0x1, R3, P6 ;  /* 0x00000001080b7824 */ /* 0x002fe200030e0603 */
[----:B------:R-:W-:Y:S01]  /*2b5f0*/  IADD3 R13, P6, R245, R4, RZ ;  /* 0x00000004f50d7210 */ /* 0x000fe20007fde0ff */
[----:B------:R-:W-:-:S03]  /*2b600*/  IMAD.X R8, R7, 0x1, R5, P5 ;  /* 0x0000000107087824 */ /* 0x000fc600028e0605 */
[----:B------:R1:W-:Y:S04]  /*2b610*/  STL [R1+0x1ef4], R11 ;  /* 0x001ef40b01007387 */ /* 0x0003e80000100800 */
[----:B------:R-:W-:Y:S04]  /*2b620*/  STL [R1+0x3ad4], R13 ;  /* 0x003ad40d01007387 */ /* 0x000fe80000100800 */
[----:B------:R-:W4:Y:S01]  /*2b630*/  LDL.LU R129, [R1+0x68] ;  /* 0x0000680001817983 */ /* 0x000f220000300800 */
[----:B-1----:R-:W-:-:S03]  /*2b640*/  IADD3 R11, P5, R245, R2, RZ ;  /* 0x00000002f50b7210 */ /* 0x002fc60007fbe0ff */
[----:B------:R-:W-:Y:S04]  /*2b650*/  STL [R1+0x3acc], R8 ;  /* 0x003acc0801007387 */ /* 0x000fe80000100800 */
[----:B------:R1:W-:Y:S02]  /*2b660*/  STL [R1+0x3ad8], R11 ;  /* 0x003ad80b01007387 */ /* 0x0003e40000100800 */
[----:B-1----:R-:W-:Y:S02]  /*2b670*/  IMAD.X R11, R7, 0x1, R3, P3 ;  /* 0x00000001070b7824 */ /* 0x002fe400018e0603 */
[----:B------:R-:W-:-:S03]  /*2b680*/  IMAD.X R7, R6, 0x1, R5, P2 ;  /* 0x0000000106077824 */ /* 0x000fc600010e0605 */
[----:B------:R1:W-:Y:S01]  /*2b690*/  STL [R1+0x3abc], R11 ;  /* 0x003abc0b01007387 */ /* 0x0003e20000100800 */
[----:B------:R-:W-:Y:S02]  /*2b6a0*/  SHF.R.S32.HI R9, RZ, 0x1f, R245 ;  /* 0x0000001fff097819 */ /* 0x000fe400000114f5 */
[----:B------:R-:W0:Y:S01]  /*2b6b0*/  LDC R245, c[0x0][0x238] ;  /* 0x00008e00fff57b82 */ /* 0x000e220000000800 */
[C---:B---3--:R-:W-:Y:S02]  /*2b6c0*/  IADD3 R13, P3, R135.reuse, R4, RZ ;  /* 0x00000004870d7210 */ /* 0x048fe40007f7e0ff */
[----:B-1----:R-:W-:Y:S02]  /*2b6d0*/  IADD3 R11, P2, R135, R2, RZ ;  /* 0x00000002870b7210 */ /* 0x002fe40007f5e0ff */
[----:B------:R-:W-:Y:S01]  /*2b6e0*/  SHF.R.S32.HI R8, RZ, 0x1f, R135 ;  /* 0x0000001fff087819 */ /* 0x000fe20000011487 */
[----:B------:R-:W-:Y:S04]  /*2b6f0*/  STL [R1+0x3ac4], R13 ;  /* 0x003ac40d01007387 */ /* 0x000fe80000100800 */
[----:B------:R-:W3:Y:S04]  /*2b700*/  LDL.LU R135, [R1+0x7c] ;  /* 0x00007c0001877983 */ /* 0x000ee80000300800 */
[----:B------:R-:W-:Y:S04]  /*2b710*/  STL [R1+0x3ac0], R7 ;  /* 0x003ac00701007387 */ /* 0x000fe80000100800 */
[----:B------:R1:W-:Y:S02]  /*2b720*/  STL [R1+0x3ac8], R11 ;  /* 0x003ac80b01007387 */ /* 0x0003e40000100800 */
[----:B-1----:R-:W-:Y:S01]  /*2b730*/  IMAD.X R11, R6, 0x1, R3, P1 ;  /* 0x00000001060b7824 */ /* 0x002fe200008e0603 */
[----:B--2---:R-:W-:Y:S01]  /*2b740*/  IADD3 R13, P1, R140, R4, RZ ;  /* 0x000000048c0d7210 */ /* 0x004fe20007f3e0ff */
[----:B------:R-:W-:-:S03]  /*2b750*/  IMAD.X R6, R0, 0x1, R5, P0 ;  /* 0x0000000100067824 */ /* 0x000fc600000e0605 */
[----:B------:R1:W-:Y:S01]  /*2b760*/  STL [R1+0x3aac], R11 ;  /* 0x003aac0b01007387 */ /* 0x0003e20000100800 */
[----:B------:R-:W-:-:S03]  /*2b770*/  SHF.R.S32.HI R7, RZ, 0x1f, R140 ;  /* 0x0000001fff077819 */ /* 0x000fc6000001148c */
[----:B------:R-:W-:Y:S01]  /*2b780*/  STL [R1+0x3ab4], R13 ;  /* 0x003ab40d01007387 */ /* 0x000fe20000100800 */
[----:B-1----:R-:W-:-:S03]  /*2b790*/  IADD3 R11, P0, R140, R2, RZ ;  /* 0x000000028c0b7210 */ /* 0x002fc60007f1e0ff */
[----:B------:R-:W2:Y:S04]  /*2b7a0*/  LDL.LU R140, [R1+0x8c] ;  /* 0x00008c00018c7983 */ /* 0x000ea80000300800 */
[----:B------:R-:W-:Y:S04]  /*2b7b0*/  STL [R1+0x3ab0], R6 ;  /* 0x003ab00601007387 */ /* 0x000fe80000100800 */
[----:B------:R1:W-:Y:S02]  /*2b7c0*/  STL [R1+0x3ab8], R11 ;  /* 0x003ab80b01007387 */ /* 0x0003e40000100800 */
[----:B-1----:R-:W-:Y:S01]  /*2b7d0*/  IMAD.X R11, R0, 0x1, R3, P4 ;  /* 0x00000001000b7824 */ /* 0x002fe200020e0603 */
[----:B----4-:R-:W-:Y:S01]  /*2b7e0*/  IADD3 R13, P4, R239, R4, RZ ;  /* 0x00000004ef0d7210 */ /* 0x010fe20007f9e0ff */
[----:B------:R-:W-:-:S03]  /*2b7f0*/  IMAD.X R0, R9, 0x1, R5, P6 ;  /* 0x0000000109007824 */ /* 0x000fc600030e0605 */
[----:B------:R1:W-:Y:S01]  /*2b800*/  STL [R1+0x3a9c], R11 ;  /* 0x003a9c0b01007387 */ /* 0x0003e20000100800 */
[----:B------:R-:W-:-:S03]  /*2b810*/  SHF.R.S32.HI R6, RZ, 0x1f, R239 ;  /* 0x0000001fff067819 */ /* 0x000fc600000114ef */
[----:B------:R-:W-:Y:S01]  /*2b820*/  STL [R1+0x3aa4], R13 ;  /* 0x003aa40d01007387 */ /* 0x000fe20000100800 */
[----:B-1----:R-:W-:-:S03]  /*2b830*/  IADD3 R11, P6, R239, R2, RZ ;  /* 0x00000002ef0b7210 */ /* 0x002fc60007fde0ff */
[----:B------:R-:W4:Y:S04]  /*2b840*/  LDL.LU R239, [R1+0xa0] ;  /* 0x0000a00001ef7983 */ /* 0x000f280000300800 */
[----:B------:R-:W-:Y:S04]  /*2b850*/  STL [R1+0x3aa0], R0 ;  /* 0x003aa00001007387 */ /* 0x000fe80000100800 */
[----:B------:R1:W-:Y:S02]  /*2b860*/  STL [R1+0x3aa8], R11 ;  /* 0x003aa80b01007387 */ /* 0x0003e40000100800 */
[----:B-1----:R-:W-:Y:S01]  /*2b870*/  IMAD.X R11, R9, 0x1, R3, P5 ;  /* 0x00000001090b7824 */ /* 0x002fe200028e0603 */
[----:B------:R-:W-:Y:S01]  /*2b880*/  IADD3 R13, P5, R249, R4, RZ ;  /* 0x00000004f90d7210 */ /* 0x000fe20007fbe0ff */
[----:B------:R-:W-:Y:S01]  /*2b890*/  IMAD.X R9, R8, 0x1, R5, P3 ;  /* 0x0000000108097824 */ /* 0x000fe200018e0605 */
[----:B------:R-:W-:-:S02]  /*2b8a0*/  SHF.R.S32.HI R0, RZ, 0x1f, R249 ;  /* 0x0000001fff007819 */ /* 0x000fc400000114f9 */
[----:B------:R1:W-:Y:S04]  /*2b8b0*/  STL [R1+0x1ef8], R11 ;  /* 0x001ef80b01007387 */ /* 0x0003e80000100800 */
[----:B------:R-:W-:Y:S01]  /*2b8c0*/  STL [R1+0x3a94], R13 ;  /* 0x003a940d01007387 */ /* 0x000fe20000100800 */
[----:B-1----:R-:W-:-:S03]  /*2b8d0*/  IADD3 R11, P3, R249, R2, RZ ;  /* 0x00000002f90b7210 */ /* 0x002fc60007f7e0ff */
[----:B------:R-:W4:Y:S04]  /*2b8e0*/  LDL.LU R249, [R1+0xa4] ;  /* 0x0000a40001f97983 */ /* 0x000f280000300800 */
[----:B------:R-:W-:Y:S04]  /*2b8f0*/  STL [R1+0x3a90], R9 ;  /* 0x003a900901007387 */ /* 0x000fe80000100800 */
[----:B------:R1:W-:Y:S02]  /*2b900*/  STL [R1+0x3a98], R11 ;  /* 0x003a980b01007387 */ /* 0x0003e40000100800 */
[----:B-1----:R-:W-:Y:S01]  /*2b910*/  IMAD.X R11, R8, 0x1, R3, P2 ;  /* 0x00000001080b7824 */ /* 0x002fe200010e0603 */
[----:B------:R-:W-:Y:S01]  /*2b920*/  IADD3 R13, P2, R128, R4, RZ ;  /* 0x00000004800d7210 */ /* 0x000fe20007f5e0ff */
        /* <DEDUP_REMOVED lines=18> */
[----:B-1----:R-:W-:-:S02]  /*2ba50*/  IMAD.X R11, R6, 0x1, R3, P6 ;  /* 0x00000001060b7824 */ /* 0x002fc400030e0603 */
[----:B------:R-:W-:-:S03]  /*2ba60*/  IMAD.X R6, R0, 0x1, R5, P5 ;  /* 0x0000000100067824 */ /* 0x000fc600028e0605 */
[----:B------:R1:W-:Y:S01]  /*2ba70*/  STL [R1+0x1f04], R11 ;  /* 0x001f040b01007387 */ /* 0x0003e20000100800 */
[C---:B---3--:R-:W-:Y:S02]  /*2ba80*/  IADD3 R13, P6, R135.reuse, R4, RZ ;  /* 0x00000004870d7210 */ /* 0x048fe40007fde0ff */
[----:B-1----:R-:W-:Y:S02]  /*2ba90*/  IADD3 R11, P5, R135, R2, RZ ;  /* 0x00000002870b7210 */ /* 0x002fe40007fbe0ff */
[----:B------:R-:W-:Y:S01]  /*2baa0*/  SHF.R.S32.HI R7, RZ, 0x1f, R135 ;  /* 0x0000001fff077819 */ /* 0x000fe20000011487 */
[----:B------:R-:W-:Y:S04]  /*2bab0*/  STL [R1+0x3a70], R13 ;  /* 0x003a700d01007387 */ /* 0x000fe80000100800 */
[----:B------:R-:W3:Y:S04]  /*2bac0*/  LDL.LU R135, [R1+0xec] ;  /* 0x0000ec0001877983 */ /* 0x000ee80000300800 */
[----:B------:R-:W-:Y:S04]  /*2bad0*/  STL [R1+0x3a6c], R6 ;  /* 0x003a6c0601007387 */ /* 0x000fe80000100800 */
[----:B------:R1:W-:Y:S02]  /*2bae0*/  STL [R1+0x3a74], R11 ;  /* 0x003a740b01007387 */ /* 0x0003e40000100800 */
[----:B-1----:R-:W-:-:S02]  /*2baf0*/  IMAD.X R11, R0, 0x1, R3, P3 ;  /* 0x00000001000b7824 */ /* 0x002fc400018e0603 */
[----:B------:R-:W-:-:S03]  /*2bb00*/  IMAD.X R0, R9, 0x1, R5, P2 ;  /* 0x0000000109007824 */ /* 0x000fc600010e0605 */
[----:B------:R1:W-:Y:S01]  /*2bb10*/  STL [R1+0x1f08], R11 ;  /* 0x001f080b01007387 */ /* 0x0003e20000100800 */
[----:B--2---:R-:W-:Y:S02]  /*2bb20*/  IADD3 R13, P3, R140, R4, RZ ;  /* 0x000000048c0d7210 */ /* 0x004fe40007f7e0ff */
[----:B------:R-:W-:-:S03]  /*2bb30*/  SHF.R.S32.HI R6, RZ, 0x1f, R140 ;  /* 0x0000001fff067819 */ /* 0x000fc6000001148c */
[----:B------:R-:W-:Y:S01]  /*2bb40*/  STL [R1+0x1f28], R13 ;  /* 0x001f280d01007387 */ /* 0x000fe20000100800 */
[----:B-1----:R-:W-:-:S03]  /*2bb50*/  IADD3 R11, P2, R140, R2, RZ ;  /* 0x000000028c0b7210 */ /* 0x002fc60007f5e0ff */
[----:B------:R-:W2:Y:S04]  /*2bb60*/  LDL.LU R140, [R1+0xfc] ;  /* 0x0000fc00018c7983 */ /* 0x000ea80000300800 */
[----:B------:R-:W-:Y:S04]  /*2bb70*/  STL [R1+0x1f0c], R0 ;  /* 0x001f0c0001007387 */ /* 0x000fe80000100800 */
[----:B------:R1:W-:Y:S02]  /*2bb80*/  STL [R1+0x1f30], R11 ;  /* 0x001f300b01007387 */ /* 0x0003e40000100800 */
[----:B-1----:R-:W-:-:S02]  /*2bb90*/  IMAD.X R11, R9, 0x1, R3, P1 ;  /* 0x00000001090b7824 */ /* 0x002fc400008e0603 */
[----:B------:R-:W-:-:S03]  /*2bba0*/  IMAD.X R9, R8, 0x1, R5, P0 ;  /* 0x0000000108097824 */ /* 0x000fc600000e0605 */
[----:B------:R1:W-:Y:S01]  /*2bbb0*/  STL [R1+0x1f10], R11 ;  /* 0x001f100b01007387 */ /* 0x0003e20000100800 */
[----:B----4-:R-:W-:Y:S02]  /*2bbc0*/  IADD3 R13, P1, R239, R4, RZ ;  /* 0x00000004ef0d7210 */ /* 0x010fe40007f3e0ff */
[----:B------:R-:W-:-:S03]  /*2bbd0*/  SHF.R.S32.HI R0, RZ, 0x1f, R239 ;  /* 0x0000001fff007819 */ /* 0x000fc600000114ef */
[----:B------:R-:W-:Y:S01]  /*2bbe0*/  STL [R1+0x1f38], R13 ;  /* 0x001f380d01007387 */ /* 0x000fe20000100800 */
[----:B-1----:R-:W-:-:S03]  /*2bbf0*/  IADD3 R11, P0, R239, R2, RZ ;  /* 0x00000002ef0b7210 */ /* 0x002fc60007f1e0ff */
[----:B------:R-:W4:Y:S04]  /*2bc00*/  LDL.LU R239, [R1+0x110] ;  /* 0x0001100001ef7983 */ /* 0x000f280000300800 */
[----:B------:R-:W-:Y:S04]  /*2bc10*/  STL [R1+0x1f14], R9 ;  /* 0x001f140901007387 */ /* 0x000fe80000100800 */
[----:B------:R1:W-:Y:S02]  /*2bc20*/  STL [R1+0x1f40], R11 ;  /* 0x001f400b01007387 */ /* 0x0003e40000100800 */
[----:B-1----:R-:W-:-:S02]  /*2bc30*/  IMAD.X R11, R8, 0x1, R3, P4 ;  /* 0x00000001080b7824 */ /* 0x002fc400020e0603 */
[----:B------:R-:W-:Y:S01]  /*2bc40*/  IMAD.X R8, R7, 0x1, R5, P6 ;  /* 0x0000000107087824 */ /* 0x000fe200030e0605 */
[----:B------:R-:W-:Y:S02]  /*2bc50*/  IADD3 R13, P4, R249, R4, RZ ;  /* 0x00000004f90d7210 */ /* 0x000fe40007f9e0ff */
        /* <DEDUP_REMOVED lines=60> */
[C---:B------:R-:W-:Y:S02]  /*2c020*/  IADD3 R13, P1, R249.reuse, R4, RZ ;  /* 0x00000004f90d7210 */ /* 0x040fe40007f3e0ff */
[----:B------:R-:W-:Y:S02]  /*2c030*/  SHF.R.S32.HI R8, RZ, 0x1f, R249 ;  /* 0x0000001fff087819 */ /* 0x000fe400000114f9 */
[----:B-1----:R-:W-:Y:S01]  /*2c040*/  IADD3 R11, P0, R249, R2, RZ ;  /* 0x00000002f90b7210 */ /* 0x002fe20007f1e0ff */
[----:B------:R-:W-:Y:S04]  /*2c050*/  STL [R1+0x1fa8], R13 ;  /* 0x001fa80d01007387 */ /* 0x000fe80000100800 */
[----:B------:R-:W4:Y:S04]  /*2c060*/  LDL.LU R249, [R1+0x194] ;  /* 0x0001940001f97983 */ /* 0x000f280000300800 */
[----:B------:R-:W-:Y:S04]  /*2c070*/  STL [R1+0x1f74], R7 ;  /* 0x001f740701007387 */ /* 0x000fe80000100800 */
[----:B------:R1:W-:Y:S02]  /*2c080*/  STL [R1+0x1fb0], R11 ;  /* 0x001fb00b01007387 */ /* 0x0003e40000100800 */
[----:B-1----:R-:W-:-:S02]  /*2c090*/  IMAD.X R11, R6, 0x1, R3, P4 ;  /* 0x00000001060b7824 */ /* 0x002fc400020e0603 */
[----:B------:R-:W-:-:S03]  /*2c0a0*/  IMAD.X R6, R0, 0x1, R5, P6 ;  /* 0x0000000100067824 */ /* 0x000fc600030e0605 */
[----:B------:R1:W-:Y:S01]  /*2c0b0*/  STL [R1+0x1f7c], R11 ;  /* 0x001f7c0b01007387 */ /* 0x0003e20000100800 */
[----:B------:R-:W-:Y:S02]  /*2c0c0*/  IADD3 R13, P4, R128, R4, RZ ;  /* 0x00000004800d7210 */ /* 0x000fe40007f9e0ff */
        /* <DEDUP_REMOVED lines=2399> */
[----:B------:R-:W-:-:S05]  /*356c0*/  IADD3 R13, P2, R128, R4, RZ ;  /* 0x00000004800d7210 */ /* 0x000fca0007f5e0ff */
[----:B------:R-:W-:Y:S01]  /*356d0*/  STL [R1+0x2eb8], R13 ;  /* 0x002eb80d01007387 */ /* 0x000fe20000100800 */
[----:B-1----:R-:W-:-:S03]  /*356e0*/  IADD3 R11, P1, R128, R2, RZ ;  /* 0x00000002800b7210 */ /* 0x002fc60007f3e0ff */
[----:B------:R-:W4:Y:S04]  /*356f0*/  LDL.LU R125, [R1+0x20] ;  /* 0x00002000017d7983 */ /* 0x000f280000300800 */
[----:B------:R-:W-:Y:S04]  /*35700*/  STL [R1+0x2e84], R6 ;  /* 0x002e840601007387 */ /* 0x000fe80000100800 */
[----:B------:R1:W-:Y:S01]  /*35710*/  STL [R1+0x2ec0], R11 ;  /* 0x002ec00b01007387 */ /* 0x0003e20000100800 */
[----:B------:R-:W-:Y:S01]  /*35720*/  SHF.R.S32.HI R7, RZ, 0x1f, R128 ;  /* 0x0000001fff077819 */ /* 0x000fe20000011480 */
[----:B-1----:R-:W-:Y:S01]  /*35730*/  IMAD.X R11, R0, 0x1, R3, P0 ;  /* 0x00000001000b7824 */ /* 0x002fe200000e0603 */
[----:B------:R-:W-:-:S04]  /*35740*/  IADD3 R13, P0, R129, R4, RZ ;  /* 0x00000004810d7210 */ /* 0x000fc80007f1e0ff */
[----:B------:R1:W-:Y:S01]  /*35750*/  STL [R1+0x2e8c], R11 ;  /* 0x002e8c0b01007387 */ /* 0x0003e20000100800 */
[----:B------:R-:W-:-:S03]  /*35760*/  IMAD.X R0, R9, 0x1, R5, P4 ;  /* 0x0000000109007824 */ /* 0x000fc600020e0605 */
[----:B------:R0:W-:Y:S04]  /*35770*/  STL [R1+0x2ec8], R13 ;  /* 0x002ec80d01007387 */ /* 0x0001e80000100800 */
[----:B------:R-:W4:Y:S01]  /*35780*/  LDL.LU R128, [R1+0x18] ;  /* 0x0000180001807983 */ /* 0x000f220000300800 */
[----:B-1----:R-:W-:Y:S01]  /*35790*/  IADD3 R11, P4, R129, R2, RZ ;  /* 0x00000002810b7210 */ /* 0x002fe20007f9e0ff */
[----:B0-----:R-:W-:Y:S02]  /*357a0*/  IMAD.X R13, R9, 0x1, R3, P6 ;  /* 0x00000001090d7824 */ /* 0x001fe400030e0603 */
[----:B------:R-:W-:Y:S01]  /*357b0*/  STL [R1+0x2e94], R0 ;  /* 0x002e940001007387 */ /* 0x000fe20000100800 */
[----:B------:R-:W-:-:S03]  /*357c0*/  SHF.R.S32.HI R6, RZ, 0x1f, R129 ;  /* 0x0000001fff067819 */ /* 0x000fc60000011481 */
[----:B------:R3:W-:Y:S01]  /*357d0*/  STL [R1+0x2ed0], R11 ;  /* 0x002ed00b01007387 */ /* 0x0007e20000100800 */
[----:B------:R-:W-:-:S03]  /*357e0*/  IMAD.X R9, R8, 0x1, R5, P5 ;  /* 0x0000000108097824 */ /* 0x000fc600028e0605 */
[----:B------:R0:W-:Y:S04]  /*357f0*/  STL [R1+0x2e9c], R13 ;  /* 0x002e9c0d01007387 */ /* 0x0001e80000100800 */
[----:B------:R-:W4:Y:S01]  /*35800*/  LDL.LU R129, [R1+0x14] ;  /* 0x0000140001817983 */ /* 0x000f220000300800 */
[C---:B---3--:R-:W-:Y:S02]  /*35810*/  IADD3 R11, P6, R135.reuse, R4, RZ ;  /* 0x00000004870b7210 */ /* 0x048fe40007fde0ff */
[----:B0-----:R-:W-:-:S03]  /*35820*/  IADD3 R13, P5, R135, R2, RZ ;  /* 0x00000002870d7210 */ /* 0x001fc60007fbe0ff */
[----:B------:R0:W-:Y:S01]  /*35830*/  STL [R1+0x2ed8], R11 ;  /* 0x002ed80b01007387 */ /* 0x0001e20000100800 */
[----:B------:R-:W-:-:S03]  /*35840*/  SHF.R.S32.HI R0, RZ, 0x1f, R135 ;  /* 0x0000001fff007819 */ /* 0x000fc60000011487 */
[----:B------:R-:W-:Y:S04]  /*35850*/  STL [R1+0x2ea4], R9 ;  /* 0x002ea40901007387 */ /* 0x000fe80000100800 */
[----:B------:R1:W-:Y:S01]  /*35860*/  STL [R1+0x2ee0], R13 ;  /* 0x002ee00d01007387 */ /* 0x0003e20000100800 */
[----:B0-----:R-:W-:-:S03]  /*35870*/  IMAD.X R11, R8, 0x1, R3, P3 ;  /* 0x00000001080b7824 */ /* 0x001fc600018e0603 */
[----:B------:R-:W3:Y:S04]  /*35880*/  LDL.LU R135, [R1+0x10] ;  /* 0x0000100001877983 */ /* 0x000ee80000300800 */
[----:B------:R0:W-:Y:S01]  /*35890*/  STL [R1+0x2eac], R11 ;  /* 0x002eac0b01007387 */ /* 0x0001e20000100800 */
[C---:B-1----:R-:W-:Y:S02]  /*358a0*/  IMAD.X R13, R7.reuse, 0x1, R5, P2 ;  /* 0x00000001070d7824 */ /* 0x042fe400010e0605 */
[----:B------:R-:W-:Y:S01]  /*358b0*/  IMAD.X R7, R7, 0x1, R3, P1 ;  /* 0x0000000107077824 */ /* 0x000fe200008e0603 */
[C---:B--2---:R-:W-:Y:S02]  /*358c0*/  IADD3 R8, P3, R140.reuse, R4, RZ ;  /* 0x000000048c087210 */ /* 0x044fe40007f7e0ff */
[----:B0-----:R-:W-:-:S03]  /*358d0*/  IADD3 R11, P2, R140, R2, RZ ;  /* 0x000000028c0b7210 */ /* 0x001fc60007f5e0ff */
[----:B------:R-:W-:Y:S01]  /*358e0*/  STL [R1+0x2ee8], R8 ;  /* 0x002ee80801007387 */ /* 0x000fe20000100800 */
[----:B------:R-:W-:-:S03]  /*358f0*/  SHF.R.S32.HI R9, RZ, 0x1f, R140 ;  /* 0x0000001fff097819 */ /* 0x000fc6000001148c */
[----:B------:R-:W-:Y:S04]  /*35900*/  STL [R1+0x2eb4], R13 ;  /* 0x002eb40d01007387 */ /* 0x000fe80000100800 */
[----:B------:R-:W-:Y:S04]  /*35910*/  STL [R1+0x2ef0], R11 ;  /* 0x002ef00b01007387 */ /* 0x000fe80000100800 */
[----:B------:R-:W2:Y:S04]  /*35920*/  LDL.LU R140, [R1+0x8] ;  /* 0x00000800018c7983 */ /* 0x000ea80000300800 */
[----:B------:R0:W-:Y:S02]  /*35930*/  STL [R1+0x2ebc], R7 ;  /* 0x002ebc0701007387 */ /* 0x0001e40000100800 */
[----:B0-----:R-:W-:Y:S01]  /*35940*/  IMAD.X R7, R6, 0x1, R5, P0 ;  /* 0x0000000106077824 */ /* 0x001fe200000e0605 */
[----:B----4-:R-:W-:-:S02]  /*35950*/  IADD3 R13, P1, R239, R4, RZ ;  /* 0x00000004ef0d7210 */ /* 0x010fc40007f3e0ff */
[----:B------:R-:W-:Y:S02]  /*35960*/  IADD3 R11, P0, R239, R2, RZ ;  /* 0x00000002ef0b7210 */ /* 0x000fe40007f1e0ff */
[----:B------:R-:W-:Y:S01]  /*35970*/  SHF.R.S32.HI R8, RZ, 0x1f, R239 ;  /* 0x0000001fff087819 */ /* 0x000fe200000114ef */
[----:B------:R-:W-:Y:S04]  /*35980*/  STL [R1+0x2ef8], R13 ;  /* 0x002ef80d01007387 */ /* 0x000fe80000100800 */
[----:B------:R-:W4:Y:S04]  /*35990*/  LDL.LU R239, [R1+0x4] ;  /* 0x0000040001ef7983 */ /* 0x000f280000300800 */
[----:B------:R-:W-:Y:S04]  /*359a0*/  STL [R1+0x2ec4], R7 ;  /* 0x002ec40701007387 */ /* 0x000fe80000100800 */
[----:B------:R0:W-:Y:S02]  /*359b0*/  STL [R1+0x2f00], R11 ;  /* 0x002f000b01007387 */ /* 0x0001e40000100800 */
[----:B0-----:R-:W-:-:S02]  /*359c0*/  IMAD.X R11, R6, 0x1, R3, P4 ;  /* 0x00000001060b7824 */ /* 0x001fc400020e0603 */
[----:B------:R-:W-:-:S03]  /*359d0*/  IMAD.X R6, R0, 0x1, R5, P6 ;  /* 0x0000000100067824 */ /* 0x000fc600030e0605 */
[----:B------:R0:W-:Y:S01]  /*359e0*/  STL [R1+0x2ecc], R11 ;  /* 0x002ecc0b01007387 */ /* 0x0001e20000100800 */
[C---:B------:R-:W-:Y:S02]  /*359f0*/  IADD3 R13, P4, R249.reuse, R4, RZ ;  /* 0x00000004f90d7210 */ /* 0x040fe40007f9e0ff */
[----:B------:R-:W-:Y:S02]  /*35a00*/  SHF.R.S32.HI R7, RZ, 0x1f, R249 ;  /* 0x0000001fff077819 */ /* 0x000fe400000114f9 */
[----:B0-----:R-:W-:Y:S01]  /*35a10*/  IADD3 R11, P6, R249, R2, RZ ;  /* 0x00000002f90b7210 */ /* 0x001fe20007fde0ff */
[----:B------:R0:W-:Y:S04]  /*35a20*/  STL [R1+0x2f08], R13 ;  /* 0x002f080d01007387 */ /* 0x0001e80000100800 */
[----:B------:R-:W4:Y:S04]  /*35a30*/  LDL.LU R249, [R1] ;  /* 0x0000000001f97983 */ /* 0x000f280000300800 */
[----:B------:R-:W-:Y:S01]  /*35a40*/  STL [R1+0x2ed4], R6 ;  /* 0x002ed40601007387 */ /* 0x000fe20000100800 */
[----:B0-----:R-:W-:-:S03]  /*35a50*/  IMAD.X R13, R0, 0x1, R3, P5 ;  /* 0x00000001000d7824 */ /* 0x001fc600028e0603 */
[----:B------:R0:W-:Y:S04]  /*35a60*/  STL [R1+0x2f10], R11 ;  /* 0x002f100b01007387 */ /* 0x0001e80000100800 */
[----:B------:R1:W-:Y:S01]  /*35a70*/  STL [R1+0x2edc], R13 ;  /* 0x002edc0d01007387 */ /* 0x0003e20000100800 */
[----:B0-----:R-:W-:Y:S01]  /*35a80*/  IMAD.X R11, R9, 0x1, R5, P3 ;  /* 0x00000001090b7824 */ /* 0x001fe200018e0605 */
[C---:B------:R-:W-:Y:S02]  /*35a90*/  IADD3 R0, P5, R125.reuse, R4, RZ ;  /* 0x000000047d007210 */ /* 0x040fe40007fbe0ff */
[----:B-1----:R-:W-:-:S03]  /*35aa0*/  IADD3 R13, P3, R125, R2, RZ ;  /* 0x000000027d0d7210 */ /* 0x002fc60007f7e0ff */
[----:B------:R-:W-:Y:S04]  /*35ab0*/  STL [R1+0x2f18], R0 ;  /* 0x002f180001007387 */ /* 0x000fe80000100800 */
[----:B------:R0:W-:Y:S04]  /*35ac0*/  STL [R1+0x2ee4], R11 ;  /* 0x002ee40b01007387 */ /* 0x0001e80000100800 */
[----:B------:R1:W-:Y:S01]  /*35ad0*/  STL [R1+0x2f20], R13 ;  /* 0x002f200d01007387 */ /* 0x0003e20000100800 */
[----:B0-----:R-:W-:Y:S02]  /*35ae0*/  IMAD.X R11, R9, 0x1, R3, P2 ;  /* 0x00000001090b7824 */ /* 0x001fe400010e0603 */
[----:B-1----:R-:W-:-:S03]  /*35af0*/  IMAD.X R13, R8, 0x1, R5, P1 ;  /* 0x00000001080d7824 */ /* 0x002fc600008e0605 */
[----:B------:R0:W-:Y:S01]  /*35b00*/  STL [R1+0x2eec], R11 ;  /* 0x002eec0b01007387 */ /* 0x0001e20000100800 */
[C---:B------:R-:W-:Y:S02]  /*35b10*/  IADD3 R9, P2, R128.reuse, R4, RZ ;  /* 0x0000000480097210 */ /* 0x040fe40007f5e0ff */
[----:B0-----:R-:W-:-:S03]  /*35b20*/  IADD3 R11, P1, R128, R2, RZ ;  /* 0x00000002800b7210 */ /* 0x001fc60007f3e0ff */
[----:B------:R-:W-:Y:S04]  /*35b30*/  STL [R1+0x2f28], R9 ;  /* 0x002f280901007387 */ /* 0x000fe80000100800 */
[----:B------:R0:W-:Y:S04]  /*35b40*/  STL [R1+0x2ef4], R13 ;  /* 0x002ef40d01007387 */ /* 0x0001e80000100800 */
[----:B------:R1:W-:Y:S01]  /*35b50*/  STL [R1+0x2f30], R11 ;  /* 0x002f300b01007387 */ /* 0x0003e20000100800 */
[----:B0-----:R-:W-:Y:S01]  /*35b60*/  IMAD.X R13, R8, 0x1, R3, P0 ;  /* 0x00000001080d7824 */ /* 0x001fe200000e0603 */
[----:B------:R-:W-:Y:S01]  /*35b70*/  IADD3 R8, P0, R129, R4, RZ ;  /* 0x0000000481087210 */ /* 0x000fe20007f1e0ff */
[----:B-1----:R-:W-:-:S03]  /*35b80*/  IMAD.X R11, R7, 0x1, R5, P4 ;  /* 0x00000001070b7824 */ /* 0x002fc600020e0605 */
[----:B------:R0:W-:Y:S01]  /*35b90*/  STL [R1+0x2efc], R13 ;  /* 0x002efc0d01007387 */ /* 0x0001e20000100800 */
[----:B------:R-:W-:-:S03]  /*35ba0*/  SHF.R.S32.HI R6, RZ, 0x1f, R125 ;  /* 0x0000001fff067819 */ /* 0x000fc6000001147d */
[----:B------:R-:W-:Y:S04]  /*35bb0*/  STL [R1+0x2f38], R8 ;  /* 0x002f380801007387 */ /* 0x000fe80000100800 */
[----:B------:R1:W-:Y:S01]  /*35bc0*/  STL [R1+0x2f04], R11 ;  /* 0x002f040b01007387 */ /* 0x0003e20000100800 */
[----:B0-----:R-:W-:-:S05]  /*35bd0*/  IADD3 R13, P4, R129, R2, RZ ;  /* 0x00000002810d7210 */ /* 0x001fca0007f9e0ff */
[----:B------:R0:W-:Y:S01]  /*35be0*/  STL [R1+0x2f40], R13 ;  /* 0x002f400d01007387 */ /* 0x0001e20000100800 */
[----:B-1----:R-:W-:Y:S01]  /*35bf0*/  IMAD.X R11, R7, 0x1, R3, P6 ;  /* 0x00000001070b7824 */ /* 0x002fe200030e0603 */
[----:B------:R-:W-:-:S04]  /*35c00*/  SHF.R.S32.HI R0, RZ, 0x1f, R128 ;  /* 0x0000001fff007819 */ /* 0x000fc80000011480 */
[----:B------:R1:W-:Y:S01]  /*35c10*/  STL [R1+0x2f0c], R11 ;  /* 0x002f0c0b01007387 */ /* 0x0003e20000100800 */
[----:B0-----:R-:W-:Y:S01]  /*35c20*/  IMAD.X R13, R6, 0x1, R5, P5 ;  /* 0x00000001060d7824 */ /* 0x001fe200028e0605 */
[----:B------:R-:W-:Y:S02]  /*35c30*/  SHF.R.S32.HI R9, RZ, 0x1f, R129 ;  /* 0x0000001fff097819 */ /* 0x000fe40000011481 */
[C---:B---3--:R-:W-:Y:S02]  /*35c40*/  IADD3 R7, P6, R135.reuse, R4, RZ ;  /* 0x0000000487077210 */ /* 0x048fe40007fde0ff */
[----:B-1----:R-:W-:-:S03]  /*35c50*/  IADD3 R11, P5, R135, R2, RZ ;  /* 0x00000002870b7210 */ /* 0x002fc60007fbe0ff */
[----:B------:R-:W-:Y:S04]  /*35c60*/  STL [R1+0x2f48], R7 ;  /* 0x002f480701007387 */ /* 0x000fe80000100800 */
[----:B------:R0:W-:Y:S04]  /*35c70*/  STL [R1+0x2f14], R13 ;  /* 0x002f140d01007387 */ /* 0x0001e80000100800 */
[----:B------:R1:W-:Y:S01]  /*35c80*/  STL [R1+0x2f50], R11 ;  /* 0x002f500b01007387 */ /* 0x0003e20000100800 */
[----:B0-----:R-:W-:Y:S02]  /*35c90*/  IMAD.X R13, R6, 0x1, R3, P3 ;  /* 0x00000001060d7824 */ /* 0x001fe400018e0603 */
[----:B-1----:R-:W-:-:S03]  /*35ca0*/  IMAD.X R11, R0, 0x1, R5, P2 ;  /* 0x00000001000b7824 */ /* 0x002fc600010e0605 */
[----:B------:R0:W-:Y:S01]  /*35cb0*/  STL [R1+0x2f1c], R13 ;  /* 0x002f1c0d01007387 */ /* 0x0001e20000100800 */
[C---:B--2---:R-:W-:Y:S02]  /*35cc0*/  IADD3 R6, P3, R140.reuse, R4, RZ ;  /* 0x000000048c067210 */ /* 0x044fe40007f7e0ff */
[----:B0-----:R-:W-:-:S03]  /*35cd0*/  IADD3 R13, P2, R140, R2, RZ ;  /* 0x000000028c0d7210 */ /* 0x001fc60007f5e0ff */
[----:B------:R-:W-:Y:S04]  /*35ce0*/  STL [R1+0x2f58], R6 ;  /* 0x002f580601007387 */ /* 0x000fe80000100800 */
[----:B------:R0:W-:Y:S04]  /*35cf0*/  STL [R1+0x2f24], R11 ;  /* 0x002f240b01007387 */ /* 0x0001e80000100800 */
[----:B------:R1:W-:Y:S01]  /*35d00*/  STL [R1+0x2f60], R13 ;  /* 0x002f600d01007387 */ /* 0x0003e20000100800 */
[----:B0-----:R-:W-:Y:S02]  /*35d10*/  IMAD.X R11, R0, 0x1, R3, P1 ;  /* 0x00000001000b7824 */ /* 0x001fe400008e0603 */
[----:B-1----:R-:W-:-:S03]  /*35d20*/  IMAD.X R13, R9, 0x1, R5, P0 ;  /* 0x00000001090d7824 */ /* 0x002fc600000e0605 */
[----:B------:R0:W-:Y:S01]  /*35d30*/  STL [R1+0x2f2c], R11 ;  /* 0x002f2c0b01007387 */ /* 0x0001e20000100800 */
[----:B----4-:R-:W-:Y:S02]  /*35d40*/  IADD3 R0, P1, R239, R4, RZ ;  /* 0x00000004ef007210 */ /* 0x010fe40007f3e0ff */
[----:B------:R-:W-:-:S03]  /*35d50*/  SHF.R.S32.HI R8, RZ, 0x1f, R135 ;  /* 0x0000001fff087819 */ /* 0x000fc60000011487 */
[----:B------:R-:W-:Y:S01]  /*35d60*/  STL [R1+0x2f68], R0 ;  /* 0x002f680001007387 */ /* 0x000fe20000100800 */
[----:B0-----:R-:W-:-:S03]  /*35d70*/  IADD3 R11, P0, R239, R2, RZ ;  /* 0x00000002ef0b7210 */ /* 0x001fc60007f1e0ff */
[----:B------:R0:W-:Y:S04]  /*35d80*/  STL [R1+0x2f34], R13 ;  /* 0x002f340d01007387 */ /* 0x0001e80000100800 */
[----:B------:R1:W-:Y:S01]  /*35d90*/  STL [R1+0x2f70], R11 ;  /* 0x002f700b01007387 */ /* 0x0003e20000100800 */
[----:B0-----:R-:W-:Y:S02]  /*35da0*/  IMAD.X R13, R9, 0x1, R3, P4 ;  /* 0x00000001090d7824 */ /* 0x001fe400020e0603 */
[----:B-1----:R-:W-:-:S03]  /*35db0*/  IMAD.X R11, R8, 0x1, R5, P6 ;  /* 0x00000001080b7824 */ /* 0x002fc600030e0605 */
[----:B------:R0:W-:Y:S01]  /*35dc0*/  STL [R1+0x2f3c], R13 ;  /* 0x002f3c0d01007387 */ /* 0x0001e20000100800 */
[----:B------:R-:W-:Y:S02]  /*35dd0*/  SHF.R.S32.HI R7, RZ, 0x1f, R140 ;  /* 0x0000001fff077819 */ /* 0x000fe4000001148c */
        /* <DEDUP_REMOVED lines=15> */
[----:B------:R-:W-:Y:S02]  /*35ed0*/  IADD3 R7, P2, R181, R4, RZ ;  /* 0x00000004b5077210 */ /* 0x000fe40007f5e0ff */
[----:B------:R-:W-:Y:S02]  /*35ee0*/  SHF.R.S32.HI R0, RZ, 0x1f, R249 ;  /* 0x0000001fff007819 */ /* 0x000fe400000114f9 */
[----:B------:R1:W-:Y:S01]  /*35ef0*/  STL [R1+0x2f5c], R13 ;  /* 0x002f5c0d01007387 */ /* 0x0003e20000100800 */
[----:B0-----:R-:W-:-:S03]  /*35f00*/  IMAD.X R11, R6, 0x1, R5, P1 ;  /* 0x00000001060b7824 */ /* 0x001fc600008e0605 */
[----:B------:R-:W-:Y:S04]  /*35f10*/  STL [R1+0x2f98], R7 ;  /* 0x002f980701007387 */ /* 0x000fe80000100800 */
[----:B------:R0:W-:Y:S01]  /*35f20*/  STL [R1+0x2f64], R11 ;  /* 0x002f640b01007387 */ /* 0x0001e20000100800 */
[----:B-1----:R-:W-:-:S05]  /*35f30*/  IADD3 R13, P1, R181, R2, RZ ;  /* 0x00000002b50d7210 */ /* 0x002fca0007f3e0ff */
[----:B------:R1:W-:Y:S01]  /*35f40*/  STL [R1+0x2fa0], R13 ;  /* 0x002fa00d01007387 */ /* 0x0003e20000100800 */
[----:B0-----:R-:W-:Y:S01]  /*35f50*/  IMAD.X R11, R6, 0x1, R3, P0 ;  /* 0x00000001060b7824 */ /* 0x001fe200000e0603 */
[----:B------:R-:W-:Y:S02]  /*35f60*/  IADD3 R6, P0, R186, R4, RZ ;  /* 0x00000004ba067210 */ /* 0x000fe40007f1e0ff */
[----:B------:R-:W-:Y:S02]  /*35f70*/  SHF.R.S32.HI R9, RZ, 0x1f, R251 ;  /* 0x0000001fff097819 */ /* 0x000fe400000114fb */
[----:B------:R0:W-:Y:S01]  /*35f80*/  STL [R1+0x2f6c], R11 ;  /* 0x002f6c0b01007387 */ /* 0x0001e20000100800 */
[----:B------:R-:W-:Y:S01]  /*35f90*/  SHF.R.S32.HI R8, RZ, 0x1f, R181 ;  /* 0x0000001fff087819 */ /* 0x000fe200000114b5 */
[----:B-1----:R-:W-:Y:S01]  /*35fa0*/  IMAD.X R13, R0, 0x1, R5, P4 ;  /* 0x00000001000d7824 */ /* 0x002fe200020e0605 */
[----:B------:R-:W-:Y:S01]  /*35fb0*/  SHF.R.S32.HI R7, RZ, 0x1f, R186 ;  /* 0x0000001fff077819 */ /* 0x000fe200000114ba */
[----:B------:R-:W-:Y:S01]  /*35fc0*/  STL [R1+0x2fa8], R6 ;  /* 0x002fa80601007387 */ /* 0x000fe20000100800 */
[----:B------:R-:W1:Y:S03]  /*35fd0*/  LDC R181, c[0x0][0x238] ;  /* 0x00008e00ffb57b82 */ /* 0x000e660000000800 */
[----:B------:R2:W-:Y:S01]  /*35fe0*/  STL [R1+0x2f74], R13 ;  /* 0x002f740d01007387 */ /* 0x0005e20000100800 */
[----:B0-----:R-:W-:Y:S01]  /*35ff0*/  IADD3 R11, P4, R186, R2, RZ ;  /* 0x00000002ba0b7210 */ /* 0x001fe20007f9e0ff */
[----:B------:R-:W0:Y:S03]  /*36000*/  S2R R239, SR_TID.X ;  /* 0x0000000000ef7919 */ /* 0x000e260000002100 */
[----:B------:R-:W3:Y:S01]  /*36010*/  LDC R186, c[0x0][0x238] ;  /* 0x00008e00ffba7b82 */ /* 0x000ee20000000800 */
[----:B------:R4:W-:Y:S01]  /*36020*/  STL [R1+0x2fb0], R11 ;  /* 0x002fb00b01007387 */ /* 0x0009e20000100800 */
[----:B--2---:R-:W-:Y:S01]  /*36030*/  IMAD.X R13, R0, 0x1, R3, P6 ;  /* 0x00000001000d7824 */ /* 0x004fe200030e0603 */
[----:B------:R-:W-:-:S05]  /*36040*/  IADD3 R0, P6, R193, R4, RZ ;  /* 0x00000004c1007210 */ /* 0x000fca0007fde0ff */
[----:B------:R-:W2:Y:S01]  /*36050*/  LDC R251, c[0x0][0x238] ;  /* 0x00008e00fffb7b82 */ /* 0x000ea20000000800 */
[----:B------:R0:W-:Y:S01]  /*36060*/  STL [R1+0x2f7c], R13 ;  /* 0x002f7c0d01007387 */ /* 0x0001e20000100800 */
[----:B----4-:R-:W-:-:S03]  /*36070*/  IMAD.X R11, R9, 0x1, R5, P5 ;  /* 0x00000001090b7824 */ /* 0x010fc600028e0605 */
[----:B------:R-:W-:Y:S04]  /*36080*/  STL [R1+0x2fb8], R0 ;  /* 0x002fb80001007387 */ /* 0x000fe80000100800 */
[----:B------:R4:W-:Y:S01]  /*36090*/  STL [R1+0x2f84], R11 ;  /* 0x002f840b01007387 */ /* 0x0009e20000100800 */
[----:B0-----:R-:W-:-:S05]  /*360a0*/  IADD3 R13, P5, R193, R2, RZ ;  /* 0x00000002c10d7210 */ /* 0x001fca0007fbe0ff */
[----:B------:R0:W-:Y:S01]  /*360b0*/  STL [R1+0x2fc0], R13 ;  /* 0x002fc00d01007387 */ /* 0x0001e20000100800 */
[----:B----4-:R-:W-:Y:S01]  /*360c0*/  IMAD.X R11, R9, 0x1, R3, P3 ;  /* 0x00000001090b7824 */ /* 0x010fe200018e0603 */
[----:B------:R-:W-:-:S04]  /*360d0*/  IADD3 R9, P3, R197, R4, RZ ;  /* 0x00000004c5097210 */ /* 0x000fc80007f7e0ff */
[----:B------:R4:W-:Y:S01]  /*360e0*/  STL [R1+0x2f8c], R11 ;  /* 0x002f8c0b01007387 */ /* 0x0009e20000100800 */
[----:B0-----:R-:W-:-:S03]  /*360f0*/  IMAD.X R13, R8, 0x1, R5, P2 ;  /* 0x00000001080d7824 */ /* 0x001fc600010e0605 */
[----:B------:R-:W-:Y:S04]  /*36100*/  STL [R1+0x2fc8], R9 ;  /* 0x002fc80901007387 */ /* 0x000fe80000100800 */
[----:B------:R0:W-:Y:S01]  /*36110*/  STL [R1+0x2f94], R13 ;  /* 0x002f940d01007387 */ /* 0x0001e20000100800 */
[----:B----4-:R-:W-:-:S05]  /*36120*/  IADD3 R11, P2, R197, R2, RZ ;  /* 0x00000002c50b7210 */ /* 0x010fca0007f5e0ff */
[----:B------:R4:W-:Y:S01]  /*36130*/  STL [R1+0x2fd0], R11 ;  /* 0x002fd00b01007387 */ /* 0x0009e20000100800 */
[----:B0-----:R-:W-:Y:S01]  /*36140*/  IMAD.X R13, R8, 0x1, R3, P1 ;  /* 0x00000001080d7824 */ /* 0x001fe200008e0603 */
[----:B------:R-:W-:Y:S02]  /*36150*/  IADD3 R8, P1, R203, R4, RZ ;  /* 0x00000004cb087210 */ /* 0x000fe40007f3e0ff */
[----:B------:R-:W-:Y:S02]  /*36160*/  SHF.R.S32.HI R6, RZ, 0x1f, R193 ;  /* 0x0000001fff067819 */ /* 0x000fe400000114c1 */
[----:B------:R0:W-:Y:S01]  /*36170*/  STL [R1+0x2f9c], R13 ;  /* 0x002f9c0d01007387 */ /* 0x0001e20000100800 */
[----:B------:R-:W-:Y:S01]  /*36180*/  SHF.R.S32.HI R0, RZ, 0x1f, R197 ;  /* 0x0000001fff007819 */ /* 0x000fe200000114c5 */
[----:B----4-:R-:W-:Y:S01]  /*36190*/  IMAD.X R11, R7, 0x1, R5, P0 ;  /* 0x00000001070b7824 */ /* 0x010fe200000e0605 */
[----:B------:R-:W-:Y:S01]  /*361a0*/  SHF.R.S32.HI R9, RZ, 0x1f, R203 ;  /* 0x0000001fff097819 */ /* 0x000fe200000114cb */
[----:B------:R4:W-:Y:S01]  /*361b0*/  STL [R1+0x2fd8], R8 ;  /* 0x002fd80801007387 */ /* 0x0009e20000100800 */
[----:B------:R-:W-:Y:S01]  /*361c0*/  LOP3.LUT R249, R239, 0x7f, RZ, 0xc0, !PT ;  /* 0x0000007feff97812 */ /* 0x000fe200078ec0ff */
[----:B------:R-:W2:Y:S02]  /*361d0*/  LDC R193, c[0x0][0x238] ;  /* 0x00008e00ffc17b82 */ /* 0x000ea40000000800 */
[----:B------:R1:W-:Y:S01]  /*361e0*/  STL [R1+0x2fa4], R11 ;  /* 0x002fa40b01007387 */ /* 0x0003e20000100800 */
[----:B0-----:R-:W-:-:S02]  /*361f0*/  IADD3 R13, P0, R203, R2, RZ ;  /* 0x00000002cb0d7210 */ /* 0x001fc40007f1e0ff */
[----:B----4-:R-:W-:-:S03]  /*36200*/  SHF.R.S32.HI R8, RZ, 0x1f, R208 ;  /* 0x0000001fff087819 */ /* 0x010fc600000114d0 */
[----:B------:R0:W-:Y:S01]  /*36210*/  STL [R1+0x2fe0], R13 ;  /* 0x002fe00d01007387 */ /* 0x0001e20000100800 */
[----:B------:R-:W4:Y:S01]  /*36220*/  LDC R197, c[0x0][0x238] ;  /* 0x00008e00ffc57b82 */ /* 0x000f220000000800 */
[----:B-1----:R-:W-:Y:S01]  /*36230*/  IMAD.X R11, R7, 0x1, R3, P4 ;  /* 0x00000001070b7824 */ /* 0x002fe200020e0603 */
[----:B------:R-:W-:-:S04]  /*36240*/  IADD3 R7, P4, R208, R4, RZ ;  /* 0x00000004d0077210 */ /* 0x000fc80007f9e0ff */
[----:B------:R1:W-:Y:S02]  /*36250*/  STL [R1+0x2fac], R11 ;  /* 0x002fac0b01007387 */ /* 0x0003e40000100800 */
[----:B------:R-:W4:Y:S01]  /*36260*/  LDC R203, c[0x0][0x238] ;  /* 0x00008e00ffcb7b82 */ /* 0x000f220000000800 */
[----:B0-----:R-:W-:Y:S01]  /*36270*/  IMAD.X R13, R6, 0x1, R5, P6 ;  /* 0x00000001060d7824 */ /* 0x001fe200030e0605 */
[----:B------:R-:W-:Y:S04]  /*36280*/  STL [R1+0x2fe8], R7 ;  /* 0x002fe80701007387 */ /* 0x000fe80000100800 */
[----:B------:R0:W-:Y:S01]  /*36290*/  STL [R1+0x2fb4], R13 ;  /* 0x002fb40d01007387 */ /* 0x0001e20000100800 */
[----:B-1----:R-:W-:Y:S02]  /*362a0*/  IADD3 R11, P6, R208, R2, RZ ;  /* 0x00000002d00b7210 */ /* 0x002fe40007fde0ff */
[----:B------:R-:W1:Y:S03]  /*362b0*/  LDC R208, c[0x0][0x238] ;  /* 0x00008e00ffd07b82 */ /* 0x000e660000000800 */
[----:B------:R3:W-:Y:S01]  /*362c0*/  STL [R1+0x2ff0], R11 ;  /* 0x002ff00b01007387 */ /* 0x0007e20000100800 */
[----:B0-----:R-:W-:Y:S01]  /*362d0*/  IMAD.X R13, R6, 0x1, R3, P5 ;  /* 0x00000001060d7824 */ /* 0x001fe200028e0603 */
[----:B------:R-:W-:-:S04]  /*362e0*/  IADD3 R6, P5, R214, R4, RZ ;  /* 0x00000004d6067210 */ /* 0x000fc80007fbe0ff */
[----:B------:R0:W-:Y:S01]  /*362f0*/  STL [R1+0x2fbc], R13 ;  /* 0x002fbc0d01007387 */ /* 0x0001e20000100800 */
[----:B---3--:R-:W-:-:S03]  /*36300*/  IMAD.X R11, R0, 0x1, R5, P3 ;  /* 0x00000001000b7824 */ /* 0x008fc600018e0605 */
[----:B------:R-:W-:Y:S04]  /*36310*/  STL [R1+0x2ff8], R6 ;  /* 0x002ff80601007387 */ /* 0x000fe80000100800 */
[----:B------:R3:W-:Y:S01]  /*36320*/  STL [R1+0x2fc4], R11 ;  /* 0x002fc40b01007387 */ /* 0x0007e20000100800 */
[----:B0-----:R-:W-:-:S05]  /*36330*/  IADD3 R13, P3, R214, R2, RZ ;  /* 0x00000002d60d7210 */ /* 0x001fca0007f7e0ff */
[----:B------:R0:W-:Y:S01]  /*36340*/  STL [R1+0x3000], R13 ;  /* 0x0030000d01007387 */ /* 0x0001e20000100800 */
[----:B---3--:R-:W-:Y:S01]  /*36350*/  IMAD.X R11, R0, 0x1, R3, P2 ;  /* 0x00000001000b7824 */ /* 0x008fe200010e0603 */
[----:B------:R-:W-:-:S04]  /*36360*/  IADD3 R0, P2, R218, R4, RZ ;  /* 0x00000004da007210 */ /* 0x000fc80007f5e0ff */
[----:B------:R3:W-:Y:S01]  /*36370*/  STL [R1+0x2fcc], R11 ;  /* 0x002fcc0b01007387 */ /* 0x0007e20000100800 */
[----:B0-----:R-:W-:-:S03]  /*36380*/  IMAD.X R13, R9, 0x1, R5, P1 ;  /* 0x00000001090d7824 */ /* 0x001fc600008e0605 */
[----:B------:R-:W-:Y:S04]  /*36390*/  STL [R1+0x3008], R0 ;  /* 0x0030080001007387 */ /* 0x000fe80000100800 */
[----:B------:R0:W-:Y:S01]  /*363a0*/  STL [R1+0x2fd4], R13 ;  /* 0x002fd40d01007387 */ /* 0x0001e20000100800 */
[----:B---3--:R-:W-:-:S05]  /*363b0*/  IADD3 R11, P1, R218, R2, RZ ;  /* 0x00000002da0b7210 */ /* 0x008fca0007f3e0ff */
[----:B------:R3:W-:Y:S01]  /*363c0*/  STL [R1+0x3010], R11 ;  /* 0x0030100b01007387 */ /* 0x0007e20000100800 */
[----:B0-----:R-:W-:Y:S01]  /*363d0*/  IMAD.X R13, R9, 0x1, R3, P0 ;  /* 0x00000001090d7824 */ /* 0x001fe200000e0603 */
[C---:B------:R-:W-:Y:S02]  /*363e0*/  IADD3 R9, P0, R225.reuse, R4, RZ ;  /* 0x00000004e1097210 */ /* 0x040fe40007f1e0ff */
[----:B------:R-:W-:Y:S02]  /*363f0*/  SHF.R.S32.HI R7, RZ, 0x1f, R214 ;  /* 0x0000001fff077819 */ /* 0x000fe400000114d6 */
[----:B------:R0:W-:Y:S01]  /*36400*/  STL [R1+0x2fdc], R13 ;  /* 0x002fdc0d01007387 */ /* 0x0001e20000100800 */
[----:B------:R-:W-:Y:S01]  /*36410*/  SHF.R.S32.HI R6, RZ, 0x1f, R218 ;  /* 0x0000001fff067819 */ /* 0x000fe200000114da */
[----:B---3--:R-:W-:Y:S01]  /*36420*/  IMAD.X R11, R8, 0x1, R5, P4 ;  /* 0x00000001080b7824 */ /* 0x008fe200020e0605 */
[----:B------:R-:W-:Y:S01]  /*36430*/  SHF.R.S32.HI R0, RZ, 0x1f, R225 ;  /* 0x0000001fff007819 */ /* 0x000fe200000114e1 */
[----:B------:R-:W-:Y:S01]  /*36440*/  STL [R1+0x3018], R9 ;  /* 0x0030180901007387 */ /* 0x000fe20000100800 */
[----:B------:R-:W3:Y:S03]  /*36450*/  LDC R214, c[0x0][0x238] ;  /* 0x00008e00ffd67b82 */ /* 0x000ee60000000800 */
[----:B------:R2:W-:Y:S01]  /*36460*/  STL [R1+0x2fe4], R11 ;  /* 0x002fe40b01007387 */ /* 0x0005e20000100800 */
[----:B0-----:R-:W-:-:S04]  /*36470*/  IADD3 R13, P4, R225, R2, RZ ;  /* 0x00000002e10d7210 */ /* 0x001fc80007f9e0ff */
[----:B------:R-:W0:Y:S01]  /*36480*/  LDC R218, c[0x0][0x238] ;  /* 0x00008e00ffda7b82 */ /* 0x000e220000000800 */
[----:B------:R4:W-:Y:S01]  /*36490*/  STL [R1+0x3020], R13 ;  /* 0x0030200d01007387 */ /* 0x0009e20000100800 */
[----:B--2---:R-:W-:Y:S01]  /*364a0*/  IMAD.X R11, R8, 0x1, R3, P6 ;  /* 0x00000001080b7824 */ /* 0x004fe200030e0603 */
[----:B------:R-:W-:Y:S02]  /*364b0*/  IADD3 R8, P6, R230, R4, RZ ;  /* 0x00000004e6087210 */ /* 0x000fe40007fde0ff */
[----:B------:R-:W-:-:S03]  /*364c0*/  SHF.R.S32.HI R9, RZ, 0x1f, R230 ;  /* 0x0000001fff097819 */ /* 0x000fc600000114e6 */
[----:B------:R-:W2:Y:S01]  /*364d0*/  LDC R225, c[0x0][0x238] ;  /* 0x00008e00ffe17b82 */ /* 0x000ea20000000800 */
[----:B------:R1:W-:Y:S01]  /*364e0*/  STL [R1+0x2fec], R11 ;  /* 0x002fec0b01007387 */ /* 0x0003e20000100800 */
[----:B----4-:R-:W-:-:S03]  /*364f0*/  IMAD.X R13, R7, 0x1, R5, P5 ;  /* 0x00000001070d7824 */ /* 0x010fc600028e0605 */
[----:B------:R-:W-:Y:S04]  /*36500*/  STL [R1+0x3028], R8 ;  /* 0x0030280801007387 */ /* 0x000fe80000100800 */
[----:B------:R4:W-:Y:S01]  /*36510*/  STL [R1+0x2ff4], R13 ;  /* 0x002ff40d01007387 */ /* 0x0009e20000100800 */
[----:B-1----:R-:W-:Y:S02]  /*36520*/  IADD3 R11, P5, R230, R2, RZ ;  /* 0x00000002e60b7210 */ /* 0x002fe40007fbe0ff */
[----:B------:R-:W1:Y:S03]  /*36530*/  LDC R230, c[0x0][0x238] ;  /* 0x00008e00ffe67b82 */ /* 0x000e660000000800 */
[----:B------:R3:W-:Y:S01]  /*36540*/  STL [R1+0x3030], R11 ;  /* 0x0030300b01007387 */ /* 0x0007e20000100800 */
[----:B----4-:R-:W-:Y:S01]  /*36550*/  IMAD.X R13, R7, 0x1, R3, P3 ;  /* 0x00000001070d7824 */ /* 0x010fe200018e0603 */
[----:B------:R-:W-:-:S04]  /*36560*/  IADD3 R7, P3, R235, R4, RZ ;  /* 0x00000004eb077210 */ /* 0x000fc80007f7e0ff */
[----:B------:R4:W-:Y:S01]  /*36570*/  STL [R1+0x2ffc], R13 ;  /* 0x002ffc0d01007387 */ /* 0x0009e20000100800 */
[----:B---3--:R-:W-:-:S03]  /*36580*/  IMAD.X R11, R6, 0x1, R5, P2 ;  /* 0x00000001060b7824 */ /* 0x008fc600010e0605 */
[----:B------:R-:W-:Y:S04]  /*36590*/  STL [R1+0x3038], R7 ;  /* 0x0030380701007387 */ /* 0x000fe80000100800 */
[----:B------:R3:W-:Y:S01]  /*365a0*/  STL [R1+0x3004], R11 ;  /* 0x0030040b01007387 */ /* 0x0007e20000100800 */
[----:B----4-:R-:W-:-:S05]  /*365b0*/  IADD3 R13, P2, R235, R2, RZ ;  /* 0x00000002eb0d7210 */ /* 0x010fca0007f5e0ff */
[----:B------:R4:W-:Y:S01]  /*365c0*/  STL [R1+0x3040], R13 ;  /* 0x0030400d01007387 */ /* 0x0009e20000100800 */
[----:B---3--:R-:W-:Y:S01]  /*365d0*/  IMAD.X R11, R6, 0x1, R3, P1 ;  /* 0x00000001060b7824 */ /* 0x008fe200008e0603 */
[----:B------:R-:W-:-:S04]  /*365e0*/  IADD3 R6, P1, R242, R4, RZ ;  /* 0x00000004f2067210 */ /* 0x000fc80007f3e0ff */
[----:B------:R3:W-:Y:S01]  /*365f0*/  STL [R1+0x300c], R11 ;  /* 0x00300c0b01007387 */ /* 0x0007e20000100800 */
[----:B----4-:R-:W-:-:S03]  /*36600*/  IMAD.X R13, R0, 0x1, R5, P0 ;  /* 0x00000001000d7824 */ /* 0x010fc600000e0605 */
[----:B------:R-:W-:Y:S04]  /*36610*/  STL [R1+0x3048], R6 ;  /* 0x0030480601007387 */ /* 0x000fe80000100800 */
[----:B------:R4:W-:Y:S01]  /*36620*/  STL [R1+0x3014], R13 ;  /* 0x0030140d01007387 */ /* 0x0009e20000100800 */
[----:B---3--:R-:W-:-:S05]  /*36630*/  IADD3 R11, P0, R242, R2, RZ ;  /* 0x00000002f20b7210 */ /* 0x008fca0007f1e0ff */
[----:B------:R3:W-:Y:S01]  /*36640*/  STL [R1+0x3050], R11 ;  /* 0x0030500b01007387 */ /* 0x0007e20000100800 */
[----:B----4-:R-:W-:Y:S01]  /*36650*/  IMAD.X R13, R0, 0x1, R3, P4 ;  /* 0x00000001000d7824 */ /* 0x010fe200020e0603 */
[----:B------:R-:W-:-:S04]  /*36660*/  IADD3 R0, P4, R246, R4, RZ ;  /* 0x00000004f6007210 */ /* 0x000fc80007f9e0ff */
[----:B------:R4:W-:Y:S01]  /*36670*/  STL [R1+0x301c], R13 ;  /* 0x00301c0d01007387 */ /* 0x0009e20000100800 */
[----:B---3--:R-:W-:-:S03]  /*36680*/  IMAD.X R11, R9, 0x1, R5, P6 ;  /* 0x00000001090b7824 */ /* 0x008fc600030e0605 */
[----:B------:R-:W-:Y:S01]  /*36690*/  STL [R1+0x3058], R0 ;  /* 0x0030580001007387 */ /* 0x000fe20000100800 */
[----:B------:R-:W-:Y:S02]  /*366a0*/  SHF.R.S32.HI R8, RZ, 0x1f, R235 ;  /* 0x0000001fff087819 */ /* 0x000fe400000114eb */
[----:B------:R-:W-:Y:S01]  /*366b0*/  SHF.R.S32.HI R7, RZ, 0x1f, R242 ;  /* 0x0000001fff077819 */ /* 0x000fe200000114f2 */
[----:B------:R3:W-:Y:S01]  /*366c0*/  STL [R1+0x3024], R11 ;  /* 0x0030240b01007387 */ /* 0x0007e20000100800 */
[----:B------:R-:W-:Y:S01]  /*366d0*/  SHF.R.S32.HI R6, RZ, 0x1f, R246 ;  /* 0x0000001fff067819 */ /* 0x000fe200000114f6 */
[----:B------:R-:W1:Y:S01]  /*366e0*/  LDC R235, c[0x0][0x238] ;  /* 0x00008e00ffeb7b82 */ /* 0x000e620000000800 */
[----:B----4-:R-:W-:-:S05]  /*366f0*/  IADD3 R13, P6, R246, R2, RZ ;  /* 0x00000002f60d7210 */ /* 0x010fca0007fde0ff */
[----:B------:R4:W-:Y:S01]  /*36700*/  STL [R1+0x3060], R13 ;  /* 0x0030600d01007387 */ /* 0x0009e20000100800 */
[----:B---3--:R-:W-:Y:S01]  /*36710*/  IMAD.X R11, R9, 0x1, R3, P5 ;  /* 0x00000001090b7824 */ /* 0x008fe200028e0603 */
[----:B------:R-:W-:Y:S01]  /*36720*/  SHF.R.S32.HI R0, RZ, 0x1f, R20 ;  /* 0x0000001fff007819 */ /* 0x000fe20000011414 */
[----:B------:R-:W-:Y:S01]  /*36730*/  IMAD.X R9, R8, 0x1, R5, P3 ;  /* 0x0000000108097824 */ /* 0x000fe200018e0605 */
[----:B------:R-:W3:Y:S02]  /*36740*/  LDC R242, c[0x0][0x238] ;  /* 0x00008e00fff27b82 */ /* 0x000ee40000000800 */
[----:B------:R0:W-:Y:S01]  /*36750*/  STL [R1+0x302c], R11 ;  /* 0x00302c0b01007387 */ /* 0x0001e20000100800 */
[----:B----4-:R-:W-:-:S05]  /*36760*/  IADD3 R13, P5, R20, R4, RZ ;  /* 0x00000004140d7210 */ /* 0x010fca0007fbe0ff */
[----:B------:R4:W-:Y:S01]  /*36770*/  STL [R1+0x3068], R13 ;  /* 0x0030680d01007387 */ /* 0x0009e20000100800 */
[----:B0-----:R-:W-:-:S03]  /*36780*/  IADD3 R11, P3, R20, R2, RZ ;  /* 0x00000002140b7210 */ /* 0x001fc60007f7e0ff */
[----:B------:R-:W3:Y:S04]  /*36790*/  LDL.LU R20, [R1+0x3b5c] ;  /* 0x003b5c0001147983 */ /* 0x000ee80000300800 */
[----:B------:R-:W-:Y:S01]  /*367a0*/  STL [R1+0x3034], R9 ;  /* 0x0030340901007387 */ /* 0x000fe20000100800 */
[----:B----4-:R-:W-:-:S03]  /*367b0*/  IMAD.X R13, R8, 0x1, R3, P2 ;  /* 0x00000001080d7824 */ /* 0x010fc600010e0603 */
[----:B------:R0:W-:Y:S01]  /*367c0*/  STL [R1+0x3070], R11 ;  /* 0x0030700b01007387 */ /* 0x0001e20000100800 */
[----:B------:R-:W-:-:S03]  /*367d0*/  IMAD.X R8, R7, 0x1, R5, P1 ;  /* 0x0000000107087824 */ /* 0x000fc600008e0605 */
[----:B------:R4:W-:Y:S01]  /*367e0*/  STL [R1+0x303c], R13 ;  /* 0x00303c0d01007387 */ /* 0x0009e20000100800 */
[C---:B0-----:R-:W-:Y:S02]  /*367f0*/  IADD3 R11, P2, R21.reuse, R4, RZ ;  /* 0x00000004150b7210 */ /* 0x041fe40007f5e0ff */
[----:B------:R-:W-:Y:S02]  /*36800*/  SHF.R.S32.HI R9, RZ, 0x1f, R21 ;  /* 0x0000001fff097819 */ /* 0x000fe40000011415 */
[----:B----4-:R-:W-:Y:S01]  /*36810*/  IADD3 R13, P1, R21, R2, RZ ;  /* 0x00000002150d7210 */ /* 0x010fe20007f3e0ff */
[----:B------:R0:W-:Y:S04]  /*36820*/  STL [R1+0x3078], R11 ;  /* 0x0030780b01007387 */ /* 0x0001e80000100800 */
[----:B------:R-:W4:Y:S04]  /*36830*/  LDL.LU R21, [R1+0x3b58] ;  /* 0x003b580001157983 */ /* 0x000f280000300800 */
[----:B------:R-:W-:Y:S01]  /*36840*/  STL [R1+0x3044], R8 ;  /* 0x0030440801007387 */ /* 0x000fe20000100800 */
[----:B0-----:R-:W-:-:S03]  /*36850*/  IMAD.X R11, R7, 0x1, R3, P0 ;  /* 0x00000001070b7824 */ /* 0x001fc600000e0603 */
[----:B------:R0:W-:Y:S01]  /*36860*/  STL [R1+0x3080], R13 ;  /* 0x0030800d01007387 */ /* 0x0001e20000100800 */
[----:B------:R-:W-:-:S03]  /*36870*/  IMAD.X R7, R6, 0x1, R5, P4 ;  /* 0x0000000106077824 */ /* 0x000fc600020e0605 */
[----:B------:R2:W-:Y:S01]  /*36880*/  STL [R1+0x304c], R11 ;  /* 0x00304c0b01007387 */ /* 0x0005e20000100800 */
[C---:B0-----:R-:W-:Y:S02]  /*36890*/  IADD3 R13, P0, R10.reuse, R4, RZ ;  /* 0x000000040a0d7210 */ /* 0x041fe40007f1e0ff */
[----:B------:R-:W-:Y:S02]  /*368a0*/  SHF.R.S32.HI R8, RZ, 0x1f, R10 ;  /* 0x0000001fff087819 */ /* 0x000fe4000001140a */
[----:B--2---:R-:W-:Y:S01]  /*368b0*/  IADD3 R11, P4, R10, R2, RZ ;  /* 0x000000020a0b7210 */ /* 0x004fe20007f9e0ff */
[----:B------:R0:W-:Y:S04]  /*368c0*/  STL [R1+0x3088], R13 ;  /* 0x0030880d01007387 */ /* 0x0001e80000100800 */
[----:B------:R2:W5:Y:S04]  /*368d0*/  LDL.LU R10, [R1+0x3b54] ;  /* 0x003b5400010a7983 */ /* 0x0005680000300800 */
[----:B------:R-:W-:Y:S01]  /*368e0*/  STL [R1+0x3054], R7 ;  /* 0x0030540701007387 */ /* 0x000fe20000100800 */
[----:B0-----:R-:W-:Y:S01]  /*368f0*/  IMAD.X R13, R6, 0x1, R3, P6 ;  /* 0x00000001060d7824 */ /* 0x001fe200030e0603 */
[----:B------:R-:W-:-:S02]  /*36900*/  IADD3 R6, P6, R44, R4, RZ ;  /* 0x000000042c067210 */ /* 0x000fc40007fde0ff */
        /* <DEDUP_REMOVED lines=11> */
[----:B------:R-:W-:Y:S01]  /*369c0*/  STL [R1+0x30a8], R0 ;  /* 0x0030a80001007387 */ /* 0x000fe20000100800 */
[----:B0-----:R-:W-:-:S03]  /*369d0*/  IADD3 R11, P2, R45, R2, RZ ;  /* 0x000000022d0b7210 */ /* 0x001fc60007f5e0ff */
[----:B------:R0:W-:Y:S04]  /*369e0*/  STL [R1+0x3074], R13 ;  /* 0x0030740d01007387 */ /* 0x0001e80000100800 */
[----:B------:R1:W-:Y:S01]  /*369f0*/  STL [R1+0x30b0], R11 ;  /* 0x0030b00b01007387 */ /* 0x0003e20000100800 */
[----:B0-----:R-:W-:Y:S01]  /*36a00*/  IMAD.X R13, R9, 0x1, R3, P1 ;  /* 0x00000001090d7824 */ /* 0x001fe200008e0603 */
[----:B-1----:R-:W-:Y:S01]  /*36a10*/  IADD3 R11, P1, R12, R4, RZ ;  /* 0x000000040c0b7210 */ /* 0x002fe20007f3e0ff */
[----:B------:R-:W-:-:S03]  /*36a20*/  IMAD.X R9, R8, 0x1, R5, P0 ;  /* 0x0000000108097824 */ /* 0x000fc600000e0605 */
[----:B------:R0:W-:Y:S01]  /*36a30*/  STL [R1+0x307c], R13 ;  /* 0x00307c0d01007387 */ /* 0x0001e20000100800 */
[----:B------:R-:W-:Y:S02]  /*36a40*/  SHF.R.S32.HI R7, RZ, 0x1f, R44 ;  /* 0x0000001fff077819 */ /* 0x000fe4000001142c */
[----:B------:R-:W-:Y:S01]  /*36a50*/  SHF.R.S32.HI R0, RZ, 0x1f, R12 ;  /* 0x0000001fff007819 */ /* 0x000fe2000001140c */
[----:B------:R1:W-:Y:S01]  /*36a60*/  STL [R1+0x30b8], R11 ;  /* 0x0030b80b01007387 */ /* 0x0003e20000100800 */
[----:B0-----:R-:W-:-:S03]  /*36a70*/  IADD3 R13, P0, R12, R2, RZ ;  /* 0x000000020c0d7210 */ /* 0x001fc60007f1e0ff */
[----:B------:R-:W2:Y:S01]  /*36a80*/  LDL.LU R12, [R1+0x3b50] ;  /* 0x003b5000010c7983 */ /* 0x000ea20000300800 */
[----:B-1----:R-:W-:Y:S01]  /*36a90*/  IMAD.X R11, R8, 0x1, R3, P4 ;  /* 0x00000001080b7824 */ /* 0x002fe200020e0603 */
[----:B------:R-:W-:Y:S02]  /*36aa0*/  IADD3 R8, P4, R41, R4, RZ ;  /* 0x0000000429087210 */ /* 0x000fe40007f9e0ff */
[----:B------:R-:W-:Y:S04]  /*36ab0*/  STL [R1+0x3084], R9 ;  /* 0x0030840901007387 */ /* 0x000fe80000100800 */
[----:B------:R0:W-:Y:S01]  /*36ac0*/  STL [R1+0x30c0], R13 ;  /* 0x0030c00d01007387 */ /* 0x0001e20000100800 */
[----:B------:R-:W-:-:S03]  /*36ad0*/  SHF.R.S32.HI R6, RZ, 0x1f, R45 ;  /* 0x0000001fff067819 */ /* 0x000fc6000001142d */
        /* <DEDUP_REMOVED lines=216> */
[----:B------:R-:W-:Y:S01]  /*37860*/  SHF.R.S32.HI R6, RZ, 0x1f, R163 ;  /* 0x0000001fff067819 */ /* 0x000fe200000114a3 */
[----:B0-----:R-:W-:Y:S01]  /*37870*/  IMAD.X R13, R8, 0x1, R5, P4 ;  /* 0x00000001080d7824 */ /* 0x001fe200020e0605 */
[----:B------:R-:W-:Y:S01]  /*37880*/  SHF.R.S32.HI R0, RZ, 0x1f, R167 ;  /* 0x0000001fff007819 */ /* 0x000fe200000114a7 */
[----:B------:R0:W-:Y:S01]  /*37890*/  STL [R1+0x3248], R9 ;  /* 0x0032480901007387 */ /* 0x0001e20000100800 */
[----:B--2---:R-:W-:Y:S01]  /*378a0*/  IMAD.IADD R246, R249, 0x1, R12 ;  /* 0x00000001f9f67824 */ /* 0x004fe200078e020c */
[----:B------:R-:W2:Y:S01]  /*378b0*/  LDC R159, c[0x0][0x238] ;  /* 0x00008e00ff9f7b82 */ /* 0x000ea20000000800 */
[----:B-1----:R-:W-:Y:S01]  /*378c0*/  IADD3 R11, P4, R167, R2, RZ ;  /* 0x00000002a70b7210 */ /* 0x002fe20007f9e0ff */
[----:B------:R1:W-:Y:S01]  /*378d0*/  STL [R1+0x3214], R13 ;  /* 0x0032140d01007387 */ /* 0x0003e20000100800 */
[----:B0-----:R-:W-:-:S03]  /*378e0*/  SHF.R.S32.HI R9, RZ, 0x1f, R171 ;  /* 0x0000001fff097819 */ /* 0x001fc600000114ab */
[----:B------:R0:W-:Y:S02]  /*378f0*/  STL [R1+0x3250], R11 ;  /* 0x0032500b01007387 */ /* 0x0001e40000100800 */
[----:B------:R-:W3:Y:S01]  /*37900*/  LDC R163, c[0x0][0x238] ;  /* 0x00008e00ffa37b82 */ /* 0x000ee20000000800 */
[----:B-1----:R-:W-:Y:S01]  /*37910*/  IMAD.X R13, R8, 0x1, R3, P6 ;  /* 0x00000001080d7824 */ /* 0x002fe200030e0603 */
[----:B------:R-:W-:-:S06]  /*37920*/  IADD3 R8, P6, R171, R4, RZ ;  /* 0x00000004ab087210 */ /* 0x000fcc0007fde0ff */
[----:B------:R-:W1:Y:S01]  /*37930*/  LDC R167, c[0x0][0x238] ;  /* 0x00008e00ffa77b82 */ /* 0x000e620000000800 */
[----:B0-----:R-:W-:Y:S01]  /*37940*/  IMAD.X R11, R7, 0x1, R5, P5 ;  /* 0x00000001070b7824 */ /* 0x001fe200028e0605 */
[----:B------:R0:W-:Y:S04]  /*37950*/  STL [R1+0x321c], R13 ;  /* 0x00321c0d01007387 */ /* 0x0001e80000100800 */
[----:B------:R-:W-:Y:S04]  /*37960*/  STL [R1+0x3258], R8 ;  /* 0x0032580801007387 */ /* 0x000fe80000100800 */
[----:B------:R4:W-:Y:S01]  /*37970*/  STL [R1+0x3224], R11 ;  /* 0x0032240b01007387 */ /* 0x0009e20000100800 */
[----:B0-----:R-:W-:-:S02]  /*37980*/  IADD3 R13, P5, R171, R2, RZ ;  /* 0x00000002ab0d7210 */ /* 0x001fc40007fbe0ff */
[----:B------:R-:W0:Y:S03]  /*37990*/  LDC R171, c[0x0][0x238] ;  /* 0x00008e00ffab7b82 */ /* 0x000e260000000800 */
[----:B------:R2:W-:Y:S01]  /*379a0*/  STL [R1+0x3260], R13 ;  /* 0x0032600d01007387 */ /* 0x0005e20000100800 */
[----:B----4-:R-:W-:Y:S01]  /*379b0*/  IMAD.X R11, R7, 0x1, R3, P3 ;  /* 0x00000001070b7824 */ /* 0x010fe200018e0603 */
[----:B------:R-:W-:-:S04]  /*379c0*/  IADD3 R7, P3, R175, R4, RZ ;  /* 0x00000004af077210 */ /* 0x000fc80007f7e0ff */
[----:B------:R4:W-:Y:S01]  /*379d0*/  STL [R1+0x322c], R11 ;  /* 0x00322c0b01007387 */ /* 0x0009e20000100800 */
[----:B--2---:R-:W-:-:S03]  /*379e0*/  IMAD.X R13, R6, 0x1, R5, P2 ;  /* 0x00000001060d7824 */ /* 0x004fc600010e0605 */
[----:B------:R-:W-:Y:S01]  /*379f0*/  STL [R1+0x3268], R7 ;  /* 0x0032680701007387 */ /* 0x000fe20000100800 */
[----:B----4-:R-:W-:-:S03]  /*37a00*/  IADD3 R11, P2, R175, R2, RZ ;  /* 0x00000002af0b7210 */ /* 0x010fc60007f5e0ff */
[----:B------:R2:W-:Y:S04]  /*37a10*/  STL [R1+0x3234], R13 ;  /* 0x0032340d01007387 */ /* 0x0005e80000100800 */
[----:B------:R4:W-:Y:S01]  /*37a20*/  STL [R1+0x3270], R11 ;  /* 0x0032700b01007387 */ /* 0x0009e20000100800 */
[----:B--2---:R-:W-:Y:S01]  /*37a30*/  IMAD.X R13, R6, 0x1, R3, P1 ;  /* 0x00000001060d7824 */ /* 0x004fe200008e0603 */
[----:B------:R-:W-:Y:S01]  /*37a40*/  IADD3 R6, P1, R178, R4, RZ ;  /* 0x00000004b2067210 */ /* 0x000fe20007f3e0ff */
[----:B----4-:R-:W-:-:S03]  /*37a50*/  IMAD.X R11, R0, 0x1, R5, P0 ;  /* 0x00000001000b7824 */ /* 0x010fc600000e0605 */
[----:B------:R2:W-:Y:S04]  /*37a60*/  STL [R1+0x323c], R13 ;  /* 0x00323c0d01007387 */ /* 0x0005e80000100800 */
[----:B------:R-:W-:Y:S04]  /*37a70*/  STL [R1+0x3278], R6 ;  /* 0x0032780601007387 */ /* 0x000fe80000100800 */
[----:B------:R4:W-:Y:S01]  /*37a80*/  STL [R1+0x3244], R11 ;  /* 0x0032440b01007387 */ /* 0x0009e20000100800 */
[----:B--2---:R-:W-:-:S05]  /*37a90*/  IADD3 R13, P0, R178, R2, RZ ;  /* 0x00000002b20d7210 */ /* 0x004fca0007f1e0ff */
[----:B------:R2:W-:Y:S01]  /*37aa0*/  STL [R1+0x3280], R13 ;  /* 0x0032800d01007387 */ /* 0x0005e20000100800 */
[----:B----4-:R-:W-:Y:S01]  /*37ab0*/  IMAD.X R11, R0, 0x1, R3, P4 ;  /* 0x00000001000b7824 */ /* 0x010fe200020e0603 */
[C---:B------:R-:W-:Y:S02]  /*37ac0*/  IADD3 R0, P4, R184.reuse, R4, RZ ;  /* 0x00000004b8007210 */ /* 0x040fe40007f9e0ff */
[----:B------:R-:W-:Y:S02]  /*37ad0*/  SHF.R.S32.HI R8, RZ, 0x1f, R175 ;  /* 0x0000001fff087819 */ /* 0x000fe400000114af */
[----:B------:R4:W-:Y:S01]  /*37ae0*/  STL [R1+0x324c], R11 ;  /* 0x00324c0b01007387 */ /* 0x0009e20000100800 */
[----:B------:R-:W-:Y:S01]  /*37af0*/  SHF.R.S32.HI R7, RZ, 0x1f, R178 ;  /* 0x0000001fff077819 */ /* 0x000fe200000114b2 */
[----:B--2---:R-:W-:Y:S01]  /*37b00*/  IMAD.X R13, R9, 0x1, R5, P6 ;  /* 0x00000001090d7824 */ /* 0x004fe200030e0605 */
[----:B------:R-:W-:Y:S01]  /*37b10*/  SHF.R.S32.HI R6, RZ, 0x1f, R184 ;  /* 0x0000001fff067819 */ /* 0x000fe200000114b8 */
[----:B------:R-:W-:Y:S01]  /*37b20*/  STL [R1+0x3288], R0 ;  /* 0x0032880001007387 */ /* 0x000fe20000100800 */
[----:B------:R-:W2:Y:S01]  /*37b30*/  LDC R175, c[0x0][0x238] ;  /* 0x00008e00ffaf7b82 */ /* 0x000ea20000000800 */
[----:B----4-:R-:W-:-:S02]  /*37b40*/  IADD3 R11, P6, R184, R2, RZ ;  /* 0x00000002b80b7210 */ /* 0x010fc40007fde0ff */
[----:B------:R4:W-:Y:S05]  /*37b50*/  STL [R1+0x3254], R13 ;  /* 0x0032540d01007387 */ /* 0x0009ea0000100800 */
[----:B------:R-:W2:Y:S01]  /*37b60*/  LDC R178, c[0x0][0x238] ;  /* 0x00008e00ffb27b82 */ /* 0x000ea20000000800 */
[----:B------:R3:W-:Y:S01]  /*37b70*/  STL [R1+0x3290], R11 ;  /* 0x0032900b01007387 */ /* 0x0007e20000100800 */
[----:B----4-:R-:W-:Y:S01]  /*37b80*/  IMAD.X R13, R9, 0x1, R3, P5 ;  /* 0x00000001090d7824 */ /* 0x010fe200028e0603 */
[----:B------:R-:W-:-:S05]  /*37b90*/  IADD3 R9, P5, R187, R4, RZ ;  /* 0x00000004bb097210 */ /* 0x000fca0007fbe0ff */
[----:B------:R-:W4:Y:S01]  /*37ba0*/  LDC R184, c[0x0][0x238] ;  /* 0x00008e00ffb87b82 */ /* 0x000f220000000800 */
[----:B---3--:R-:W-:Y:S01]  /*37bb0*/  IMAD.X R11, R8, 0x1, R5, P3 ;  /* 0x00000001080b7824 */ /* 0x008fe200018e0605 */
[----:B------:R3:W-:Y:S04]  /*37bc0*/  STL [R1+0x325c], R13 ;  /* 0x00325c0d01007387 */ /* 0x0007e80000100800 */
[----:B------:R-:W-:Y:S04]  /*37bd0*/  STL [R1+0x3298], R9 ;  /* 0x0032980901007387 */ /* 0x000fe80000100800 */
[----:B------:R1:W-:Y:S01]  /*37be0*/  STL [R1+0x3264], R11 ;  /* 0x0032640b01007387 */ /* 0x0003e20000100800 */
[----:B---3--:R-:W-:-:S05]  /*37bf0*/  IADD3 R13, P3, R187, R2, RZ ;  /* 0x00000002bb0d7210 */ /* 0x008fca0007f7e0ff */
[----:B------:R3:W-:Y:S01]  /*37c00*/  STL [R1+0x32a0], R13 ;  /* 0x0032a00d01007387 */ /* 0x0007e20000100800 */
[----:B-1----:R-:W-:Y:S01]  /*37c10*/  IMAD.X R11, R8, 0x1, R3, P2 ;  /* 0x00000001080b7824 */ /* 0x002fe200010e0603 */
[----:B------:R-:W-:-:S04]  /*37c20*/  IADD3 R8, P2, R191, R4, RZ ;  /* 0x00000004bf087210 */ /* 0x000fc80007f5e0ff */
[----:B------:R1:W-:Y:S01]  /*37c30*/  STL [R1+0x326c], R11 ;  /* 0x00326c0b01007387 */ /* 0x0003e20000100800 */
[----:B---3--:R-:W-:-:S03]  /*37c40*/  IMAD.X R13, R7, 0x1, R5, P1 ;  /* 0x00000001070d7824 */ /* 0x008fc600008e0605 */
[----:B------:R-:W-:Y:S01]  /*37c50*/  STL [R1+0x32a8], R8 ;  /* 0x0032a80801007387 */ /* 0x000fe20000100800 */
[----:B-1----:R-:W-:-:S03]  /*37c60*/  IADD3 R11, P1, R191, R2, RZ ;  /* 0x00000002bf0b7210 */ /* 0x002fc60007f3e0ff */
[----:B------:R1:W-:Y:S04]  /*37c70*/  STL [R1+0x3274], R13 ;  /* 0x0032740d01007387 */ /* 0x0003e80000100800 */
[----:B------:R3:W-:Y:S01]  /*37c80*/  STL [R1+0x32b0], R11 ;  /* 0x0032b00b01007387 */ /* 0x0007e20000100800 */
[----:B-1----:R-:W-:Y:S01]  /*37c90*/  IMAD.X R13, R7, 0x1, R3, P0 ;  /* 0x00000001070d7824 */ /* 0x002fe200000e0603 */
[----:B------:R-:W-:Y:S01]  /*37ca0*/  IADD3 R7, P0, R196, R4, RZ ;  /* 0x00000004c4077210 */ /* 0x000fe20007f1e0ff */
[----:B---3--:R-:W-:-:S03]  /*37cb0*/  IMAD.X R11, R6, 0x1, R5, P4 ;  /* 0x00000001060b7824 */ /* 0x008fc600020e0605 */
[----:B------:R1:W-:Y:S01]  /*37cc0*/  STL [R1+0x327c], R13 ;  /* 0x00327c0d01007387 */ /* 0x0003e20000100800 */
[----:B------:R-:W-:Y:S02]  /*37cd0*/  SHF.R.S32.HI R0, RZ, 0x1f, R187 ;  /* 0x0000001fff007819 */ /* 0x000fe400000114bb */
[----:B------:R-:W-:Y:S01]  /*37ce0*/  SHF.R.S32.HI R9, RZ, 0x1f, R191 ;  /* 0x0000001fff097819 */ /* 0x000fe200000114bf */
[----:B------:R3:W-:Y:S01]  /*37cf0*/  STL [R1+0x32b8], R7 ;  /* 0x0032b80701007387 */ /* 0x0007e20000100800 */
[----:B------:R-:W-:Y:S01]  /*37d00*/  SHF.R.S32.HI R8, RZ, 0x1f, R196 ;  /* 0x0000001fff087819 */ /* 0x000fe200000114c4 */
[----:B------:R-:W4:Y:S02]  /*37d10*/  LDC R187, c[0x0][0x238] ;  /* 0x00008e00ffbb7b82 */ /* 0x000f240000000800 */
[----:B------:R0:W-:Y:S01]  /*37d20*/  STL [R1+0x3284], R11 ;  /* 0x0032840b01007387 */ /* 0x0001e20000100800 */
[----:B-1----:R-:W-:Y:S02]  /*37d30*/  IADD3 R13, P4, R196, R2, RZ ;  /* 0x00000002c40d7210 */ /* 0x002fe40007f9e0ff */
[----:B---3--:R-:W-:-:S03]  /*37d40*/  SHF.R.S32.HI R7, RZ, 0x1f, R199 ;  /* 0x0000001fff077819 */ /* 0x008fc600000114c7 */
[----:B------:R1:W-:Y:S01]  /*37d50*/  STL [R1+0x32c0], R13 ;  /* 0x0032c00d01007387 */ /* 0x0003e20000100800 */
[----:B------:R-:W3:Y:S01]  /*37d60*/  LDC R191, c[0x0][0x238] ;  /* 0x00008e00ffbf7b82 */ /* 0x000ee20000000800 */
[----:B0-----:R-:W-:Y:S01]  /*37d70*/  IMAD.X R11, R6, 0x1, R3, P6 ;  /* 0x00000001060b7824 */ /* 0x001fe200030e0603 */
[----:B------:R-:W-:-:S04]  /*37d80*/  IADD3 R6, P6, R199, R4, RZ ;  /* 0x00000004c7067210 */ /* 0x000fc80007fde0ff */
[----:B------:R0:W-:Y:S02]  /*37d90*/  STL [R1+0x328c], R11 ;  /* 0x00328c0b01007387 */ /* 0x0001e40000100800 */
[----:B------:R-:W3:Y:S01]  /*37da0*/  LDC R196, c[0x0][0x238] ;  /* 0x00008e00ffc47b82 */ /* 0x000ee20000000800 */
[----:B-1----:R-:W-:Y:S01]  /*37db0*/  IMAD.X R13, R0, 0x1, R5, P5 ;  /* 0x00000001000d7824 */ /* 0x002fe200028e0605 */
[----:B------:R-:W-:Y:S01]  /*37dc0*/  STL [R1+0x32c8], R6 ;  /* 0x0032c80601007387 */ /* 0x000fe20000100800 */
[----:B0-----:R-:W-:-:S03]  /*37dd0*/  IADD3 R11, P5, R199, R2, RZ ;  /* 0x00000002c70b7210 */ /* 0x001fc60007fbe0ff */
[----:B------:R0:W-:Y:S02]  /*37de0*/  STL [R1+0x3294], R13 ;  /* 0x0032940d01007387 */ /* 0x0001e40000100800 */
[----:B------:R-:W1:Y:S02]  /*37df0*/  LDC R199, c[0x0][0x238] ;  /* 0x00008e00ffc77b82 */ /* 0x000e640000000800 */
[----:B------:R2:W-:Y:S01]  /*37e00*/  STL [R1+0x32d0], R11 ;  /* 0x0032d00b01007387 */ /* 0x0005e20000100800 */
[----:B0-----:R-:W-:Y:S01]  /*37e10*/  IMAD.X R13, R0, 0x1, R3, P3 ;  /* 0x00000001000d7824 */ /* 0x001fe200018e0603 */
[----:B------:R-:W-:Y:S01]  /*37e20*/  IADD3 R0, P3, R204, R4, RZ ;  /* 0x00000004cc007210 */ /* 0x000fe20007f7e0ff */
[----:B--2---:R-:W-:-:S03]  /*37e30*/  IMAD.X R11, R9, 0x1, R5, P2 ;  /* 0x00000001090b7824 */ /* 0x004fc600010e0605 */
[----:B------:R0:W-:Y:S04]  /*37e40*/  STL [R1+0x329c], R13 ;  /* 0x00329c0d01007387 */ /* 0x0001e80000100800 */
[----:B------:R-:W-:Y:S04]  /*37e50*/  STL [R1+0x32d8], R0 ;  /* 0x0032d80001007387 */ /* 0x000fe80000100800 */
[----:B------:R2:W-:Y:S01]  /*37e60*/  STL [R1+0x32a4], R11 ;  /* 0x0032a40b01007387 */ /* 0x0005e20000100800 */
[----:B0-----:R-:W-:-:S05]  /*37e70*/  IADD3 R13, P2, R204, R2, RZ ;  /* 0x00000002cc0d7210 */ /* 0x001fca0007f5e0ff */
[----:B------:R0:W-:Y:S01]  /*37e80*/  STL [R1+0x32e0], R13 ;  /* 0x0032e00d01007387 */ /* 0x0001e20000100800 */
[----:B--2---:R-:W-:Y:S01]  /*37e90*/  IMAD.X R11, R9, 0x1, R3, P1 ;  /* 0x00000001090b7824 */ /* 0x004fe200008e0603 */
[----:B------:R-:W-:-:S04]  /*37ea0*/  IADD3 R9, P1, R207, R4, RZ ;  /* 0x00000004cf097210 */ /* 0x000fc80007f3e0ff */
[----:B------:R2:W-:Y:S01]  /*37eb0*/  STL [R1+0x32ac], R11 ;  /* 0x0032ac0b01007387 */ /* 0x0005e20000100800 */
[----:B0-----:R-:W-:-:S03]  /*37ec0*/  IMAD.X R13, R8, 0x1, R5, P0 ;  /* 0x00000001080d7824 */ /* 0x001fc600000e0605 */
[----:B------:R-:W-:Y:S01]  /*37ed0*/  STL [R1+0x32e8], R9 ;  /* 0x0032e80901007387 */ /* 0x000fe20000100800 */
[----:B--2---:R-:W-:-:S03]  /*37ee0*/  IADD3 R11, P0, R207, R2, RZ ;  /* 0x00000002cf0b7210 */ /* 0x004fc60007f1e0ff */
[----:B------:R0:W-:Y:S04]  /*37ef0*/  STL [R1+0x32b4], R13 ;  /* 0x0032b40d01007387 */ /* 0x0001e80000100800 */
[----:B------:R2:W-:Y:S01]  /*37f00*/  STL [R1+0x32f0], R11 ;  /* 0x0032f00b01007387 */ /* 0x0005e20000100800 */
[----:B0-----:R-:W-:Y:S01]  /*37f10*/  IMAD.X R13, R8, 0x1, R3, P4 ;  /* 0x00000001080d7824 */ /* 0x001fe200020e0603 */
[----:B------:R-:W-:Y:S01]  /*37f20*/  IADD3 R8, P4, R212, R4, RZ ;  /* 0x00000004d4087210 */ /* 0x000fe20007f9e0ff */
[----:B--2---:R-:W-:-:S03]  /*37f30*/  IMAD.X R11, R7, 0x1, R5, P6 ;  /* 0x00000001070b7824 */ /* 0x004fc600030e0605 */
[----:B------:R0:W-:Y:S01]  /*37f40*/  STL [R1+0x32bc], R13 ;  /* 0x0032bc0d01007387 */ /* 0x0001e20000100800 */
[----:B------:R-:W-:Y:S02]  /*37f50*/  SHF.R.S32.HI R6, RZ, 0x1f, R204 ;  /* 0x0000001fff067819 */ /* 0x000fe400000114cc */
[----:B------:R-:W-:Y:S01]  /*37f60*/  SHF.R.S32.HI R0, RZ, 0x1f, R207 ;  /* 0x0000001fff007819 */ /* 0x000fe200000114cf */
[----:B------:R2:W-:Y:S01]  /*37f70*/  STL [R1+0x32f8], R8 ;  /* 0x0032f80801007387 */ /* 0x0005e20000100800 */
[----:B------:R-:W-:Y:S01]  /*37f80*/  SHF.R.S32.HI R9, RZ, 0x1f, R212 ;  /* 0x0000001fff097819 */ /* 0x000fe200000114d4 */
[----:B------:R-:W1:Y:S02]  /*37f90*/  LDC R204, c[0x0][0x238] ;  /* 0x00008e00ffcc7b82 */ /* 0x000e640000000800 */
[----:B------:R4:W-:Y:S01]  /*37fa0*/  STL [R1+0x32c4], R11 ;  /* 0x0032c40b01007387 */ /* 0x0009e20000100800 */
[----:B0-----:R-:W-:Y:S02]  /*37fb0*/  IADD3 R13, P6, R212, R2, RZ ;  /* 0x00000002d40d7210 */ /* 0x001fe40007fde0ff */
[----:B--2---:R-:W-:-:S03]  /*37fc0*/  SHF.R.S32.HI R8, RZ, 0x1f, R215 ;  /* 0x0000001fff087819 */ /* 0x004fc600000114d7 */
[----:B------:R0:W-:Y:S01]  /*37fd0*/  STL [R1+0x3300], R13 ;  /* 0x0033000d01007387 */ /* 0x0001e20000100800 */
[----:B------:R-:W2:Y:S01]  /*37fe0*/  LDC R207, c[0x0][0x238] ;  /* 0x00008e00ffcf7b82 */ /* 0x000ea20000000800 */
[----:B----4-:R-:W-:Y:S01]  /*37ff0*/  IMAD.X R11, R7, 0x1, R3, P5 ;  /* 0x00000001070b7824 */ /* 0x010fe200028e0603 */
[----:B------:R-:W-:-:S04]  /*38000*/  IADD3 R7, P5, R215, R4, RZ ;  /* 0x00000004d7077210 */ /* 0x000fc80007fbe0ff */
[----:B------:R4:W-:Y:S02]  /*38010*/  STL [R1+0x32cc], R11 ;  /* 0x0032cc0b01007387 */ /* 0x0009e40000100800 */
[----:B------:R-:W2:Y:S01]  /*38020*/  LDC R212, c[0x0][0x238] ;  /* 0x00008e00ffd47b82 */ /* 0x000ea20000000800 */
[----:B0-----:R-:W-:Y:S01]  /*38030*/  IMAD.X R13, R6, 0x1, R5, P3 ;  /* 0x00000001060d7824 */ /* 0x001fe200018e0605 */
[----:B------:R-:W-:Y:S01]  /*38040*/  STL [R1+0x3308], R7 ;  /* 0x0033080701007387 */ /* 0x000fe20000100800 */
[----:B----4-:R-:W-:-:S03]  /*38050*/  IADD3 R11, P3, R215, R2, RZ ;  /* 0x00000002d70b7210 */ /* 0x010fc60007f7e0ff */
[----:B------:R0:W-:Y:S02]  /*38060*/  STL [R1+0x32d4], R13 ;  /* 0x0032d40d01007387 */ /* 0x0001e40000100800 */
[----:B------:R-:W4:Y:S02]  /*38070*/  LDC R215, c[0x0][0x238] ;  /* 0x00008e00ffd77b82 */ /* 0x000f240000000800 */
[----:B------:R3:W-:Y:S01]  /*38080*/  STL [R1+0x3310], R11 ;  /* 0x0033100b01007387 */ /* 0x0007e20000100800 */
[----:B0-----:R-:W-:Y:S01]  /*38090*/  IMAD.X R13, R6, 0x1, R3, P2 ;  /* 0x00000001060d7824 */ /* 0x001fe200010e0603 */
[----:B------:R-:W-:Y:S01]  /*380a0*/  IADD3 R6, P2, R220, R4, RZ ;  /* 0x00000004dc067210 */ /* 0x000fe20007f5e0ff */
[----:B---3--:R-:W-:-:S03]  /*380b0*/  IMAD.X R11, R0, 0x1, R5, P1 ;  /* 0x00000001000b7824 */ /* 0x008fc600008e0605 */
[----:B------:R0:W-:Y:S04]  /*380c0*/  STL [R1+0x32dc], R13 ;  /* 0x0032dc0d01007387 */ /* 0x0001e80000100800 */
        /* <DEDUP_REMOVED lines=8> */
[----:B------:R-:W-:Y:S01]  /*38150*/  STL [R1+0x3328], R0 ;  /* 0x0033280001007387 */ /* 0x000fe20000100800 */
[----:B---3--:R-:W-:-:S03]  /*38160*/  IADD3 R11, P4, R224, R2, RZ ;  /* 0x00000002e00b7210 */ /* 0x008fc60007f9e0ff */
[----:B------:R0:W-:Y:S04]  /*38170*/  STL [R1+0x32f4], R13 ;  /* 0x0032f40d01007387 */ /* 0x0001e80000100800 */
[----:B------:R3:W-:Y:S01]  /*38180*/  STL [R1+0x3330], R11 ;  /* 0x0033300b01007387 */ /* 0x0007e20000100800 */
[----:B0-----:R-:W-:Y:S01]  /*38190*/  IMAD.X R13, R9, 0x1, R3, P6 ;  /* 0x00000001090d7824 */ /* 0x001fe200030e0603 */
        /* <DEDUP_REMOVED lines=9> */
[----:B0-----:R-:W-:Y:S02]  /*38230*/  IADD3 R13, P5, R227, R2, RZ ;  /* 0x00000002e30d7210 */ /* 0x001fe40007fbe0ff */
[----:B---3--:R-:W-:-:S03]  /*38240*/  SHF.R.S32.HI R9, RZ, 0x1f, R233 ;  /* 0x0000001fff097819 */ /* 0x008fc600000114e9 */
[----:B------:R0:W-:Y:S01]  /*38250*/  STL [R1+0x3340], R13 ;  /* 0x0033400d01007387 */ /* 0x0001e20000100800 */
[----:B------:R-:W3:Y:S01]  /*38260*/  LDC R224, c[0x0][0x238] ;  /* 0x00008e00ffe07b82 */ /* 0x000ee20000000800 */
[----:B-1----:R-:W-:Y:S01]  /*38270*/  IMAD.X R11, R8, 0x1, R3, P3 ;  /* 0x00000001080b7824 */ /* 0x002fe200018e0603 */
[----:B------:R-:W-:-:S04]  /*38280*/  IADD3 R8, P3, R233, R4, RZ ;  /* 0x00000004e9087210 */ /* 0x000fc80007f7e0ff */
[----:B------:R1:W-:Y:S02]  /*38290*/  STL [R1+0x330c], R11 ;  /* 0x00330c0b01007387 */ /* 0x0003e40000100800 */
[----:B------:R-:W3:Y:S01]  /*382a0*/  LDC R227, c[0x0][0x238] ;  /* 0x00008e00ffe37b82 */ /* 0x000ee20000000800 */
[----:B0-----:R-:W-:Y:S01]  /*382b0*/  IMAD.X R13, R7, 0x1, R5, P2 ;  /* 0x00000001070d7824 */ /* 0x001fe200010e0605 */
[----:B------:R-:W-:Y:S01]  /*382c0*/  STL [R1+0x3348], R8 ;  /* 0x0033480801007387 */ /* 0x000fe20000100800 */
[----:B-1----:R-:W-:-:S03]  /*382d0*/  IADD3 R11, P2, R233, R2, RZ ;  /* 0x00000002e90b7210 */ /* 0x002fc60007f5e0ff */
        /* <DEDUP_REMOVED lines=63> */
[----:B------:R-:W-:-:S03]  /*386d0*/  SHF.R.S32.HI R9, RZ, 0x1f, R53 ;  /* 0x0000001fff097819 */ /* 0x000fc60000011435 */
[----:B------:R-:W-:Y:S04]  /*386e0*/  STL [R1+0x33b8], R6 ;  /* 0x0033b80601007387 */ /* 0x000fe80000100800 */
[----:B------:R3:W-:Y:S01]  /*386f0*/  STL [R1+0x3384], R11 ;  /* 0x0033840b01007387 */ /* 0x0007e20000100800 */
[----:B0-----:R-:W-:-:S05]  /*38700*/  IADD3 R13, P2, R60, R2, RZ ;  /* 0x000000023c0d7210 */ /* 0x001fca0007f5e0ff */
[----:B------:R0:W-:Y:S01]  /*38710*/  STL [R1+0x33c0], R13 ;  /* 0x0033c00d01007387 */ /* 0x0001e20000100800 */
[----:B---3--:R-:W-:Y:S01]  /*38720*/  IMAD.X R11, R0, 0x1, R3, P1 ;  /* 0x00000001000b7824 */ /* 0x008fe200008e0603 */
[----:B------:R-:W-:Y:S02]  /*38730*/  IADD3 R0, P1, R64, R4, RZ ;  /* 0x0000000440007210 */ /* 0x000fe40007f3e0ff */
[----:B------:R-:W-:Y:S02]  /*38740*/  SHF.R.S32.HI R8, RZ, 0x1f, R55 ;  /* 0x0000001fff087819 */ /* 0x000fe40000011437 */
        /* <DEDUP_REMOVED lines=325> */
[----:B------:R-:W-:Y:S01]  /*39ba0*/  SHF.R.S32.HI R6, RZ, 0x1f, R161 ;  /* 0x0000001fff067819 */ /* 0x000fe200000114a1 */
[----:B0-----:R-:W-:Y:S01]  /*39bb0*/  IMAD.X R13, R8, 0x1, R5, P6 ;  /* 0x00000001080d7824 */ /* 0x001fe200030e0605 */
[----:B------:R-:W-:Y:S01]  /*39bc0*/  SHF.R.S32.HI R0, RZ, 0x1f, R164 ;  /* 0x0000001fff007819 */ /* 0x000fe200000114a4 */
[----:B------:R-:W-:Y:S01]  /*39bd0*/  STL [R1+0x35f8], R9 ;  /* 0x0035f80901007387 */ /* 0x000fe20000100800 */
[----:B------:R-:W0:Y:S01]  /*39be0*/  LDC R158, c[0x0][0x238] ;  /* 0x00008e00ff9e7b82 */ /* 0x000e220000000800 */
[----:B---3--:R-:W-:-:S02]  /*39bf0*/  IADD3 R11, P6, R164, R2, RZ ;  /* 0x00000002a40b7210 */ /* 0x008fc40007fde0ff */
[----:B------:R3:W-:Y:S05]  /*39c00*/  STL [R1+0x35c4], R13 ;  /* 0x0035c40d01007387 */ /* 0x0007ea0000100800 */
[----:B------:R-:W1:Y:S01]  /*39c10*/  LDC R161, c[0x0][0x238] ;  /* 0x00008e00ffa17b82 */ /* 0x000e620000000800 */
[----:B------:R2:W-:Y:S01]  /*39c20*/  STL [R1+0x3600], R11 ;  /* 0x0036000b01007387 */ /* 0x0005e20000100800 */
[----:B---3--:R-:W-:Y:S01]  /*39c30*/  IMAD.X R13, R8, 0x1, R3, P5 ;  /* 0x00000001080d7824 */ /* 0x008fe200028e0603 */
[----:B------:R-:W-:-:S05]  /*39c40*/  IADD3 R8, P5, R168, R4, RZ ;  /* 0x00000004a8087210 */ /* 0x000fca0007fbe0ff */
[----:B------:R-:W3:Y:S01]  /*39c50*/  LDC R164, c[0x0][0x238] ;  /* 0x00008e00ffa47b82 */ /* 0x000ee20000000800 */
[----:B--2---:R-:W-:Y:S01]  /*39c60*/  IMAD.X R11, R7, 0x1, R5, P3 ;  /* 0x00000001070b7824 */ /* 0x004fe200018e0605 */
[----:B------:R2:W-:Y:S04]  /*39c70*/  STL [R1+0x35cc], R13 ;  /* 0x0035cc0d01007387 */ /* 0x0005e80000100800 */
[----:B------:R-:W-:Y:S04]  /*39c80*/  STL [R1+0x3608], R8 ;  /* 0x0036080801007387 */ /* 0x000fe80000100800 */
[----:B------:R4:W-:Y:S01]  /*39c90*/  STL [R1+0x35d4], R11 ;  /* 0x0035d40b01007387 */ /* 0x0009e20000100800 */
[----:B--2---:R-:W-:-:S05]  /*39ca0*/  IADD3 R13, P3, R168, R2, RZ ;  /* 0x00000002a80d7210 */ /* 0x004fca0007f7e0ff */
        /* <DEDUP_REMOVED lines=12> */
[----:B------:R2:W-:Y:S01]  /*39d70*/  STL [R1+0x35ec], R13 ;  /* 0x0035ec0d01007387 */ /* 0x0005e20000100800 */
[----:B------:R-:W-:Y:S02]  /*39d80*/  SHF.R.S32.HI R9, RZ, 0x1f, R168 ;  /* 0x0000001fff097819 */ /* 0x000fe400000114a8 */
[----:B------:R-:W-:Y:S01]  /*39d90*/  SHF.R.S32.HI R8, RZ, 0x1f, R170 ;  /* 0x0000001fff087819 */ /* 0x000fe200000114aa */
[----:B------:R4:W-:Y:S01]  /*39da0*/  STL [R1+0x3628], R6 ;  /* 0x0036280601007387 */ /* 0x0009e20000100800 */
[----:B------:R-:W-:Y:S01]  /*39db0*/  SHF.R.S32.HI R7, RZ, 0x1f, R174 ;  /* 0x0000001fff077819 */ /* 0x000fe200000114ae */
[----:B------:R-:W3:Y:S02]  /*39dc0*/  LDC R168, c[0x0][0x238] ;  /* 0x00008e00ffa87b82 */ /* 0x000ee40000000800 */
[----:B------:R0:W-:Y:S01]  /*39dd0*/  STL [R1+0x35f4], R11 ;  /* 0x0035f40b01007387 */ /* 0x0001e20000100800 */
[----:B--2---:R-:W-:Y:S02]  /*39de0*/  IADD3 R13, P4, R174, R2, RZ ;  /* 0x00000002ae0d7210 */ /* 0x004fe40007f9e0ff */
[----:B----4-:R-:W-:-:S03]  /*39df0*/  SHF.R.S32.HI R6, RZ, 0x1f, R177 ;  /* 0x0000001fff067819 */ /* 0x010fc600000114b1 */
[----:B------:R2:W-:Y:S01]  /*39e00*/  STL [R1+0x3630], R13 ;  /* 0x0036300d01007387 */ /* 0x0005e20000100800 */
[----:B------:R-:W4:Y:S01]  /*39e10*/  LDC R170, c[0x0][0x238] ;  /* 0x00008e00ffaa7b82 */ /* 0x000f220000000800 */
[----:B0-----:R-:W-:Y:S01]  /*39e20*/  IMAD.X R11, R0, 0x1, R3, P6 ;  /* 0x00000001000b7824 */ /* 0x001fe200030e0603 */
[----:B------:R-:W-:-:S04]  /*39e30*/  IADD3 R0, P6, R177, R4, RZ ;  /* 0x00000004b1007210 */ /* 0x000fc80007fde0ff */
[----:B------:R0:W-:Y:S02]  /*39e40*/  STL [R1+0x35fc], R11 ;  /* 0x0035fc0b01007387 */ /* 0x0001e40000100800 */
[----:B------:R-:W4:Y:S01]  /*39e50*/  LDC R174, c[0x0][0x238] ;  /* 0x00008e00ffae7b82 */ /* 0x000f220000000800 */
[----:B--2---:R-:W-:Y:S01]  /*39e60*/  IMAD.X R13, R9, 0x1, R5, P5 ;  /* 0x00000001090d7824 */ /* 0x004fe200028e0605 */
[----:B------:R-:W-:Y:S01]  /*39e70*/  STL [R1+0x3638], R0 ;  /* 0x0036380001007387 */ /* 0x000fe20000100800 */
[----:B0-----:R-:W-:-:S03]  /*39e80*/  IADD3 R11, P5, R177, R2, RZ ;  /* 0x00000002b10b7210 */ /* 0x001fc60007fbe0ff */
[----:B------:R0:W-:Y:S02]  /*39e90*/  STL [R1+0x3604], R13 ;  /* 0x0036040d01007387 */ /* 0x0001e40000100800 */
[----:B------:R-:W2:Y:S02]  /*39ea0*/  LDC R177, c[0x0][0x238] ;  /* 0x00008e00ffb17b82 */ /* 0x000ea40000000800 */
        /* <DEDUP_REMOVED lines=10> */
[----:B------:R-:W-:-:S04]  /*39f50*/  IADD3 R8, P1, R183, R4, RZ ;  /* 0x00000004b7087210 */ /* 0x000fc80007f3e0ff */
        /* <DEDUP_REMOVED lines=10> */
[----:B------:R-:W-:Y:S02]  /*3a000*/  SHF.R.S32.HI R0, RZ, 0x1f, R179 ;  /* 0x0000001fff007819 */ /* 0x000fe400000114b3 */
[----:B------:R-:W-:Y:S01]  /*3a010*/  SHF.R.S32.HI R9, RZ, 0x1f, R183 ;  /* 0x0000001fff097819 */ /* 0x000fe200000114b7 */
[----:B------:R1:W-:Y:S01]  /*3a020*/  STL [R1+0x3668], R7 ;  /* 0x0036680701007387 */ /* 0x0003e20000100800 */
[----:B------:R-:W-:Y:S01]  /*3a030*/  SHF.R.S32.HI R8, RZ, 0x1f, R185 ;  /* 0x0000001fff087819 */ /* 0x000fe200000114b9 */
[----:B------:R-:W2:Y:S02]  /*3a040*/  LDC R179, c[0x0][0x238] ;  /* 0x00008e00ffb37b82 */ /* 0x000ea40000000800 */
[----:B------:R3:W-:Y:S01]  /*3a050*/  STL [R1+0x3634], R11 ;  /* 0x0036340b01007387 */ /* 0x0007e20000100800 */
[----:B0-----:R-:W-:Y:S02]  /*3a060*/  IADD3 R13, P6, R185, R2, RZ ;  /* 0x00000002b90d7210 */ /* 0x001fe40007fde0ff */
[----:B-1----:R-:W-:-:S03]  /*3a070*/  SHF.R.S32.HI R7, RZ, 0x1f, R189 ;  /* 0x0000001fff077819 */ /* 0x002fc600000114bd */
[----:B------:R0:W-:Y:S01]  /*3a080*/  STL [R1+0x3670], R13 ;  /* 0x0036700d01007387 */ /* 0x0001e20000100800 */
[----:B------:R-:W1:Y:S01]  /*3a090*/  LDC R183, c[0x0][0x238] ;  /* 0x00008e00ffb77b82 */ /* 0x000e620000000800 */
[----:B---3--:R-:W-:Y:S01]  /*3a0a0*/  IMAD.X R11, R6, 0x1, R3, P5 ;  /* 0x00000001060b7824 */ /* 0x008fe200028e0603 */
[----:B------:R-:W-:-:S04]  /*3a0b0*/  IADD3 R6, P5, R189, R4, RZ ;  /* 0x00000004bd067210 */ /* 0x000fc80007fbe0ff */
[----:B------:R3:W-:Y:S02]  /*3a0c0*/  STL [R1+0x363c], R11 ;  /* 0x00363c0b01007387 */ /* 0x0007e40000100800 */
[----:B------:R-:W1:Y:S01]  /*3a0d0*/  LDC R185, c[0x0][0x238] ;  /* 0x00008e00ffb97b82 */ /* 0x000e620000000800 */
[----:B0-----:R-:W-:Y:S01]  /*3a0e0*/  IMAD.X R13, R0, 0x1, R5, P3 ;  /* 0x00000001000d7824 */ /* 0x001fe200018e0605 */
[----:B------:R-:W-:Y:S01]  /*3a0f0*/  STL [R1+0x3678], R6 ;  /* 0x0036780601007387 */ /* 0x000fe20000100800 */
[----:B---3--:R-:W-:-:S03]  /*3a100*/  IADD3 R11, P3, R189, R2, RZ ;  /* 0x00000002bd0b7210 */ /* 0x008fc60007f7e0ff */
[----:B------:R0:W-:Y:S02]  /*3a110*/  STL [R1+0x3644], R13 ;  /* 0x0036440d01007387 */ /* 0x0001e40000100800 */
[----:B------:R-:W3:Y:S02]  /*3a120*/  LDC R189, c[0x0][0x238] ;  /* 0x00008e00ffbd7b82 */ /* 0x000ee40000000800 */
[----:B------:R4:W-:Y:S01]  /*3a130*/  STL [R1+0x3680], R11 ;  /* 0x0036800b01007387 */ /* 0x0009e20000100800 */
[----:B0-----:R-:W-:Y:S01]  /*3a140*/  IMAD.X R13, R0, 0x1, R3, P2 ;  /* 0x00000001000d7824 */ /* 0x001fe200010e0603 */
[----:B------:R-:W-:Y:S01]  /*3a150*/  IADD3 R0, P2, R192, R4, RZ ;  /* 0x00000004c0007210 */ /* 0x000fe20007f5e0ff */
[----:B----4-:R-:W-:-:S03]  /*3a160*/  IMAD.X R11, R9, 0x1, R5, P1 ;  /* 0x00000001090b7824 */ /* 0x010fc600008e0605 */
[----:B------:R0:W-:Y:S04]  /*3a170*/  STL [R1+0x364c], R13 ;  /* 0x00364c0d01007387 */ /* 0x0001e80000100800 */
        /* <DEDUP_REMOVED lines=8> */
[----:B------:R-:W-:Y:S01]  /*3a200*/  STL [R1+0x3698], R9 ;  /* 0x0036980901007387 */ /* 0x000fe20000100800 */
[----:B----4-:R-:W-:-:S03]  /*3a210*/  IADD3 R11, P4, R195, R2, RZ ;  /* 0x00000002c30b7210 */ /* 0x010fc60007f9e0ff */
[----:B------:R0:W-:Y:S04]  /*3a220*/  STL [R1+0x3664], R13 ;  /* 0x0036640d01007387 */ /* 0x0001e80000100800 */
[----:B------:R4:W-:Y:S01]  /*3a230*/  STL [R1+0x36a0], R11 ;  /* 0x0036a00b01007387 */ /* 0x0009e20000100800 */
[----:B0-----:R-:W-:Y:S01]  /*3a240*/  IMAD.X R13, R8, 0x1, R3, P6 ;  /* 0x00000001080d7824 */ /* 0x001fe200030e0603 */
        /* <DEDUP_REMOVED lines=9> */
[----:B0-----:R-:W-:Y:S02]  /*3a2e0*/  IADD3 R13, P5, R198, R2, RZ ;  /* 0x00000002c60d7210 */ /* 0x001fe40007fbe0ff */
[----:B----4-:R-:W-:-:S03]  /*3a2f0*/  SHF.R.S32.HI R8, RZ, 0x1f, R201 ;  /* 0x0000001fff087819 */ /* 0x010fc600000114c9 */
[----:B------:R0:W-:Y:S01]  /*3a300*/  STL [R1+0x36b0], R13 ;  /* 0x0036b00d01007387 */ /* 0x0001e20000100800 */
[----:B------:R-:W4:Y:S01]  /*3a310*/  LDC R195, c[0x0][0x238] ;  /* 0x00008e00ffc37b82 */ /* 0x000f220000000800 */
[----:B--2---:R-:W-:Y:S01]  /*3a320*/  IMAD.X R11, R7, 0x1, R3, P3 ;  /* 0x00000001070b7824 */ /* 0x004fe200018e0603 */
[----:B------:R-:W-:-:S04]  /*3a330*/  IADD3 R7, P3, R201, R4, RZ ;  /* 0x00000004c9077210 */ /* 0x000fc80007f7e0ff */
[----:B------:R2:W-:Y:S02]  /*3a340*/  STL [R1+0x367c], R11 ;  /* 0x00367c0b01007387 */ /* 0x0005e40000100800 */
[----:B------:R-:W4:Y:S01]  /*3a350*/  LDC R198, c[0x0][0x238] ;  /* 0x00008e00ffc67b82 */ /* 0x000f220000000800 */
[----:B0-----:R-:W-:Y:S01]  /*3a360*/  IMAD.X R13, R6, 0x1, R5, P2 ;  /* 0x00000001060d7824 */ /* 0x001fe200010e0605 */
[----:B------:R-:W-:Y:S01]  /*3a370*/  STL [R1+0x36b8], R7 ;  /* 0x0036b80701007387 */ /* 0x000fe20000100800 */
[----:B--2---:R-:W-:-:S03]  /*3a380*/  IADD3 R11, P2, R201, R2, RZ ;  /* 0x00000002c90b7210 */ /* 0x004fc60007f5e0ff */
        /* <DEDUP_REMOVED lines=334> */
[----:B-1----:R-:W-:-:S03]  /*3b870*/  SHF.R.S32.HI R7, RZ, 0x1f, R162 ;  /* 0x0000001fff077819 */ /* 0x002fc600000114a2 */
[----:B------:R0:W-:Y:S01]  /*3b880*/  STL [R1+0x38f0], R13 ;  /* 0x0038f00d01007387 */ /* 0x0001e20000100800 */
[----:B------:R-:W1:Y:S01]  /*3b890*/  LDC R160, c[0x0][0x238] ;  /* 0x00008e00ffa07b82 */ /* 0x000e620000000800 */
        /* <DEDUP_REMOVED lines=9> */
[----:B------:R0:W-:Y:S02]  /*3b930*/  STL [R1+0x3900], R11 ;  /* 0x0039000b01007387 */ /* 0x0001e40000100800 */
[----:B0-----:R-:W-:Y:S01]  /*3b940*/  IMAD.X R13, R0, 0x1, R3, P4 ;  /* 0x00000001000d7824 */ /* 0x001fe200020e0603 */
[----:B------:R-:W-:Y:S01]  /*3b950*/  IADD3 R0, P4, R165, R4, RZ ;  /* 0x00000004a5007210 */ /* 0x000fe20007f9e0ff */
[----:B------:R-:W-:-:S03]  /*3b960*/  IMAD.X R11, R9, 0x1, R5, P6 ;  /* 0x00000001090b7824 */ /* 0x000fc600030e0605 */
        /* <DEDUP_REMOVED lines=137> */
[----:B------:R-:W-:-:S03]  /*3c200*/  SHF.R.S32.HI R9, RZ, 0x1f, R148 ;  /* 0x0000001fff097819 */ /* 0x000fc60000011494 */
[----:B------:R-:W-:Y:S04]  /*3c210*/  STL [R1+0x39e8], R6 ;  /* 0x0039e80601007387 */ /* 0x000fe80000100800 */
[----:B------:R4:W-:Y:S01]  /*3c220*/  STL [R1+0x39b4], R11 ;  /* 0x0039b40b01007387 */ /* 0x0009e20000100800 */
[----:B0-----:R-:W-:-:S05]  /*3c230*/  IADD3 R13, P6, R211, R2, RZ ;  /* 0x00000002d30d7210 */ /* 0x001fca0007fde0ff */
[----:B------:R0:W-:Y:S01]  /*3c240*/  STL [R1+0x39f0], R13 ;  /* 0x0039f00d01007387 */ /* 0x0001e20000100800 */
[----:B----4-:R-:W-:Y:S01]  /*3c250*/  IMAD.X R11, R0, 0x1, R3, P5 ;  /* 0x00000001000b7824 */ /* 0x010fe200028e0603 */
        /* <DEDUP_REMOVED lines=8> */
[----:B----4-:R-:W-:-:S02]  /*3c2e0*/  IADD3 R11, P3, R217, R2, RZ ;  /* 0x00000002d90b7210 */ /* 0x010fc40007f7e0ff */
[----:B------:R4:W-:Y:S05]  /*3c2f0*/  STL [R1+0x39c4], R13 ;  /* 0x0039c40d01007387 */ /* 0x0009ea0000100800 */
[----:B------:R-:W0:Y:S01]  /*3c300*/  LDC R211, c[0x0][0x238] ;  /* 0x00008e00ffd37b82 */ /* 0x000e220000000800 */
[----:B------:R2:W-:Y:S01]  /*3c310*/  STL [R1+0x3a00], R11 ;  /* 0x003a000b01007387 */ /* 0x0005e20000100800 */
[----:B----4-:R-:W-:Y:S01]  /*3c320*/  IMAD.X R13, R9, 0x1, R3, P2 ;  /* 0x00000001090d7824 */ /* 0x010fe200010e0603 */
[----:B------:R-:W-:-:S05]  /*3c330*/  IADD3 R9, P2, R221, R4, RZ ;  /* 0x00000004dd097210 */ /* 0x000fca0007f5e0ff */
[----:B------:R-:W4:Y:S01]  /*3c340*/  LDC R217, c[0x0][0x238] ;  /* 0x00008e00ffd97b82 */ /* 0x000f220000000800 */
[----:B--2---:R-:W-:Y:S01]  /*3c350*/  IMAD.X R11, R8, 0x1, R5, P1 ;  /* 0x00000001080b7824 */ /* 0x004fe200008e0605 */
[----:B------:R2:W-:Y:S04]  /*3c360*/  STL [R1+0x39cc], R13 ;  /* 0x0039cc0d01007387 */ /* 0x0005e80000100800 */
[----:B------:R-:W-:Y:S04]  /*3c370*/  STL [R1+0x3a08], R9 ;  /* 0x003a080901007387 */ /* 0x000fe80000100800 */
[----:B------:R3:W-:Y:S01]  /*3c380*/  STL [R1+0x39d4], R11 ;  /* 0x0039d40b01007387 */ /* 0x0007e20000100800 */
[----:B--2---:R-:W-:-:S05]  /*3c390*/  IADD3 R13, P1, R221, R2, RZ ;  /* 0x00000002dd0d7210 */ /* 0x004fca0007f3e0ff */
[----:B------:R2:W-:Y:S01]  /*3c3a0*/  STL [R1+0x3a10], R13 ;  /* 0x003a100d01007387 */ /* 0x0005e20000100800 */
[----:B---3--:R-:W-:Y:S01]  /*3c3b0*/  IMAD.X R11, R8, 0x1, R3, P0 ;  /* 0x00000001080b7824 */ /* 0x008fe200000e0603 */
[----:B------:R-:W-:-:S04]  /*3c3c0*/  IADD3 R8, P0, R223, R4, RZ ;  /* 0x00000004df087210 */ /* 0x000fc80007f1e0ff */
[----:B------:R3:W-:Y:S01]  /*3c3d0*/  STL [R1+0x39dc], R11 ;  /* 0x0039dc0b01007387 */ /* 0x0007e20000100800 */
[----:B--2---:R-:W-:-:S03]  /*3c3e0*/  IMAD.X R13, R7, 0x1, R5, P4 ;  /* 0x00000001070d7824 */ /* 0x004fc600020e0605 */
[----:B------:R-:W-:Y:S01]  /*3c3f0*/  STL [R1+0x3a18], R8 ;  /* 0x003a180801007387 */ /* 0x000fe20000100800 */
[----:B---3--:R-:W-:-:S03]  /*3c400*/  IADD3 R11, P4, R223, R2, RZ ;  /* 0x00000002df0b7210 */ /* 0x008fc60007f9e0ff */
[----:B------:R2:W-:Y:S04]  /*3c410*/  STL [R1+0x39e4], R13 ;  /* 0x0039e40d01007387 */ /* 0x0005e80000100800 */
[----:B------:R3:W-:Y:S01]  /*3c420*/  STL [R1+0x3a20], R11 ;  /* 0x003a200b01007387 */ /* 0x0007e20000100800 */
[----:B--2---:R-:W-:Y:S01]  /*3c430*/  IMAD.X R13, R7, 0x1, R3, P6 ;  /* 0x00000001070d7824 */ /* 0x004fe200030e0603 */
        /* <DEDUP_REMOVED lines=9> */
[----:B--2---:R-:W-:Y:S02]  /*3c4d0*/  IADD3 R13, P5, R229, R2, RZ ;  /* 0x00000002e50d7210 */ /* 0x004fe40007fbe0ff */
[----:B---3--:R-:W-:-:S03]  /*3c4e0*/  SHF.R.S32.HI R7, RZ, 0x1f, R231 ;  /* 0x0000001fff077819 */ /* 0x008fc600000114e7 */
[----:B------:R-:W2:Y:S01]  /*3c4f0*/  LDC R223, c[0x0][0x238] ;  /* 0x00008e00ffdf7b82 */ /* 0x000ea20000000800 */
[----:B-1----:R-:W-:Y:S01]  /*3c500*/  IMAD.X R11, R6, 0x1, R3, P3 ;  /* 0x00000001060b7824 */ /* 0x002fe200018e0603 */
[----:B------:R1:W-:Y:S01]  /*3c510*/  STL [R1+0x3a30], R13 ;  /* 0x003a300d01007387 */ /* 0x0003e20000100800 */
[----:B------:R-:W-:-:S03]  /*3c520*/  IADD3 R6, P3, R231, R4, RZ ;  /* 0x00000004e7067210 */ /* 0x000fc60007f7e0ff */
[----:B------:R3:W-:Y:S02]  /*3c530*/  STL [R1+0x39fc], R11 ;  /* 0x0039fc0b01007387 */ /* 0x0007e40000100800 */
[----:B------:R-:W2:Y:S01]  /*3c540*/  LDC R229, c[0x0][0x238] ;  /* 0x00008e00ffe57b82 */ /* 0x000ea20000000800 */
[----:B-1----:R-:W-:Y:S01]  /*3c550*/  IMAD.X R13, R0, 0x1, R5, P2 ;  /* 0x00000001000d7824 */ /* 0x002fe200010e0605 */
[----:B------:R-:W-:Y:S01]  /*3c560*/  STL [R1+0x3a38], R6 ;  /* 0x003a380601007387 */ /* 0x000fe20000100800 */
[----:B---3--:R-:W-:-:S03]  /*3c570*/  IADD3 R11, P2, R231, R2, RZ ;  /* 0x00000002e70b7210 */ /* 0x008fc60007f5e0ff */
[----:B------:R1:W-:Y:S02]  /*3c580*/  STL [R1+0x3a04], R13 ;  /* 0x003a040d01007387 */ /* 0x0003e40000100800 */
[----:B------:R-:W3:Y:S02]  /*3c590*/  LDC R231, c[0x0][0x238] ;  /* 0x00008e00ffe77b82 */ /* 0x000ee40000000800 */
[----:B------:R0:W-:Y:S01]  /*3c5a0*/  STL [R1+0x3a40], R11 ;  /* 0x003a400b01007387 */ /* 0x0001e20000100800 */
[----:B-1----:R-:W-:Y:S02]  /*3c5b0*/  IMAD.X R13, R0, 0x1, R3, P1 ;  /* 0x00000001000d7824 */ /* 0x002fe400008e0603 */
[C---:B------:R-:W-:Y:S01]  /*3c5c0*/  IMAD.X R0, R9.reuse, 0x1, R5, P0 ;  /* 0x0000000109007824 */ /* 0x040fe200000e0605 */
[C---:B0-----:R-:W-:Y:S02]  /*3c5d0*/  IADD3 R11, P1, R146.reuse, R4, RZ ;  /* 0x00000004920b7210 */ /* 0x041fe40007f3e0ff */
        /* <DEDUP_REMOVED lines=8> */
[----:B0-----:R-:W-:-:S03]  /*3c660*/  IMAD.X R13, R8, 0x1, R5, P6 ;  /* 0x00000001080d7824 */ /* 0x001fc600030e0605 */
[----:B------:R-:W-:Y:S01]  /*3c670*/  STL [R1+0x3a4c], R9 ;  /* 0x003a4c0901007387 */ /* 0x000fe20000100800 */
[----:B-1----:R-:W-:-:S03]  /*3c680*/  IADD3 R0, P6, R238, R2, RZ ;  /* 0x00000002ee007210 */ /* 0x002fc60007fde0ff */
[----:B------:R0:W-:Y:S01]  /*3c690*/  STL [R1+0x3a24], R13 ;  /* 0x003a240d01007387 */ /* 0x0001e20000100800 */
[----:B------:R-:W-:-:S03]  /*3c6a0*/  IMAD.X R8, R8, 0x1, R3, P5 ;  /* 0x0000000108087824 */ /* 0x000fc600028e0603 */
[----:B------:R1:W-:Y:S01]  /*3c6b0*/  STL [R1+0x3a50], R0 ;  /* 0x003a500001007387 */ /* 0x0003e20000100800 */
[----:B------:R-:W-:Y:S02]  /*3c6c0*/  SHF.R.S32.HI R6, RZ, 0x1f, R146 ;  /* 0x0000001fff067819 */ /* 0x000fe40000011492 */
[----:B0-----:R-:W-:Y:S01]  /*3c6d0*/  IADD3 R13, P5, R252, R4, RZ ;  /* 0x00000004fc0d7210 */ /* 0x001fe20007fbe0ff */
[----:B------:R0:W-:Y:S01]  /*3c6e0*/  STL [R1+0x3a2c], R8 ;  /* 0x003a2c0801007387 */ /* 0x0001e20000100800 */
[----:B-1----:R-:W-:-:S03]  /*3c6f0*/  IMAD.X R0, R7, 0x1, R5, P3 ;  /* 0x0000000107007824 */ /* 0x002fc600018e0605 */
[----:B------:R-:W-:Y:S01]  /*3c700*/  STL [R1+0x3a54], R13 ;  /* 0x003a540d01007387 */ /* 0x000fe20000100800 */
[----:B------:R-:W-:-:S03]  /*3c710*/  IMAD.X R7, R7, 0x1, R3, P2 ;  /* 0x0000000107077824 */ /* 0x000fc600010e0603 */
[----:B------:R1:W-:Y:S01]  /*3c720*/  STL [R1+0x3a34], R0 ;  /* 0x003a340001007387 */ /* 0x0003e20000100800 */
[----:B0-----:R-:W-:Y:S02]  /*3c730*/  IADD3 R8, P3, R252, R2, RZ ;  /* 0x00000002fc087210 */ /* 0x001fe40007f7e0ff */
[----:B------:R-:W-:Y:S02]  /*3c740*/  SHF.R.S32.HI R11, RZ, 0x1f, R238 ;  /* 0x0000001fff0b7819 */ /* 0x000fe400000114ee */
[----:B------:R-:W-:Y:S01]  /*3c750*/  SHF.R.S32.HI R9, RZ, 0x1f, R252 ;  /* 0x0000001fff097819 */ /* 0x000fe200000114fc */
[----:B------:R-:W-:Y:S01]  /*3c760*/  STL [R1+0x3a58], R8 ;  /* 0x003a580801007387 */ /* 0x000fe20000100800 */
[----:B------:R-:W0:Y:S01]  /*3c770*/  LDC R238, c[0x0][0x238] ;  /* 0x00008e00ffee7b82 */ /* 0x000e220000000800 */
[----:B-1----:R-:W-:Y:S01]  /*3c780*/  IADD3 R0, P2, R200, R4, RZ ;  /* 0x00000004c8007210 */ /* 0x002fe20007f5e0ff */
[----:B------:R-:W-:Y:S01]  /*3c790*/  IMAD.X R4, R6, 0x1, R5, P1 ;  /* 0x0000000106047824 */ /* 0x000fe200008e0605 */
[----:B------:R-:W-:Y:S01]  /*3c7a0*/  IADD3 R2, P1, R200, R2, RZ ;  /* 0x00000002c8027210 */ /* 0x000fe20007f3e0ff */
[----:B------:R-:W-:Y:S04]  /*3c7b0*/  STL [R1+0x3a3c], R7 ;  /* 0x003a3c0701007387 */ /* 0x000fe80000100800 */
[----:B------:R-:W1:Y:S01]  /*3c7c0*/  LDC R252, c[0x0][0x238] ;  /* 0x00008e00fffc7b82 */ /* 0x000e620000000800 */
[----:B------:R-:W-:Y:S04]  /*3c7d0*/  STL [R1+0x1b34], R0 ;  /* 0x001b340001007387 */ /* 0x000fe80000100800 */
[----:B------:R4:W-:Y:S03]  /*3c7e0*/  STL [R1+0x1b38], R4 ;  /* 0x001b380401007387 */ /* 0x0009e60000100800 */
[----:B------:R-:W2:Y:S01]  /*3c7f0*/  LDC R13, c[0x0][0x238] ;  /* 0x00008e00ff0d7b82 */ /* 0x000ea20000000800 */
[----:B------:R3:W-:Y:S01]  /*3c800*/  STL [R1+0x1b30], R2 ;  /* 0x001b300201007387 */ /* 0x0007e20000100800 */
[----:B----4-:R-:W-:-:S02]  /*3c810*/  IMAD.X R4, R6, 0x1, R3, P0 ;  /* 0x0000000106047824 */ /* 0x010fc400000e0603 */
[----:B---3--:R-:W-:-:S03]  /*3c820*/  IMAD.X R2, R11, 0x1, R5, P4 ;  /* 0x000000010b027824 */ /* 0x008fc600020e0605 */
[----:B------:R3:W-:Y:S01]  /*3c830*/  STL [R1+0x1320], R4 ;  /* 0x0013200401007387 */ /* 0x0007e20000100800 */
[----:B------:R-:W-:Y:S01]  /*3c840*/  IMAD.X R6, R11, 0x1, R3, P6 ;  /* 0x000000010b067824 */ /* 0x000fe200030e0603 */
[----:B------:R-:W-:Y:S01]  /*3c850*/  SHF.R.S32.HI R0, RZ, 0x1f, R200 ;  /* 0x0000001fff007819 */ /* 0x000fe200000114c8 */
[----:B------:R-:W4:Y:S01]  /*3c860*/  LDC R11, c[0x0][0x238] ;  /* 0x00008e00ff0b7b82 */ /* 0x000f220000000800 */
[----:B------:R0:W-:Y:S01]  /*3c870*/  STL [R1+0x1324], R2 ;  /* 0x0013240201007387 */ /* 0x0001e20000100800 */
[----:B---3--:R-:W-:-:S03]  /*3c880*/  IMAD.X R4, R9, 0x1, R5, P5 ;  /* 0x0000000109047824 */ /* 0x008fc600028e0605 */
[----:B------:R-:W-:Y:S01]  /*3c890*/  STL [R1+0x1328], R6 ;  /* 0x0013280601007387 */ /* 0x000fe20000100800 */
[----:B------:R-:W-:Y:S02]  /*3c8a0*/  LOP3.LUT R7, R249, 0x10, RZ, 0x3c, !PT ;  /* 0x00000010f9077812 */ /* 0x000fe400078e3cff */
[----:B------:R-:W3:Y:S01]  /*3c8b0*/  LDC R200, c[0x0][0x238] ;  /* 0x00008e00ffc87b82 */ /* 0x000ee20000000800 */
[----:B0-----:R-:W-:Y:S01]  /*3c8c0*/  IMAD.X R2, R9, 0x1, R3, P3 ;  /* 0x0000000109027824 */ /* 0x001fe200018e0603 */
[----:B------:R0:W-:Y:S04]  /*3c8d0*/  STL [R1+0x132c], R4 ;  /* 0x00132c0401007387 */ /* 0x0001e80000100800 */
[----:B------:R1:W-:Y:S01]  /*3c8e0*/  STL [R1+0x1330], R2 ;  /* 0x0013300201007387 */ /* 0x0003e20000100800 */
[----:B0-----:R-:W-:-:S02]  /*3c8f0*/  IMAD.X R4, R0, 0x1, R5, P2 ;  /* 0x0000000100047824 */ /* 0x001fc400010e0605 */
[----:B------:R-:W-:Y:S02]  /*3c900*/  IMAD.X R0, R0, 0x1, R3, P1 ;  /* 0x0000000100007824 */ /* 0x000fe400008e0603 */
[----:B-1----:R-:W-:Y:S01]  /*3c910*/  IMAD.SHL.U32 R2, R239, 0x10, RZ ;  /* 0x00000010ef027824 */ /* 0x002fe200078e00ff */
[----:B------:R0:W-:Y:S01]  /*3c920*/  STL [R1+0x131c], R4 ;  /* 0x00131c0401007387 */ /* 0x0001e20000100800 */
[----:B------:R-:W-:Y:S01]  /*3c930*/  LOP3.LUT R6, R249, 0x20, RZ, 0x3c, !PT ;  /* 0x00000020f9067812 */ /* 0x000fe200078e3cff */
[----:B------:R-:W1:Y:S02]  /*3c940*/  LDC R239, c[0x0][0x238] ;  /* 0x00008e00ffef7b82 */ /* 0x000e640000000800 */
[----:B------:R-:W-:Y:S04]  /*3c950*/  STL [R1+0x1b2c], R0 ;  /* 0x001b2c0001007387 */ /* 0x000fe80000100800 */
[----:B------:R2:W-:Y:S04]  /*3c960*/  STL [R1+0x3b48], R2 ;  /* 0x003b480201007387 */ /* 0x0005e80000100800 */
[----:B------:R-:W-:Y:S04]  /*3c970*/  STL [R1+0xe90], RZ ;  /* 0x000e90ff01007387 */ /* 0x000fe80000100800 */
        /* <DEDUP_REMOVED lines=256> */
[----:B------:R-:W-:Y:S04]  /*3d980*/  STL [R1], RZ ;  /* 0x000000ff01007387 */ /* 0x000fe80000100800 */
        /* <DEDUP_REMOVED lines=58> */
[----:B------:R-:W-:Y:S01]  /*3dd30*/  STL [R1+0xec], RZ ;  /* 0x0000ecff01007387 */ /* 0x000fe20000100800 */
[----:B------:R-:W-:-:S03]  /*3dd40*/  LOP3.LUT R8, R2, 0x70, RZ, 0xc0, !PT ;  /* 0x0000007002087812 */ /* 0x000fc600078ec0ff */
[----:B------:R-:W-:Y:S04]  /*3dd50*/  STL [R1+0xf0], RZ ;  /* 0x0000f0ff01007387 */ /* 0x000fe80000100800 */
[----:B------:R-:W-:Y:S04]  /*3dd60*/  STL [R1+0xf4], RZ ;  /* 0x0000f4ff01007387 */ /* 0x000fe80000100800 */
[----:B------:R-:W-:Y:S04]  /*3dd70*/  STL [R1+0xf8], RZ ;  /* 0x0000f8ff01007387 */ /* 0x000fe80000100800 */
[----:B------:R-:W-:Y:S04]  /*3dd80*/  STL [R1+0xfc], RZ ;  /* 0x0000fcff01007387 */ /* 0x000fe80000100800 */
[----:B------:R-:W-:Y:S01]  /*3dd90*/  STL [R1+0x100], RZ ;  /* 0x000100ff01007387 */ /* 0x000fe20000100800 */
[----:B------:R-:W-:-:S03]  /*3dda0*/  LOP3.LUT R5, R249, 0x30, RZ, 0x3c, !PT ;  /* 0x00000030f9057812 */ /* 0x000fc600078e3cff */
[----:B------:R-:W-:Y:S01]  /*3ddb0*/  STL [R1+0x104], RZ ;  /* 0x000104ff01007387 */ /* 0x000fe20000100800 */
[C---:B0-----:R-:W-:Y:S01]  /*3ddc0*/  LOP3.LUT R4, R249.reuse, 0x40, RZ, 0x3c, !PT ;  /* 0x00000040f9047812 */ /* 0x041fe200078e3cff */
[C---:B------:R-:W-:Y:S02]  /*3ddd0*/  IMAD R8, R249.reuse, 0x80, R8 ;  /* 0x00000080f9087824 */ /* 0x040fe400078e0208 */
[----:B------:R-:W-:Y:S01]  /*3dde0*/  STL [R1+0x108], RZ ;  /* 0x000108ff01007387 */ /* 0x000fe20000100800 */
[C---:B------:R-:W-:Y:S02]  /*3ddf0*/  LOP3.LUT R3, R249.reuse, 0x50, RZ, 0x3c, !PT ;  /* 0x00000050f9037812 */ /* 0x040fe400078e3cff */
[C---:B--2---:R-:W-:Y:S01]  /*3de00*/  LOP3.LUT R2, R249.reuse, 0x60, RZ, 0x3c, !PT ;  /* 0x00000060f9027812 */ /* 0x044fe200078e3cff */
[----:B------:R-:W-:Y:S01]  /*3de10*/  STL [R1+0x10c], RZ ;  /* 0x00010cff01007387 */ /* 0x000fe20000100800 */
[----:B------:R-:W-:Y:S02]  /*3de20*/  LOP3.LUT R0, R249, 0x70, RZ, 0x3c, !PT ;  /* 0x00000070f9007812 */ /* 0x000fe400078e3cff */
[----:B------:R-:W0:Y:S01]  /*3de30*/  LDC R249, c[0x0][0x238] ;  /* 0x00008e00fff97b82 */ /* 0x000e220000000800 */
[----:B------:R-:W-:Y:S04]  /*3de40*/  STL [R1+0x110], RZ ;  /* 0x000110ff01007387 */ /* 0x000fe80000100800 */
[----:B------:R-:W-:Y:S03]  /*3de50*/  STL [R1+0x114], RZ ;  /* 0x000114ff01007387 */ /* 0x000fe60000100800 */
[----:B------:R-:W2:Y:S01]  /*3de60*/  LDC R16, c[0x0][0x230] ;  /* 0x00008c00ff107b82 */ /* 0x000ea20000000800 */
[C---:B----4-:R-:W-:Y:S01]  /*3de70*/  IMAD R22, R11.reuse, 0xff, RZ ;  /* 0x000000ff0b167824 */ /* 0x050fe200078e02ff */
[----:B------:R-:W-:Y:S01]  /*3de80*/  UIADD3.64 UR8, UR38, 0x2, URZ ;  /* 0x0000000226087897 */ /* 0x000fe2000fffe03f */
[C---:B------:R-:W-:Y:S01]  /*3de90*/  IMAD R23, R11.reuse, 0xfe, RZ ;  /* 0x000000fe0b177824 */ /* 0x040fe200078e02ff */
[----:B------:R-:W-:Y:S01]  /*3dea0*/  UIADD3.64 UR10, UR38, 0x4, URZ ;  /* 0x00000004260a7897 */ /* 0x000fe2000fffe03f */
[C---:B------:R-:W-:Y:S01]  /*3deb0*/  IMAD R24, R11.reuse, 0xfd, RZ ;  /* 0x000000fd0b187824 */ /* 0x040fe200078e02ff */
[----:B------:R-:W-:Y:S01]  /*3dec0*/  UIADD3.64 UR8, UR38, 0x7fe, URZ ;  /* 0x000007fe26087897 */ /* 0x000fe2000fffe03f */
[C---:B------:R-:W-:Y:S01]  /*3ded0*/  IMAD R25, R11.reuse, 0xfc, RZ ;  /* 0x000000fc0b197824 */ /* 0x040fe200078e02ff */
[----:B------:R-:W4:Y:S01]  /*3dee0*/  LDC R140, c[0x0][0x23c] ;  /* 0x00008f00ff8c7b82 */ /* 0x000f220000000800 */
[C---:B------:R-:W-:Y:S01]  /*3def0*/  IMAD R26, R11.reuse, 0xfb, RZ ;  /* 0x000000fb0b1a7824 */ /* 0x040fe200078e02ff */
[----:B------:R-:W-:Y:S01]  /*3df00*/  UIADD3.64 UR10, UR38, 0x800, URZ ;  /* 0x00000800260a7897 */ /* 0x000fe2000fffe03f */
[C---:B------:R-:W-:Y:S01]  /*3df10*/  IMAD R27, R11.reuse, 0xfa, RZ ;  /* 0x000000fa0b1b7824 */ /* 0x040fe200078e02ff */
[----:B------:R-:W-:Y:S01]  /*3df20*/  UIADD3.64 UR8, UR38, 0x802, URZ ;  /* 0x0000080226087897 */ /* 0x000fe2000fffe03f */
[----:B------:R-:W-:-:S02]  /*3df30*/  IMAD R28, R11, 0xf9, RZ ;  /* 0x000000f90b1c7824 */ /* 0x000fc400078e02ff */
[C---:B------:R-:W-:Y:S01]  /*3df40*/  IMAD R29, R11.reuse, 0xf8, RZ ;  /* 0x000000f80b1d7824 */ /* 0x040fe200078e02ff */
[----:B------:R-:W0:Y:S01]  /*3df50*/  LDC R13, c[0x0][0x238] ;  /* 0x00008e00ff0d7b82 */ /* 0x000e220000000800 */
[C---:B------:R-:W-:Y:S02]  /*3df60*/  IMAD R30, R11.reuse, 0xf7, RZ ;  /* 0x000000f70b1e7824 */ /* 0x040fe400078e02ff */
[C---:B------:R-:W-:Y:S02]  /*3df70*/  IMAD R31, R11.reuse, 0xf6, RZ ;  /* 0x000000f60b1f7824 */ /* 0x040fe400078e02ff */
[C---:B------:R-:W-:Y:S02]  /*3df80*/  IMAD R32, R11.reuse, 0xf5, RZ ;  /* 0x000000f50b207824 */ /* 0x040fe400078e02ff */
[----:B------:R-:W-:Y:S02]  /*3df90*/  IMAD R33, R11, 0xf4, RZ ;  /* 0x000000f40b217824 */ /* 0x000fe400078e02ff */
[----:B--2---:R-:W-:-:S02]  /*3dfa0*/  VIADD R16, R16, 0xff ;  /* 0x000000ff10107836 */ /* 0x004fc40000000000 */
[C---:B------:R-:W-:Y:S02]  /*3dfb0*/  IMAD R34, R11.reuse, 0xf3, RZ ;  /* 0x000000f30b227824 */ /* 0x040fe400078e02ff */
[C---:B------:R-:W-:Y:S02]  /*3dfc0*/  IMAD R35, R11.reuse, 0xf2, RZ ;  /* 0x000000f20b237824 */ /* 0x040fe400078e02ff */
[C---:B------:R-:W-:Y:S02]  /*3dfd0*/  IMAD R36, R11.reuse, 0xf1, RZ ;  /* 0x000000f10b247824 */ /* 0x040fe400078e02ff */
[----:B----4-:R-:W-:Y:S02]  /*3dfe0*/  IMAD.SHL.U32 R9, R140, 0x100, RZ ;  /* 0x000001008c097824 */ /* 0x010fe400078e00ff */
[C---:B------:R-:W-:Y:S02]  /*3dff0*/  IMAD R37, R11.reuse, 0xf0, RZ ;  /* 0x000000f00b257824 */ /* 0x040fe400078e02ff */
[----:B------:R-:W-:-:S02]  /*3e000*/  IMAD R38, R11, 0xef, RZ ;  /* 0x000000ef0b267824 */ /* 0x000fc400078e02ff */
[C---:B------:R-:W-:Y:S02]  /*3e010*/  IMAD R39, R11.reuse, 0xee, RZ ;  /* 0x000000ee0b277824 */ /* 0x040fe400078e02ff */
[C---:B------:R-:W-:Y:S02]  /*3e020*/  IMAD R40, R11.reuse, 0xed, RZ ;  /* 0x000000ed0b287824 */ /* 0x040fe400078e02ff */
[C---:B------:R-:W-:Y:S02]  /*3e030*/  IMAD R41, R11.reuse, 0xec, RZ ;  /* 0x000000ec0b297824 */ /* 0x040fe400078e02ff */
[C---:B------:R-:W-:Y:S02]  /*3e040*/  IMAD R42, R11.reuse, 0xeb, RZ ;  /* 0x000000eb0b2a7824 */ /* 0x040fe400078e02ff */
        /* <DEDUP_REMOVED lines=106> */
[C---:B------:R-:W-:Y:S02]  /*3e6f0*/  IMAD.SHL.U32 R149, R11.reuse, 0x80, RZ ;  /* 0x000000800b957824 */ /* 0x040fe400078e00ff */
[C---:B------:R-:W-:Y:S02]  /*3e700*/  IMAD R150, R11.reuse, 0x7f, RZ ;  /* 0x0000007f0b967824 */ /* 0x040fe400078e02ff */
[C---:B------:R-:W-:Y:S02]  /*3e710*/  IMAD R151, R11.reuse, 0x7e, RZ ;  /* 0x0000007e0b977824 */ /* 0x040fe400078e02ff */
[----:B------:R-:W-:-:S02]  /*3e720*/  IMAD R152, R11, 0x7d, RZ ;  /* 0x0000007d0b987824 */ /* 0x000fc400078e02ff */
[C---:B------:R-:W-:Y:S02]  /*3e730*/  IMAD R153, R11.reuse, 0x7c, RZ ;  /* 0x0000007c0b997824 */ /* 0x040fe400078e02ff */
[C---:B------:R-:W-:Y:S02]  /*3e740*/  IMAD R156, R11.reuse, 0x7a, RZ ;  /* 0x0000007a0b9c7824 */ /* 0x040fe400078e02ff */
[----:B------:R-:W-:Y:S01]  /*3e750*/  IMAD R154, R11, 0x7b, RZ ;  /* 0x0000007b0b9a7824 */ /* 0x000fe200078e02ff */
[----:B------:R-:W-:Y:S01]  /*3e760*/  SHF.R.S32.HI R11, RZ, 0x1f, R16 ;  /* 0x0000001fff0b7819 */ /* 0x000fe20000011410 */
[C---:B------:R-:W-:Y:S02]  /*3e770*/  IMAD.IADD R7, R12.reuse, 0x1, R7 ;  /* 0x000000010c077824 */ /* 0x040fe400078e0207 */
[C---:B------:R-:W-:Y:S01]  /*3e780*/  IMAD.IADD R6, R12.reuse, 0x1, R6 ;  /* 0x000000010c067824 */ /* 0x040fe200078e0206 */
[----:B------:R-:W-:Y:S01]  /*3e790*/  LEA.HI R11, R11, R16, RZ, 0x8 ;  /* 0x000000100b0b7211 */ /* 0x000fe200078f40ff */
[----:B------:R-:W-:-:S02]  /*3e7a0*/  IMAD.IADD R5, R12, 0x1, R5 ;  /* 0x000000010c057824 */ /* 0x000fc400078e0205 */
[C---:B------:R-:W-:Y:S01]  /*3e7b0*/  IMAD.IADD R4, R12.reuse, 0x1, R4 ;  /* 0x000000010c047824 */ /* 0x040fe200078e0204 */
[----:B------:R-:W-:Y:S01]  /*3e7c0*/  SHF.R.S32.HI R11, RZ, 0x8, R11 ;  /* 0x00000008ff0b7819 */ /* 0x000fe2000001140b */
[C---:B------:R-:W-:Y:S02]  /*3e7d0*/  IMAD.IADD R3, R12.reuse, 0x1, R3 ;  /* 0x000000010c037824 */ /* 0x040fe400078e0203 */
[C---:B------:R-:W-:Y:S02]  /*3e7e0*/  IMAD.IADD R2, R12.reuse, 0x1, R2 ;  /* 0x000000010c027824 */ /* 0x040fe400078e0202 */
[----:B------:R-:W-:Y:S02]  /*3e7f0*/  IMAD.IADD R0, R12, 0x1, R0 ;  /* 0x000000010c007824 */ /* 0x000fe400078e0200 */
[----:B------:R-:W-:Y:S02]  /*3e800*/  IMAD R157, R157, 0x79, RZ ;  /* 0x000000799d9d7824 */ /* 0x000fe400078e02ff */
[----:B------:R-:W-:-:S02]  /*3e810*/  IMAD R158, R158, 0x78, RZ ;  /* 0x000000789e9e7824 */ /* 0x000fc400078e02ff */
[----:B------:R-:W-:Y:S02]  /*3e820*/  IMAD R159, R159, 0x77, RZ ;  /* 0x000000779f9f7824 */ /* 0x000fe400078e02ff */
[----:B------:R-:W-:Y:S02]  /*3e830*/  IMAD R160, R160, 0x76, RZ ;  /* 0x00000076a0a07824 */ /* 0x000fe400078e02ff */
[----:B------:R-:W-:Y:S02]  /*3e840*/  IMAD R161, R161, 0x75, RZ ;  /* 0x00000075a1a17824 */ /* 0x000fe400078e02ff */
[----:B------:R-:W-:Y:S02]  /*3e850*/  IMAD R162, R162, 0x74, RZ ;  /* 0x00000074a2a27824 */ /* 0x000fe400078e02ff */
        /* <DEDUP_REMOVED lines=37> */
[----:B---3--:R-:W-:-:S02]  /*3eab0*/  IMAD R200, R200, 0x4e, RZ ;  /* 0x0000004ec8c87824 */ /* 0x008fc400078e02ff */
        /* <DEDUP_REMOVED lines=13> */
[----:B------:R-:W-:Y:S02]  /*3eb90*/  IMAD.SHL.U32 R214, R214, 0x40, RZ ;  /* 0x00000040d6d67824 */ /* 0x000fe400078e00ff */
        /* <DEDUP_REMOVED lines=24> */
[----:B-1----:R-:W-:Y:S02]  /*3ed20*/  IMAD R239, R239, 0x27, RZ ;  /* 0x00000027efef7824 */ /* 0x002fe400078e02ff */
[----:B------:R-:W-:Y:S02]  /*3ed30*/  IMAD R240, R240, 0x26, RZ ;  /* 0x00000026f0f07824 */ /* 0x000fe400078e02ff */
[----:B------:R-:W-:Y:S02]  /*3ed40*/  IMAD R241, R241, 0x25, RZ ;  /* 0x00000025f1f17824 */ /* 0x000fe400078e02ff */
[----:B------:R-:W-:-:S02]  /*3ed50*/  IMAD R242, R242, 0x24, RZ ;  /* 0x00000024f2f27824 */ /* 0x000fc400078e02ff */
[----:B------:R-:W-:Y:S02]  /*3ed60*/  IMAD R243, R243, 0x23, RZ ;  /* 0x00000023f3f37824 */ /* 0x000fe400078e02ff */
[----:B------:R-:W-:Y:S02]  /*3ed70*/  IMAD R244, R244, 0x22, RZ ;  /* 0x00000022f4f47824 */ /* 0x000fe400078e02ff */
[----:B------:R-:W-:Y:S02]  /*3ed80*/  IMAD R245, R245, 0x21, RZ ;  /* 0x00000021f5f57824 */ /* 0x000fe400078e02ff */
[----:B------:R-:W-:Y:S02]  /*3ed90*/  IMAD.SHL.U32 R247, R247, 0x20, RZ ;  /* 0x00000020f7f77824 */ /* 0x000fe400078e00ff */
[----:B------:R-:W-:Y:S02]  /*3eda0*/  IMAD R248, R248, 0x1f, RZ ;  /* 0x0000001ff8f87824 */ /* 0x000fe400078e02ff */
[----:B0-----:R-:W-:-:S02]  /*3edb0*/  IMAD R249, R249, 0x1e, RZ ;  /* 0x0000001ef9f97824 */ /* 0x001fc400078e02ff */
[----:B------:R-:W-:Y:S02]  /*3edc0*/  IMAD R250, R250, 0x1d, RZ ;  /* 0x0000001dfafa7824 */ /* 0x000fe400078e02ff */
[----:B------:R-:W-:Y:S02]  /*3edd0*/  IMAD R251, R251, 0x1c, RZ ;  /* 0x0000001cfbfb7824 */ /* 0x000fe400078e02ff */
[----:B------:R-:W-:Y:S02]  /*3ede0*/  IMAD R252, R252, 0x1b, RZ ;  /* 0x0000001bfcfc7824 */ /* 0x000fe400078e02ff */
[----:B------:R-:W-:Y:S01]  /*3edf0*/  IMAD.SHL.U32 R155, R13, 0x100, RZ ;  /* 0x000001000d9b7824 */ /* 0x000fe200078e00ff */
[----:B------:R-:W-:Y:S01]  /*3ee00*/  LOP3.LUT R11, R8, 0x10, RZ, 0x3c, !PT ;  /* 0x00000010080b7812 */ /* 0x000fe200078e3cff */
[----:B------:R-:W-:Y:S01]  /*3ee10*/  IMAD.IADD R18, R12, 0x1, R8 ;  /* 0x000000010c127824 */ /* 0x000fe200078e0208 */
[----:B------:R-:W-:Y:S01]  /*3ee20*/  LOP3.LUT R13, R8, 0x20, RZ, 0x3c, !PT ;  /* 0x00000020080d7812 */ /* 0x000fe200078e3cff */
[----:B------:R-:W-:Y:S01]  /*3ee30*/  UMOV UR12, UR7 ;  /* 0x00000007000c7c82 */ /* 0x000fe20008000000 */
[----:B------:R-:W-:Y:S01]  /*3ee40*/  UMOV UR13, 0x40000040 ;  /* 0x40000040000d7882 */ /* 0x000fe20000000000 */
[----:B------:R-:W-:Y:S01]  /*3ee50*/  IMAD.IADD R11, R12, 0x1, R11 ;  /* 0x000000010c0b7824 */ /* 0x000fe200078e020b */
[----:B------:R0:W-:Y:S01]  /*3ee60*/  STL [R1+0x3b30], R18 ;  /* 0x003b301201007387 */ /* 0x0001e20000100800 */
[----:B------:R-:W-:Y:S01]  /*3ee70*/  IMAD.U32 R19, RZ, RZ, UR13 ;  /* 0x0000000dff137e24 */ /* 0x000fe2000f8e00ff */
[C---:B------:R-:W-:Y:S01]  /*3ee80*/  LOP3.LUT R14, R8.reuse, 0x30, RZ, 0x3c, !PT ;  /* 0x00000030080e7812 */ /* 0x040fe200078e3cff */
[----:B------:R-:W-:Y:S01]  /*3ee90*/  UIADD3.64 UR8, UR38, 0x804, URZ ;  /* 0x0000080426087897 */ /* 0x000fe2000fffe03f */
[----:B------:R1:W-:Y:S01]  /*3eea0*/  STL [R1+0x3b2c], R11 ;  /* 0x003b2c0b01007387 */ /* 0x0003e20000100800 */
[C---:B------:R-:W-:Y:S01]  /*3eeb0*/  LOP3.LUT R15, R8.reuse, 0x40, RZ, 0x3c, !PT ;  /* 0x00000040080f7812 */ /* 0x040fe200078e3cff */
[----:B------:R-:W-:Y:S01]  /*3eec0*/  UIADD3.64 UR8, UR36, 0x4, URZ ;  /* 0x0000000424087897 */ /* 0x000fe2000fffe03f */
[C---:B------:R-:W-:Y:S01]  /*3eed0*/  LOP3.LUT R16, R8.reuse, 0x50, RZ, 0x3c, !PT ;  /* 0x0000005008107812 */ /* 0x040fe200078e3cff */
[----:B------:R-:W-:Y:S01]  /*3eee0*/  UIADD3.64 UR8, UR36, 0x400, URZ ;  /* 0x0000040024087897 */ /* 0x000fe2000fffe03f */
[C---:B------:R-:W-:Y:S01]  /*3eef0*/  LOP3.LUT R17, R8.reuse, 0x60, RZ, 0x3c, !PT ;  /* 0x0000006008117812 */ /* 0x040fe200078e3cff */
[----:B0-----:R-:W-:Y:S01]  /*3ef00*/  IMAD.U32 R18, RZ, RZ, UR12 ;  /* 0x0000000cff127e24 */ /* 0x001fe2000f8e00ff */
[----:B------:R-:W-:Y:S01]  /*3ef10*/  LOP3.LUT R8, R8, 0x70, RZ, 0x3c, !PT ;  /* 0x0000007008087812 */ /* 0x000fe200078e3cff */
[----:B------:R-:W-:Y:S01]  /*3ef20*/  UIADD3.64 UR8, UR36, 0x404, URZ ;  /* 0x0000040424087897 */ /* 0x000fe2000fffe03f */
[----:B-1----:R-:W-:-:S02]  /*3ef30*/  IMAD.IADD R11, R12, 0x1, R13 ;  /* 0x000000010c0b7824 */ /* 0x002fc400078e020d */
[----:B------:R0:W-:Y:S01]  /*3ef40*/  STL.64 [R1+0x3b38], R18 ;  /* 0x003b381201007387 */ /* 0x0001e20000100a00 */
[C---:B------:R-:W-:Y:S01]  /*3ef50*/  IMAD.IADD R13, R12.reuse, 0x1, R14 ;  /* 0x000000010c0d7824 */ /* 0x040fe200078e020e */
[----:B------:R-:W-:Y:S01]  /*3ef60*/  UIADD3.64 UR8, UR36, 0x200, URZ ;  /* 0x0000020024087897 */ /* 0x000fe2000fffe03f */
[C---:B------:R-:W-:Y:S01]  /*3ef70*/  IMAD.IADD R8, R12.reuse, 0x1, R8 ;  /* 0x000000010c087824 */ /* 0x040fe200078e0208 */
[----:B------:R1:W-:Y:S01]  /*3ef80*/  STL [R1+0x3b28], R11 ;  /* 0x003b280b01007387 */ /* 0x0003e20000100800 */
[----:B------:R-:W-:Y:S02]  /*3ef90*/  UIADD3.64 UR12, UR36, 0x3fe, URZ ;  /* 0x000003fe240c7897 */ /* 0x000fe4000fffe03f */
[----:B------:R-:W-:Y:S01]  /*3efa0*/  UIADD3.64 UR12, UR36, 0x402, URZ ;  /* 0x00000402240c7897 */ /* 0x000fe2000fffe03f */
[----:B------:R2:W-:Y:S01]  /*3efb0*/  STL [R1+0x3b24], R13 ;  /* 0x003b240d01007387 */ /* 0x0005e20000100800 */
[----:B------:R-:W-:Y:S01]  /*3efc0*/  UMOV UR8, UR6 ;  /* 0x0000000600087c82 */ /* 0x000fe20008000000 */
[----:B------:R-:W-:Y:S01]  /*3efd0*/  UMOV UR9, 0x40000040 ;  /* 0x4000004000097882 */ /* 0x000fe20000000000 */
[----:B------:R-:W-:Y:S01]  /*3efe0*/  IMAD.U32 R14, RZ, RZ, UR8 ;  /* 0x00000008ff0e7e24 */ /* 0x000fe2000f8e00ff */
[----:B0-----:R-:W0:Y:S01]  /*3eff0*/  LDC R19, c[0x0][0x238] ;  /* 0x00008e00ff137b82 */ /* 0x001e220000000800 */
[----:B------:R-:W-:Y:S01]  /*3f000*/  UIADD3.64 UR12, UR36, 0x1fe, URZ ;  /* 0x000001fe240c7897 */ /* 0x000fe2000fffe03f */
[C---:B-1----:R-:W-:Y:S01]  /*3f010*/  IMAD.IADD R11, R12.reuse, 0x1, R15 ;  /* 0x000000010c0b7824 */ /* 0x042fe200078e020f */
[----:B------:R-:W-:Y:S01]  /*3f020*/  UIADD3.64 UR58, UR38, 0xffe, URZ ;  /* 0x00000ffe263a7897 */ /* 0x000fe2000fffe03f */
[----:B------:R-:W-:Y:S01]  /*3f030*/  IMAD.U32 R15, RZ, RZ, UR9 ;  /* 0x00000009ff0f7e24 */ /* 0x000fe2000f8e00ff */
[----:B------:R-:W-:Y:S01]  /*3f040*/  UIADD3.64 UR10, UR38, 0x1000, URZ ;  /* 0x00001000260a7897 */ /* 0x000fe2000fffe03f */
[----:B--2---:R-:W-:Y:S01]  /*3f050*/  IMAD.IADD R13, R12, 0x1, R16 ;  /* 0x000000010c0d7824 */ /* 0x004fe200078e0210 */
[----:B------:R1:W-:Y:S01]  /*3f060*/  STL [R1+0x3b20], R11 ;  /* 0x003b200b01007387 */ /* 0x0003e20000100800 */
[----:B------:R-:W2:Y:S01]  /*3f070*/  LDC R18, c[0x0][0x238] ;  /* 0x00008e00ff127b82 */ /* 0x000ea20000000800 */
[----:B------:R-:W-:-:S02]  /*3f080*/  UIADD3.64 UR14, UR38, 0x1002, URZ ;  /* 0x00001002260e7897 */ /* 0x000fc4000fffe03f */
[----:B------:R3:W-:Y:S01]  /*3f090*/  STL [R1+0x3b1c], R13 ;  /* 0x003b1c0d01007387 */ /* 0x0007e20000100800 */
[----:B------:R-:W-:Y:S02]  /*3f0a0*/  UIADD3.64 UR18, UR38, 0x1004, URZ ;  /* 0x0000100426127897 */ /* 0x000fe4000fffe03f */
[----:B------:R-:W-:Y:S02]  /*3f0b0*/  UIADD3.64 UR22, UR38, 0x17fe, URZ ;  /* 0x000017fe26167897 */ /* 0x000fe4000fffe03f */
[----:B------:R-:W-:Y:S01]  /*3f0c0*/  UIADD3.64 UR26, UR38, 0x1800, URZ ;  /* 0x00001800261a7897 */ /* 0x000fe2000fffe03f */
[----:B-1----:R-:W-:Y:S01]  /*3f0d0*/  IMAD.IADD R11, R12, 0x1, R17 ;  /* 0x000000010c0b7824 */ /* 0x002fe200078e0211 */
[----:B------:R-:W-:Y:S01]  /*3f0e0*/  UIADD3.64 UR30, UR38, 0x1802, URZ ;  /* 0x00001802261e7897 */ /* 0x000fe2000fffe03f */
[----:B------:R-:W1:Y:S01]  /*3f0f0*/  LDC R17, c[0x0][0x238] ;  /* 0x00008e00ff117b82 */ /* 0x000e620000000800 */
[----:B------:R-:W-:Y:S01]  /*3f100*/  UIADD3.64 UR34, UR38, 0x1804, URZ ;  /* 0x0000180426227897 */ /* 0x000fe2000fffe03f */
[----:B---3--:R-:W-:Y:S01]  /*3f110*/  IADD3 R13, P1, R22, R21, RZ ;  /* 0x00000015160d7210 */ /* 0x008fe20007f3e0ff */
[----:B------:R3:W-:Y:S01]  /*3f120*/  STL [R1+0x3b18], R11 ;  /* 0x003b180b01007387 */ /* 0x0007e20000100800 */
[----:B------:R-:W-:Y:S01]  /*3f130*/  UIADD3.64 UR16, UR36, 0x2, URZ ;  /* 0x0000000224107897 */ /* 0x000fe2000fffe03f */
[----:B0-----:R-:W-:Y:S01]  /*3f140*/  IMAD R19, R19, 0x19, RZ ;  /* 0x0000001913137824 */ /* 0x001fe200078e02ff */
[----:B------:R-:W-:Y:S01]  /*3f150*/  UIADD3.64 UR12, UR36, 0x202, URZ ;  /* 0x00000202240c7897 */ /* 0x000fe2000fffe03f */
[----:B------:R0:W-:Y:S01]  /*3f160*/  STL [R1+0x3b14], R8 ;  /* 0x003b140801007387 */ /* 0x0001e20000100800 */
[----:B------:R-:W-:-:S02]  /*3f170*/  UIADD3.64 UR6, UR36, 0x204, URZ ;  /* 0x0000020424067897 */ /* 0x000fc4000fffe03f */
[----:B------:R-:W-:Y:S02]  /*3f180*/  UIADD3.64 UR40, UR36, 0x5fe, URZ ;  /* 0x000005fe24287897 */ /* 0x000fe4000fffe03f */
[----:B------:R-:W-:Y:S01]  /*3f190*/  UIADD3.64 UR44, UR36, 0x600, URZ ;  /* 0x00000600242c7897 */ /* 0x000fe2000fffe03f */
[----:B---3--:R-:W0:Y:S01]  /*3f1a0*/  LDC R11, c[0x0][0x238] ;  /* 0x00008e00ff0b7b82 */ /* 0x008e220000000800 */
[----:B--2---:R-:W-:Y:S01]  /*3f1b0*/  IMAD R18, R18, 0x16, RZ ;  /* 0x0000001612127824 */ /* 0x004fe200078e02ff */
[----:B------:R-:W-:Y:S02]  /*3f1c0*/  UIADD3.64 UR48, UR36, 0x602, URZ ;  /* 0x0000060224307897 */ /* 0x000fe4000fffe03f */
[----:B------:R-:W-:Y:S01]  /*3f1d0*/  UIADD3.64 UR52, UR36, 0x604, URZ ;  /* 0x0000060424347897 */ /* 0x000fe2000fffe03f */
[----:B-1----:R-:W-:Y:S01]  /*3f1e0*/  IMAD R17, R17, 0x18, RZ ;  /* 0x0000001811117824 */ /* 0x002fe200078e02ff */
[----:B0-----:R-:W-:Y:S02]  /*3f1f0*/  IADD3 R8, P2, R21, R11, RZ ;  /* 0x0000000b15087210 */ /* 0x001fe40007f5e0ff */
[----:B------:R-:W0:Y:S03]  /*3f200*/  LDC R11, c[0x0][0x238] ;  /* 0x00008e00ff0b7b82 */ /* 0x000e260000000800 */
[----:B------:R1:W-:Y:S04]  /*3f210*/  STL [R1+0x1b28], R8 ;  /* 0x001b280801007387 */ /* 0x0003e80000100800 */
[----:B------:R2:W-:Y:S04]  /*3f220*/  STL.64 [R1+0x3b40], R14 ;  /* 0x003b400e01007387 */ /* 0x0005e80000100a00 */
[----:B------:R3:W-:Y:S01]  /*3f230*/  STL [R1+0x1338], R13 ;  /* 0x0013380d01007387 */ /* 0x0007e20000100800 */
[----:B-1----:R-:W-:-:S05]  /*3f240*/  IADD3 R8, P0, R23, R21, RZ ;  /* 0x0000001517087210 */ /* 0x002fca0007f1e0ff */
[----:B------:R1:W-:Y:S01]  /*3f250*/  STL [R1+0x1340], R8 ;  /* 0x0013400801007387 */ /* 0x0003e20000100800 */
[-C--:B--2---:R-:W-:Y:S01]  /*3f260*/  IADD3 R14, P3, R25, R21.reuse, RZ ;  /* 0x00000015190e7210 */ /* 0x084fe20007f7e0ff */
[----:B------:R-:W2:Y:S01]  /*3f270*/  LDC R15, c[0x0][0x238] ;  /* 0x00008e00ff0f7b82 */ /* 0x000ea20000000800 */
[----:B---3--:R-:W-:-:S05]  /*3f280*/  IADD3 R13, P4, R24, R21, RZ ;  /* 0x00000015180d7210 */ /* 0x008fca0007f9e0ff */
[----:B------:R0:W-:Y:S01]  /*3f290*/  STL [R1+0x1348], R13 ;  /* 0x0013480d01007387 */ /* 0x0001e20000100800 */
[----:B-1----:R-:W-:-:S03]  /*3f2a0*/  IADD3 R8, P6, R26, R21, RZ ;  /* 0x000000151a087210 */ /* 0x002fc60007fde0ff */
[----:B------:R-:W-:Y:S04]  /*3f2b0*/  STL [R1+0x1350], R14 ;  /* 0x0013500e01007387 */ /* 0x000fe80000100800 */
[----:B------:R1:W-:Y:S01]  /*3f2c0*/  STL [R1+0x1358], R8 ;  /* 0x0013580801007387 */ /* 0x0003e20000100800 */
[----:B0-----:R-:W-:Y:S02]  /*3f2d0*/  LEA.HI.X.SX32 R13, R11, R20, 0x1, P2 ;  /* 0x000000140b0d7211 */ /* 0x001fe400010f0eff */
[----:B------:R-:W-:-:S03]  /*3f2e0*/  IADD3 R11, P5, R27, R21, RZ ;  /* 0x000000151b0b7210 */ /* 0x000fc60007fbe0ff */
[----:B------:R0:W-:Y:S01]  /*3f2f0*/  STL [R1+0x1b24], R13 ;  /* 0x001b240d01007387 */ /* 0x0001e20000100800 */
[----:B-1----:R-:W-:-:S03]  /*3f300*/  IADD3 R8, P2, R28, R21, RZ ;  /* 0x000000151c087210 */ /* 0x002fc60007f5e0ff */
[----:B------:R1:W-:Y:S01]  /*3f310*/  STL [R1+0x1360], R11 ;  /* 0x0013600b01007387 */ /* 0x0003e20000100800 */
[----:B--2---:R-:W-:-:S03]  /*3f320*/  IMAD R15, R15, 0x1a, RZ ;  /* 0x0000001a0f0f7824 */ /* 0x004fc600078e02ff */
[----:B------:R2:W-:Y:S01]  /*3f330*/  STL [R1+0x1368], R8 ;  /* 0x0013680801007387 */ /* 0x0005e20000100800 */
[----:B0-----:R-:W-:Y:S02]  /*3f340*/  LEA.HI.X.SX32 R13, R22, R20, 0x1, P1 ;  /* 0x00000014160d7211 */ /* 0x001fe400008f0eff */
[----:B-1----:R-:W-:-:S03]  /*3f350*/  IADD3 R11, P1, R29, R21, RZ ;  /* 0x000000151d0b7210 */ /* 0x002fc60007f3e0ff */
[----:B------:R0:W-:Y:S01]  /*3f360*/  STL [R1+0x1334], R13 ;  /* 0x0013340d01007387 */ /* 0x0001e20000100800 */
[----:B--2---:R-:W-:-:S03]  /*3f370*/  LEA.HI.X.SX32 R8, R23, R20, 0x1, P0 ;  /* 0x0000001417087211 */ /* 0x004fc600000f0eff */
[----:B------:R1:W-:Y:S04]  /*3f380*/  STL [R1+0x1370], R11 ;  /* 0x0013700b01007387 */ /* 0x0003e80000100800 */
[----:B------:R2:W-:Y:S01]  /*3f390*/  STL [R1+0x133c], R8 ;  /* 0x00133c0801007387 */ /* 0x0005e20000100800 */
[----:B0-----:R-:W-:Y:S02]  /*3f3a0*/  IADD3 R13, P0, R30, R21, RZ ;  /* 0x000000151e0d7210 */ /* 0x001fe40007f1e0ff */
[----:B-1----:R-:W-:-:S03]  /*3f3b0*/  LEA.HI.X.SX32 R11, R24, R20, 0x1, P4 ;  /* 0x00000014180b7211 */ /* 0x002fc600020f0eff */
[----:B------:R0:W-:Y:S01]  /*3f3c0*/  STL [R1+0x1378], R13 ;  /* 0x0013780d01007387 */ /* 0x0001e20000100800 */
[----:B--2---:R-:W-:-:S03]  /*3f3d0*/  IADD3 R8, P4, R31, R21, RZ ;  /* 0x000000151f087210 */ /* 0x004fc60007f9e0ff */
[----:B------:R1:W-:Y:S04]  /*3f3e0*/  STL [R1+0x1344], R11 ;  /* 0x0013440b01007387 */ /* 0x0003e80000100800 */
        /* <DEDUP_REMOVED lines=10> */
[----:B------:R-:W-:Y:S02]  /*3f490*/  CS2R R26, SRZ ;  /* 0x00000000001a7805 */ /* 0x000fe4000001ff00 */
[-C--:B--2---:R-:W-:Y:S01]  /*3f4a0*/  IADD3 R8, P5, R34, R21.reuse, RZ ;  /* 0x0000001522087210 */ /* 0x084fe20007fbe0ff */
[----:B------:R1:W-:Y:S04]  /*3f4b0*/  STL [R1+0x135c], R11 ;  /* 0x00135c0b01007387 */ /* 0x0003e80000100800 */
[----:B------:R2:W-:Y:S01]  /*3f4c0*/  STL [R1+0x1398], R8 ;  /* 0x0013980801007387 */ /* 0x0005e20000100800 */
[----:B0-----:R-:W-:Y:S02]  /*3f4d0*/  LEA.HI.X.SX32 R13, R28, R20, 0x1, P2 ;  /* 0x000000141c0d7211 */ /* 0x001fe400010f0eff */
[----:B-1----:R-:W-:-:S03]  /*3f4e0*/  IADD3 R11, P2, R35, R21, RZ ;  /* 0x00000015230b7210 */ /* 0x002fc60007f5e0ff */
[----:B------:R0:W-:Y:S01]  /*3f4f0*/  STL [R1+0x1364], R13 ;  /* 0x0013640d01007387 */ /* 0x0001e20000100800 */
[----:B--2---:R-:W-:-:S03]  /*3f500*/  LEA.HI.X.SX32 R8, R29, R20, 0x1, P1 ;  /* 0x000000141d087211 */ /* 0x004fc600008f0eff */
[----:B------:R1:W-:Y:S01]  /*3f510*/  STL [R1+0x13a0], R11 ;  /* 0x0013a00b01007387 */ /* 0x0003e20000100800 */
[----:B------:R-:W-:-:S03]  /*3f520*/  CS2R R28, SRZ ;  /* 0x00000000001c7805 */ /* 0x000fc6000001ff00 */
[----:B------:R2:W-:Y:S01]  /*3f530*/  STL [R1+0x136c], R8 ;  /* 0x00136c0801007387 */ /* 0x0005e20000100800 */
[----:B0-----:R-:W-:Y:S02]  /*3f540*/  IADD3 R13, P1, R36, R21, RZ ;  /* 0x00000015240d7210 */ /* 0x001fe40007f3e0ff */
[----:B-1----:R-:W-:-:S03]  /*3f550*/  LEA.HI.X.SX32 R11, R30, R20, 0x1, P0 ;  /* 0x000000141e0b7211 */ /* 0x002fc600000f0eff */
[----:B------:R0:W-:Y:S01]  /*3f560*/  STL [R1+0x13a8], R13 ;  /* 0x0013a80d01007387 */ /* 0x0001e20000100800 */
[----:B--2---:R-:W-:-:S03]  /*3f570*/  IADD3 R8, P0, R37, R21, RZ ;  /* 0x0000001525087210 */ /* 0x004fc60007f1e0ff */
[----:B------:R1:W-:Y:S04]  /*3f580*/  STL [R1+0x1374], R11 ;  /* 0x0013740b01007387 */ /* 0x0003e80000100800 */
[----:B------:R2:W-:Y:S01]  /*3f590*/  STL [R1+0x13b0], R8 ;  /* 0x0013b00801007387 */ /* 0x0005e20000100800 */
[-C--:B0-----:R-:W-:Y:S02]  /*3f5a0*/  LEA.HI.X.SX32 R13, R31, R20.reuse, 0x1, P4 ;  /* 0x000000141f0d7211 */ /* 0x081fe400020f0eff */
[----:B------:R-:W-:Y:S02]  /*3f5b0*/  CS2R R30, SRZ ;  /* 0x00000000001e7805 */ /* 0x000fe4000001ff00 */
[----:B-1----:R-:W-:Y:S01]  /*3f5c0*/  IADD3 R11, P4, R38, R21, RZ ;  /* 0x00000015260b7210 */ /* 0x002fe20007f9e0ff */
        /* <DEDUP_REMOVED lines=906> */
[----:B------:R-:W-:Y:S01]  /*42e70*/  STL [R1+0x1a50], R13 ;  /* 0x001a500d01007387 */ /* 0x000fe20000100800 */
[-C--:B------:R-:W-:Y:S02]  /*42e80*/  LEA.HI.X.SX32 R16, R251, R20.reuse, 0x1, P3 ;  /* 0x00000014fb107211 */ /* 0x080fe400018f0eff */
[C---:B--2---:R-:W-:Y:S01]  /*42e90*/  IADD3 R8, P6, R252.reuse, R21, RZ ;  /* 0x00000015fc087210 */ /* 0x044fe20007fde0ff */
[----:B------:R0:W-:Y:S03]  /*42ea0*/  STL [R1+0x1a1c], R11 ;  /* 0x001a1c0b01007387 */ /* 0x0001e60000100800 */
[-C--:B------:R-:W-:Y:S01]  /*42eb0*/  LEA.HI.X.SX32 R22, R252, R20.reuse, 0x1, P6 ;  /* 0x00000014fc167211 */ /* 0x080fe200030f0eff */
[----:B------:R1:W-:Y:S01]  /*42ec0*/  STL [R1+0x1a58], R8 ;  /* 0x001a580801007387 */ /* 0x0003e20000100800 */
[-C--:B0-----:R-:W-:Y:S02]  /*42ed0*/  LEA.HI.X.SX32 R11, R247, R20.reuse, 0x1, P2 ;  /* 0x00000014f70b7211 */ /* 0x081fe400010f0eff */
[----:B-1----:R-:W-:-:S02]  /*42ee0*/  LEA.HI.X.SX32 R8, R245, R20, 0x1, P5 ;  /* 0x00000014f5087211 */ /* 0x002fc400028f0eff */
[----:B------:R-:W-:-:S03]  /*42ef0*/  IADD3 R13, P5, R15, R21, RZ ;  /* 0x000000150f0d7210 */ /* 0x000fc60007fbe0ff */
[----:B------:R0:W-:Y:S04]  /*42f00*/  STL [R1+0x1a24], R8 ;  /* 0x001a240801007387 */ /* 0x0001e80000100800 */
[----:B------:R1:W-:Y:S04]  /*42f10*/  STL [R1+0x1a60], R13 ;  /* 0x001a600d01007387 */ /* 0x0003e80000100800 */
[----:B------:R2:W-:Y:S01]  /*42f20*/  STL [R1+0x1a2c], R11 ;  /* 0x001a2c0b01007387 */ /* 0x0005e20000100800 */
[----:B0-----:R-:W-:Y:S02]  /*42f30*/  IADD3 R8, P2, R19, R21, RZ ;  /* 0x0000001513087210 */ /* 0x001fe40007f5e0ff */
[----:B-1----:R-:W-:-:S03]  /*42f40*/  LEA.HI.X.SX32 R13, R249, R20, 0x1, P0 ;  /* 0x00000014f90d7211 */ /* 0x002fc600000f0eff */
[----:B------:R0:W-:Y:S01]  /*42f50*/  STL [R1+0x1a68], R8 ;  /* 0x001a680801007387 */ /* 0x0001e20000100800 */
[----:B--2---:R-:W1:Y:S01]  /*42f60*/  LDC R11, c[0x0][0x238] ;  /* 0x00008e00ff0b7b82 */ /* 0x004e620000000800 */
[----:B0-----:R-:W-:Y:S02]  /*42f70*/  LEA.HI.X.SX32 R8, R248, R20, 0x1, P1 ;  /* 0x00000014f8087211 */ /* 0x001fe400008f0eff */
[----:B------:R-:W-:-:S03]  /*42f80*/  IADD3 R14, P1, R17, R21, RZ ;  /* 0x00000015110e7210 */ /* 0x000fc60007f3e0ff */
[----:B------:R0:W-:Y:S04]  /*42f90*/  STL [R1+0x1a34], R8 ;  /* 0x001a340801007387 */ /* 0x0001e80000100800 */
[----:B------:R-:W-:Y:S04]  /*42fa0*/  STL [R1+0x1a70], R14 ;  /* 0x001a700e01007387 */ /* 0x000fe80000100800 */
[----:B------:R2:W-:Y:S01]  /*42fb0*/  STL [R1+0x1a3c], R13 ;  /* 0x001a3c0d01007387 */ /* 0x0005e20000100800 */
[----:B-1----:R-:W-:-:S05]  /*42fc0*/  IMAD R11, R11, 0x17, RZ ;  /* 0x000000170b0b7824 */ /* 0x002fca00078e02ff */
[-C--:B0-----:R-:W-:Y:S01]  /*42fd0*/  IADD3 R8, P0, R11, R21.reuse, RZ ;  /* 0x000000150b087210 */ /* 0x081fe20007f1e0ff */
[----:B--2---:R-:W0:Y:S04]  /*42fe0*/  LDC R13, c[0x0][0x238] ;  /* 0x00008e00ff0d7b82 */ /* 0x004e280000000800 */
[----:B------:R1:W-:Y:S02]  /*42ff0*/  STL [R1+0x1a78], R8 ;  /* 0x001a780801007387 */ /* 0x0003e40000100800 */
[----:B-1----:R-:W-:Y:S02]  /*43000*/  LEA.HI.X.SX32 R8, R250, R20, 0x1, P4 ;  /* 0x00000014fa087211 */ /* 0x002fe400020f0eff */
[----:B------:R-:W-:-:S03]  /*43010*/  IADD3 R14, P4, R18, R21, RZ ;  /* 0x00000015120e7210 */ /* 0x000fc60007f9e0ff */
[----:B------:R1:W-:Y:S04]  /*43020*/  STL [R1+0x1a44], R8 ;  /* 0x001a440801007387 */ /* 0x0003e80000100800 */
[----:B------:R2:W-:Y:S01]  /*43030*/  STL [R1+0x1a80], R14 ;  /* 0x001a800e01007387 */ /* 0x0005e20000100800 */
[----:B0-----:R-:W-:-:S03]  /*43040*/  IMAD R13, R13, 0x15, RZ ;  /* 0x000000150d0d7824 */ /* 0x001fc600078e02ff */
[----:B------:R0:W-:Y:S02]  /*43050*/  STL [R1+0x1a4c], R16 ;  /* 0x001a4c1001007387 */ /* 0x0001e40000100800 */
[----:B-1----:R-:W-:Y:S01]  /*43060*/  IADD3 R8, P3, R13, R21, RZ ;  /* 0x000000150d087210 */ /* 0x002fe20007f7e0ff */
[----:B--2---:R-:W1:Y:S04]  /*43070*/  LDC R14, c[0x0][0x238] ;  /* 0x00008e00ff0e7b82 */ /* 0x004e680000000800 */
[----:B------:R-:W-:Y:S04]  /*43080*/  STL [R1+0x1a88], R8 ;  /* 0x001a880801007387 */ /* 0x000fe80000100800 */
[----:B------:R2:W-:Y:S01]  /*43090*/  STL [R1+0x1a54], R22 ;  /* 0x001a541601007387 */ /* 0x0005e20000100800 */
[----:B0-----:R-:W0:Y:S01]  /*430a0*/  LDC R16, c[0x0][0x238] ;  /* 0x00008e00ff107b82 */ /* 0x001e220000000800 */
[----:B--2---:R-:W-:-:S07]  /*430b0*/  LEA.HI.X.SX32 R22, R15, R20, 0x1, P5 ;  /* 0x000000140f167211 */ /* 0x004fce00028f0eff */
[----:B------:R-:W2:Y:S01]  /*430c0*/  LDC R8, c[0x0][0x238] ;  /* 0x00008e00ff087b82 */ /* 0x000ea20000000800 */
[----:B-1----:R-:W-:-:S05]  /*430d0*/  IMAD R14, R14, 0x14, RZ ;  /* 0x000000140e0e7824 */ /* 0x002fca00078e02ff */
[----:B------:R-:W-:Y:S01]  /*430e0*/  IADD3 R23, P6, R14, R21, RZ ;  /* 0x000000150e177210 */ /* 0x000fe20007fde0ff */
[----:B0-----:R-:W-:-:S04]  /*430f0*/  IMAD R15, R16, 0x12, RZ ;  /* 0x00000012100f7824 */ /* 0x001fc800078e02ff */
[----:B------:R0:W-:Y:S01]  /*43100*/  STL [R1+0x1a90], R23 ;  /* 0x001a901701007387 */ /* 0x0001e20000100800 */
[----:B------:R-:W1:Y:S03]  /*43110*/  LDC R16, c[0x0][0x238] ;  /* 0x00008e00ff107b82 */ /* 0x000e660000000800 */
[----:B------:R3:W-:Y:S01]  /*43120*/  STL [R1+0x1a5c], R22 ;  /* 0x001a5c1601007387 */ /* 0x0007e20000100800 */
[----:B--2---:R-:W-:-:S05]  /*43130*/  IMAD R8, R8, 0x13, RZ ;  /* 0x0000001308087824 */ /* 0x004fca00078e02ff */
[-C--:B0-----:R-:W-:Y:S02]  /*43140*/  IADD3 R23, P5, R8, R21.reuse, RZ ;  /* 0x0000001508177210 */ /* 0x081fe40007fbe0ff */
[----:B---3--:R-:W-:Y:S02]  /*43150*/  LEA.HI.X.SX32 R22, R19, R20, 0x1, P2 ;  /* 0x0000001413167211 */ /* 0x008fe400010f0eff */
[----:B------:R-:W0:Y:S01]  /*43160*/  LDC R19, c[0x0][0x238] ;  /* 0x00008e00ff137b82 */ /* 0x000e220000000800 */
[----:B------:R2:W-:Y:S04]  /*43170*/  STL [R1+0x1a98], R23 ;  /* 0x001a981701007387 */ /* 0x0005e80000100800 */
[----:B------:R3:W-:Y:S01]  /*43180*/  STL [R1+0x1a64], R22 ;  /* 0x001a641601007387 */ /* 0x0007e20000100800 */
[----:B-1----:R-:W-:Y:S01]  /*43190*/  IMAD R16, R16, 0x11, RZ ;  /* 0x0000001110107824 */ /* 0x002fe200078e02ff */
[----:B--2---:R-:W-:-:S02]  /*431a0*/  IADD3 R23, P2, R15, R21, RZ ;  /* 0x000000150f177210 */ /* 0x004fc40007f5e0ff */
[----:B---3--:R-:W-:-:S03]  /*431b0*/  LEA.HI.X.SX32 R22, R17, R20, 0x1, P1 ;  /* 0x0000001411167211 */ /* 0x008fc600008f0eff */
[----:B------:R1:W-:Y:S01]  /*431c0*/  STL [R1+0x1aa0], R23 ;  /* 0x001aa01701007387 */ /* 0x0003e20000100800 */
[----:B------:R-:W-:-:S03]  /*431d0*/  LEA.HI.X.SX32 R15, R15, R20, 0x1, P2 ;  /* 0x000000140f0f7211 */ /* 0x000fc600010f0eff */
[----:B------:R2:W-:Y:S01]  /*431e0*/  STL [R1+0x1a6c], R22 ;  /* 0x001a6c1601007387 */ /* 0x0005e20000100800 */
[----:B0-----:R-:W-:Y:S02]  /*431f0*/  IMAD.SHL.U32 R17, R19, 0x10, RZ ;  /* 0x0000001013117824 */ /* 0x001fe400078e00ff */
[----:B------:R-:W0:Y:S01]  /*43200*/  LDC R19, c[0x0][0x238] ;  /* 0x00008e00ff137b82 */ /* 0x000e220000000800 */
[----:B-1----:R-:W-:Y:S02]  /*43210*/  IADD3 R23, P1, R16, R21, RZ ;  /* 0x0000001510177210 */ /* 0x002fe40007f3e0ff */
[----:B--2---:R-:W-:-:S03]  /*43220*/  LEA.HI.X.SX32 R22, R11, R20, 0x1, P0 ;  /* 0x000000140b167211 */ /* 0x004fc600000f0eff */
[----:B------:R1:W-:Y:S02]  /*43230*/  STL [R1+0x1aa8], R23 ;  /* 0x001aa81701007387 */ /* 0x0003e40000100800 */
[----:B------:R-:W2:Y:S02]  /*43240*/  LDC R11, c[0x0][0x238] ;  /* 0x00008e00ff0b7b82 */ /* 0x000ea40000000800 */
[----:B------:R3:W-:Y:S01]  /*43250*/  STL [R1+0x1a74], R22 ;  /* 0x001a741601007387 */ /* 0x0007e20000100800 */
[----:B-1----:R-:W-:Y:S02]  /*43260*/  IADD3 R23, P0, R17, R21, RZ ;  /* 0x0000001511177210 */ /* 0x002fe40007f1e0ff */
[----:B---3--:R-:W-:-:S03]  /*43270*/  LEA.HI.X.SX32 R22, R18, R20, 0x1, P4 ;  /* 0x0000001412167211 */ /* 0x008fc600020f0eff */
[----:B------:R1:W-:Y:S01]  /*43280*/  STL [R1+0x1ab0], R23 ;  /* 0x001ab01701007387 */ /* 0x0003e20000100800 */
[-C--:B------:R-:W-:Y:S01]  /*43290*/  LEA.HI.X.SX32 R17, R17, R20.reuse, 0x1, P0 ;  /* 0x0000001411117211 */ /* 0x080fe200000f0eff */
[----:B0-----:R-:W-:Y:S02]  /*432a0*/  IMAD R19, R19, 0xf, RZ ;  /* 0x0000000f13137824 */ /* 0x001fe400078e02ff */
[----:B------:R0:W-:Y:S03]  /*432b0*/  STL [R1+0x1a7c], R22 ;  /* 0x001a7c1601007387 */ /* 0x0001e60000100800 */
[-C--:B-1----:R-:W-:Y:S01]  /*432c0*/  IADD3 R23, P4, R19, R21.reuse, RZ ;  /* 0x0000001513177210 */ /* 0x082fe20007f9e0ff */
[----:B--2---:R-:W-:Y:S02]  /*432d0*/  IMAD R18, R11, 0xe, RZ ;  /* 0x0000000e0b127824 */ /* 0x004fe400078e02ff */
[----:B------:R-:W1:Y:S01]  /*432e0*/  LDC R11, c[0x0][0x238] ;  /* 0x00008e00ff0b7b82 */ /* 0x000e620000000800 */
[----:B0-----:R-:W-:Y:S01]  /*432f0*/  LEA.HI.X.SX32 R22, R13, R20, 0x1, P3 ;  /* 0x000000140d167211 */ /* 0x001fe200018f0eff */
[----:B------:R0:W-:Y:S04]  /*43300*/  STL [R1+0x1ab8], R23 ;  /* 0x001ab81701007387 */ /* 0x0001e80000100800 */
[----:B------:R2:W-:Y:S02]  /*43310*/  STL [R1+0x1a84], R22 ;  /* 0x001a841601007387 */ /* 0x0005e40000100800 */
[----:B------:R-:W3:Y:S01]  /*43320*/  LDC R13, c[0x0][0x238] ;  /* 0x00008e00ff0d7b82 */ /* 0x000ee20000000800 */
[----:B0-----:R-:W-:-:S02]  /*43330*/  IADD3 R23, P3, R18, R21, RZ ;  /* 0x0000001512177210 */ /* 0x001fc40007f7e0ff */
[----:B--2---:R-:W-:-:S03]  /*43340*/  LEA.HI.X.SX32 R22, R14, R20, 0x1, P6 ;  /* 0x000000140e167211 */ /* 0x004fc600030f0eff */
[----:B------:R0:W-:Y:S02]  /*43350*/  STL [R1+0x1ac0], R23 ;  /* 0x001ac01701007387 */ /* 0x0001e40000100800 */
[----:B------:R-:W2:Y:S01]  /*43360*/  LDC R14, c[0x0][0x238] ;  /* 0x00008e00ff0e7b82 */ /* 0x000ea20000000800 */
[-C--:B------:R-:W-:Y:S01]  /*43370*/  LEA.HI.X.SX32 R18, R18, R20.reuse, 0x1, P3 ;  /* 0x0000001412127211 */ /* 0x080fe200018f0eff */
[----:B------:R4:W-:Y:S01]  /*43380*/  STL [R1+0x1a8c], R22 ;  /* 0x001a8c1601007387 */ /* 0x0009e20000100800 */
[----:B-1----:R-:W-:Y:S01]  /*43390*/  IMAD R11, R11, 0xd, RZ ;  /* 0x0000000d0b0b7824 */ /* 0x002fe200078e02ff */
[----:B0-----:R-:W-:-:S04]  /*433a0*/  LEA.HI.X.SX32 R23, R8, R20, 0x1, P5 ;  /* 0x0000001408177211 */ /* 0x001fc800028f0eff */
[----:B------:R-:W0:Y:S01]  /*433b0*/  LDC R8, c[0x0][0x238] ;  /* 0x00008e00ff087b82 */ /* 0x000e220000000800 */
[----:B----4-:R-:W-:Y:S01]  /*433c0*/  IADD3 R22, P6, R11, R21, RZ ;  /* 0x000000150b167210 */ /* 0x010fe20007fde0ff */
[----:B---3--:R-:W-:-:S04]  /*433d0*/  IMAD R13, R13, 0xc, RZ ;  /* 0x0000000c0d0d7824 */ /* 0x008fc800078e02ff */
[----:B------:R2:W-:Y:S04]  /*433e0*/  STL [R1+0x1ac8], R22 ;  /* 0x001ac81601007387 */ /* 0x0005e80000100800 */
[----:B------:R1:W-:Y:S01]  /*433f0*/  STL [R1+0x1a94], R23 ;  /* 0x001a941701007387 */ /* 0x0003e20000100800 */
[----:B--2---:R-:W-:Y:S01]  /*43400*/  IMAD R22, R14, 0xb, RZ ;  /* 0x0000000b0e167824 */ /* 0x004fe200078e02ff */
[----:B-1----:R-:W-:Y:S01]  /*43410*/  IADD3 R23, P5, R13, R21, RZ ;  /* 0x000000150d177210 */ /* 0x002fe20007fbe0ff */
[----:B0-----:R-:W-:-:S04]  /*43420*/  IMAD R14, R8, 0xa, RZ ;  /* 0x0000000a080e7824 */ /* 0x001fc800078e02ff */
[----:B------:R0:W-:Y:S01]  /*43430*/  STL [R1+0x1ad0], R23 ;  /* 0x001ad01701007387 */ /* 0x0001e20000100800 */
[----:B------:R-:W1:Y:S03]  /*43440*/  LDC R8, c[0x0][0x238] ;  /* 0x00008e00ff087b82 */ /* 0x000e660000000800 */
[----:B------:R2:W-:Y:S01]  /*43450*/  STL [R1+0x1a9c], R15 ;  /* 0x001a9c0f01007387 */ /* 0x0005e20000100800 */
[----:B0-----:R-:W-:-:S04]  /*43460*/  LEA.HI.X.SX32 R23, R16, R20, 0x1, P1 ;  /* 0x0000001410177211 */ /* 0x001fc800008f0eff */
[----:B------:R-:W0:Y:S01]  /*43470*/  LDC R16, c[0x0][0x238] ;  /* 0x00008e00ff107b82 */ /* 0x000e220000000800 */
[----:B--2---:R-:W-:-:S05]  /*43480*/  IADD3 R15, P2, R22, R21, RZ ;  /* 0x00000015160f7210 */ /* 0x004fca0007f5e0ff */
[----:B------:R1:W-:Y:S04]  /*43490*/  STL [R1+0x1ad8], R15 ;  /* 0x001ad80f01007387 */ /* 0x0003e80000100800 */
[----:B------:R2:W-:Y:S01]  /*434a0*/  STL [R1+0x1aa4], R23 ;  /* 0x001aa41701007387 */ /* 0x0005e20000100800 */
[----:B-1----:R-:W-:Y:S01]  /*434b0*/  IMAD R15, R8, 0x9, RZ ;  /* 0x00000009080f7824 */ /* 0x002fe200078e02ff */
[----:B--2---:R-:W-:Y:S01]  /*434c0*/  IADD3 R23, P1, R14, R21, RZ ;  /* 0x000000150e177210 */ /* 0x004fe20007f3e0ff */
[----:B0-----:R-:W-:-:S04]  /*434d0*/  IMAD.SHL.U32 R8, R16, 0x8, RZ ;  /* 0x0000000810087824 */ /* 0x001fc800078e00ff */
        /* <DEDUP_REMOVED lines=10> */
[----:B0-----:R-:W-:-:S03]  /*43580*/  IMAD R16, R19, 0x6, RZ ;  /* 0x0000000613107824 */ /* 0x001fc600078e02ff */
[-C--:B------:R-:W-:Y:S01]  /*43590*/  LEA.HI.X.SX32 R8, R8, R20.reuse, 0x1, P4 ;  /* 0x0000001408087211 */ /* 0x080fe200020f0eff */
[----:B------:R0:W-:Y:S01]  /*435a0*/  STL [R1+0x1af0], R23 ;  /* 0x001af01701007387 */ /* 0x0001e20000100800 */
[----:B------:R-:W1:Y:S03]  /*435b0*/  LDC R19, c[0x0][0x238] ;  /* 0x00008e00ff137b82 */ /* 0x000e660000000800 */
[----:B------:R2:W-:Y:S01]  /*435c0*/  STL [R1+0x1abc], R18 ;  /* 0x001abc1201007387 */ /* 0x0005e20000100800 */
[----:B0-----:R-:W-:-:S04]  /*435d0*/  LEA.HI.X.SX32 R23, R11, R20, 0x1, P6 ;  /* 0x000000140b177211 */ /* 0x001fc800030f0eff */
[----:B------:R-:W0:Y:S01]  /*435e0*/  LDC R11, c[0x0][0x238] ;  /* 0x00008e00ff0b7b82 */ /* 0x000e220000000800 */
[-C--:B------:R-:W-:Y:S02]  /*435f0*/  IADD3 R24, P6, R16, R21.reuse, RZ ;  /* 0x0000001510187210 */ /* 0x080fe40007fde0ff */
[----:B--2---:R-:W-:-:S05]  /*43600*/  IADD3 R18, P3, R17, R21, RZ ;  /* 0x0000001511127210 */ /* 0x004fca0007f7e0ff */
[----:B------:R1:W-:Y:S04]  /*43610*/  STL [R1+0x1af8], R18 ;  /* 0x001af81201007387 */ /* 0x0003e80000100800 */
[----:B------:R2:W-:Y:S04]  /*43620*/  STL [R1+0x1ac4], R23 ;  /* 0x001ac41701007387 */ /* 0x0005e80000100800 */
[----:B------:R3:W-:Y:S01]  /*43630*/  STL [R1+0x1b00], R24 ;  /* 0x001b001801007387 */ /* 0x0007e20000100800 */
[----:B-1----:R-:W-:Y:S01]  /*43640*/  IMAD R18, R19, 0x5, RZ ;  /* 0x0000000513127824 */ /* 0x002fe200078e02ff */
[----:B--2---:R-:W-:-:S02]  /*43650*/  LEA.HI.X.SX32 R23, R13, R20, 0x1, P5 ;  /* 0x000000140d177211 */ /* 0x004fc400028f0eff */
[----:B------:R-:W1:Y:S01]  /*43660*/  LDC R13, c[0x0][0x238] ;  /* 0x00008e00ff0d7b82 */ /* 0x000e620000000800 */
[----:B0-----:R-:W-:Y:S01]  /*43670*/  IMAD.SHL.U32 R19, R11, 0x4, RZ ;  /* 0x000000040b137824 */ /* 0x001fe200078e00ff */
[-C--:B---3--:R-:W-:Y:S01]  /*43680*/  IADD3 R24, P5, R18, R21.reuse, RZ ;  /* 0x0000001512187210 */ /* 0x088fe20007fbe0ff */
[----:B------:R0:W-:Y:S04]  /*43690*/  STL [R1+0x1acc], R23 ;  /* 0x001acc1701007387 */ /* 0x0001e80000100800 */
[----:B------:R2:W-:Y:S01]  /*436a0*/  STL [R1+0x1b08], R24 ;  /* 0x001b081801007387 */ /* 0x0005e20000100800 */
[----:B------:R-:W3:Y:S01]  /*436b0*/  LDC R11, c[0x0][0x238] ;  /* 0x00008e00ff0b7b82 */ /* 0x000ee20000000800 */
[----:B0-----:R-:W-:Y:S02]  /*436c0*/  LEA.HI.X.SX32 R23, R22, R20, 0x1, P2 ;  /* 0x0000001416177211 */ /* 0x001fe400010f0eff */
[----:B------:R-:W-:-:S02]  /*436d0*/  IADD3 R22, P2, R19, R21, RZ ;  /* 0x0000001513167210 */ /* 0x000fc40007f5e0ff */
[----:B--2---:R-:W-:Y:S01]  /*436e0*/  CS2R R24, SRZ ;  /* 0x0000000000187805 */ /* 0x004fe2000001ff00 */
[----:B------:R0:W-:Y:S04]  /*436f0*/  STL [R1+0x1ad4], R23 ;  /* 0x001ad41701007387 */ /* 0x0001e80000100800 */
[----:B------:R2:W-:Y:S01]  /*43700*/  STL [R1+0x1b10], R22 ;  /* 0x001b101601007387 */ /* 0x0005e20000100800 */
[----:B-1----:R-:W-:Y:S01]  /*43710*/  IMAD R13, R13, 0x3, RZ ;  /* 0x000000030d0d7824 */ /* 0x002fe200078e02ff */
[-C--:B0-----:R-:W-:Y:S02]  /*43720*/  LEA.HI.X.SX32 R23, R14, R20.reuse, 0x1, P1 ;  /* 0x000000140e177211 */ /* 0x081fe400008f0eff */
[-C--:B------:R-:W-:Y:S01]  /*43730*/  LEA.HI.X.SX32 R14, R15, R20.reuse, 0x1, P0 ;  /* 0x000000140f0e7211 */ /* 0x080fe200000f0eff */
[----:B---3--:R-:W-:Y:S01]  /*43740*/  IMAD.SHL.U32 R11, R11, 0x2, RZ ;  /* 0x000000020b0b7824 */ /* 0x008fe200078e00ff */
[-C--:B--2---:R-:W-:Y:S01]  /*43750*/  IADD3 R22, P1, R13, R21.reuse, RZ ;  /* 0x000000150d167210 */ /* 0x084fe20007f3e0ff */
[----:B------:R-:W-:Y:S03]  /*43760*/  STL [R1+0x1adc], R23 ;  /* 0x001adc1701007387 */ /* 0x000fe60000100800 */
[----:B------:R-:W-:Y:S01]  /*43770*/  IADD3 R15, P0, R11, R21, RZ ;  /* 0x000000150b0f7210 */ /* 0x000fe20007f1e0ff */
[----:B------:R-:W-:Y:S01]  /*43780*/  STL [R1+0x1b18], R22 ;  /* 0x001b181601007387 */ /* 0x000fe20000100800 */
[----:B------:R-:W-:-:S03]  /*43790*/  LEA.HI.X.SX32 R13, R13, R20, 0x1, P1 ;  /* 0x000000140d0d7211 */ /* 0x000fc600008f0eff */
[----:B------:R0:W-:Y:S04]  /*437a0*/  STL [R1+0x1ae4], R14 ;  /* 0x001ae40e01007387 */ /* 0x0001e80000100800 */
[----:B------:R1:W-:Y:S04]  /*437b0*/  STL [R1+0x1b20], R15 ;  /* 0x001b200f01007387 */ /* 0x0003e80000100800 */
[----:B------:R2:W-:Y:S01]  /*437c0*/  STL [R1+0x1aec], R8 ;  /* 0x001aec0801007387 */ /* 0x0005e20000100800 */
[-C--:B0-----:R-:W-:Y:S02]  /*437d0*/  LEA.HI.X.SX32 R14, R17, R20.reuse, 0x1, P3 ;  /* 0x00000014110e7211 */ /* 0x081fe400018f0eff */
[----:B-1----:R-:W-:-:S03]  /*437e0*/  LEA.HI.X.SX32 R15, R16, R20, 0x1, P6 ;  /* 0x00000014100f7211 */ /* 0x002fc600030f0eff */
[----:B------:R0:W-:Y:S01]  /*437f0*/  STL [R1+0x1af4], R14 ;  /* 0x001af40e01007387 */ /* 0x0001e20000100800 */
[----:B--2---:R-:W-:-:S03]  /*43800*/  LEA.HI.X.SX32 R8, R18, R20, 0x1, P5 ;  /* 0x0000001412087211 */ /* 0x004fc600028f0eff */
[----:B------:R-:W-:Y:S04]  /*43810*/  STL [R1+0x1afc], R15 ;  /* 0x001afc0f01007387 */ /* 0x000fe80000100800 */
[----:B------:R1:W-:Y:S01]  /*43820*/  STL [R1+0x1b04], R8 ;  /* 0x001b040801007387 */ /* 0x0003e20000100800 */
[----:B0-----:R-:W-:-:S05]  /*43830*/  LEA.HI.X.SX32 R14, R19, R20, 0x1, P2 ;  /* 0x00000014130e7211 */ /* 0x001fca00010f0eff */
[----:B------:R-:W-:Y:S01]  /*43840*/  STL [R1+0x1b0c], R14 ;  /* 0x001b0c0e01007387 */ /* 0x000fe20000100800 */
[----:B-1----:R-:W-:-:S03]  /*43850*/  LEA.HI.X.SX32 R8, R11, R20, 0x1, P0 ;  /* 0x000000140b087211 */ /* 0x002fc600000f0eff */
[----:B------:R0:W-:Y:S04]  /*43860*/  STL [R1+0x1b14], R13 ;  /* 0x001b140d01007387 */ /* 0x0001e80000100800 */
[----:B------:R-:W-:Y:S04]  /*43870*/  STL [R1+0x118], RZ ;  /* 0x000118ff01007387 */ /* 0x000fe80000100800 */
[----:B------:R1:W-:Y:S01]  /*43880*/  STL [R1+0x1b1c], R8 ;  /* 0x001b1c0801007387 */ /* 0x0003e20000100800 */
[----:B0-----:R-:W-:-:S03]  /*43890*/  SHF.R.S32.HI R13, RZ, 0x1f, R155 ;  /* 0x0000001fff0d7819 */ /* 0x001fc6000001149b */
[----:B------:R0:W-:Y:S04]  /*438a0*/  STL [R1+0x11c], RZ ;  /* 0x00011cff01007387 */ /* 0x0001e80000100800 */
[----:B------:R0:W-:Y:S01]  /*438b0*/  STL [R1+0x120], RZ ;  /* 0x000120ff01007387 */ /* 0x0001e20000100800 */
[----:B-1----:R-:W-:-:S03]  /*438c0*/  SHF.R.S32.HI R8, RZ, 0x1f, R9 ;  /* 0x0000001fff087819 */ /* 0x002fc60000011409 */
        /* <DEDUP_REMOVED lines=54> */
[----:B------:R0:W-:Y:S02]  /*43c30*/  STL [R1+0x1fc], RZ ;  /* 0x0001fcff01007387 */ /* 0x0001e40000100800 */
.L_x_2:
[----:B------:R-:W2:Y:S01]  /*43c40*/  LDL R15, [R1+0xe90] ;  /* 0x000e9000010f7983 */ /* 0x000ea20000100800 */
[----:B------:R-:W2:Y:S01]  /*43c50*/  LDC R11, c[0x0][0x230] ;  /* 0x00008c00ff0b7b82 */ /* 0x000ea20000000800 */
[----:B------:R-:W-:Y:S02]  /*43c60*/  PRMT R16, RZ, 0x7610, R16 ;  /* 0x00007610ff107816 */ /* 0x000fe40000000010 */
[----:B-1----:R1:W-:Y:S04]  /*43c70*/  STL [R1+0x4a20], R180 ;  /* 0x004a20b401007387 */ /* 0x0023e80000100800 */
[----:B------:R3:W-:Y:S04]  /*43c80*/  STL [R1+0x4a1c], R176 ;  /* 0x004a1cb001007387 */ /* 0x0007e80000100800 */
[----:B------:R4:W-:Y:S04]  /*43c90*/  STL [R1+0x4a18], R177 ;  /* 0x004a18b101007387 */ /* 0x0009e80000100800 */
[----:B------:R-:W-:Y:S04]  /*43ca0*/  STL [R1+0x4a14], R173 ;  /* 0x004a14ad01007387 */ /* 0x000fe80000100800 */
        /* <DEDUP_REMOVED lines=70> */
[----:B------:R-:W-:Y:S01]  /*44110*/  STL [R1+0x417c], R9 ;  /* 0x00417c0901007387 */ /* 0x000fe20000100800 */
[----:B--2---:R-:W-:-:S03]  /*44120*/  IMAD R11, R15, -0x100, R11 ;  /* 0xffffff000f0b7824 */ /* 0x004fc600078e020b */
[----:B------:R-:W-:Y:S02]  /*44130*/  STL [R1+0x4180], R9 ;  /* 0x0041800901007387 */ /* 0x000fe40000100800 */
[C---:B------:R-:W-:Y:S02]  /*44140*/  ISETP.GT.AND P1, PT, R11.reuse, RZ, PT ;  /* 0x000000ff0b00720c */ /* 0x040fe40003f24270 */
[----:B------:R-:W-:Y:S01]  /*44150*/  STL [R1+0x4184], R9 ;  /* 0x0041840901007387 */ /* 0x000fe20000100800 */
[C---:B------:R-:W-:Y:S01]  /*44160*/  ISETP.GT.AND P2, PT, R11.reuse, 0x1, PT ;  /* 0x000000010b00780c */ /* 0x040fe20003f44270 */
[----:B------:R-:W2:Y:S01]  /*44170*/  S2R R14, SR_TID.X ;  /* 0x00000000000e7919 */ /* 0x000ea20000002100 */
[----:B------:R-:W-:Y:S02]  /*44180*/  PRMT R209, RZ, 0x7610, R209 ;  /* 0x00007610ffd17816 */ /* 0x000fe400000000d1 */
[----:B------:R-:W-:Y:S01]  /*44190*/  ISETP.GT.AND P3, PT, R11, 0x2, PT ;  /* 0x000000020b00780c */ /* 0x000fe20003f64270 */
[----:B------:R-:W-:Y:S01]  /*441a0*/  STL [R1+0x4188], R9 ;  /* 0x0041880901007387 */ /* 0x000fe20000100800 */
[----:B------:R-:W-:-:S04]  /*441b0*/  PRMT R210, RZ, 0x7610, R210 ;  /* 0x00007610ffd27816 */ /* 0x000fc800000000d2 */
[----:B------:R-:W-:Y:S01]  /*441c0*/  @P1 IMAD.MOV.U32 R15, RZ, RZ, R20 ;  /* 0x000000ffff0f1224 */ /* 0x000fe200078e0014 */
[----:B------:R-:W-:Y:S01]  /*441d0*/  STL [R1+0x418c], R9 ;  /* 0x00418c0901007387 */ /* 0x000fe20000100800 */
[----:B------:R-:W-:-:S03]  /*441e0*/  ISETP.GT.AND P6, PT, R11, 0x3, PT ;  /* 0x000000030b00780c */ /* 0x000fc60003fc4270 */
[----:B------:R-:W-:Y:S04]  /*441f0*/  STL [R1+0x4190], R9 ;  /* 0x0041900901007387 */ /* 0x000fe80000100800 */
[----:B------:R-:W-:Y:S04]  /*44200*/  STL [R1+0x4194], R9 ;  /* 0x0041940901007387 */ /* 0x000fe80000100800 */
[----:B------:R-:W-:Y:S04]  /*44210*/  STL [R1+0x4198], R9 ;  /* 0x0041980901007387 */ /* 0x000fe80000100800 */
[----:B------:R-:W-:Y:S04]  /*44220*/  STL [R1+0x419c], R9 ;  /* 0x00419c0901007387 */ /* 0x000fe80000100800 */
[----:B------:R-:W-:Y:S04]  /*44230*/  STL [R1+0x41a0], R9 ;  /* 0x0041a00901007387 */ /* 0x000fe80000100800 */
[----:B------:R-:W-:Y:S01]  /*44240*/  STL [R1+0x41a4], R9 ;  /* 0x0041a40901007387 */ /* 0x000fe20000100800 */
[----:B--2---:R-:W-:-:S03]  /*44250*/  LOP3.LUT R14, R14, 0x7f, RZ, 0xc0, !PT ;  /* 0x0000007f0e0e7812 */ /* 0x004fc600078ec0ff */
[----:B------:R-:W-:Y:S01]  /*44260*/  STL [R1+0x41ac], R9 ;  /* 0x0041ac0901007387 */ /* 0x000fe20000100800 */
[----:B------:R-:W-:Y:S01]  /*44270*/  ISETP.GE.AND P0, PT, R14, R11, PT ;  /* 0x0000000b0e00720c */ /* 0x000fe20003f06270 */
[----:B------:R-:W-:Y:S02]  /*44280*/  @P1 IMAD.MOV.U32 R14, RZ, RZ, R21 ;  /* 0x000000ffff0e1224 */ /* 0x000fe400078e0015 */
        /* <DEDUP_REMOVED lines=608> */
[----:B-----5:R-:W-:Y:S04]  /*46890*/  STL [R1+0x3b54], R12 ;  /* 0x003b540c01007387 */ /* 0x020fe80000100800 */
[----:B------:R-:W-:Y:S04]  /*468a0*/  STL [R1+0x4100], R12 ;  /* 0x0041000c01007387 */ /* 0x000fe80000100800 */
[----:B-----5:R-:W-:Y:S04]  /*468b0*/  STL [R1+0x3b50], R10 ;  /* 0x003b500a01007387 */ /* 0x020fe80000100800 */
[----:B------:R-:W-:Y:S04]  /*468c0*/  STL [R1+0x4104], R10 ;  /* 0x0041040a01007387 */ /* 0x000fe80000100800 */
[----:B------:R-:W-:Y:S04]  /*468d0*/  STL [R1+0x3d60], R21 ;  /* 0x003d601501007387 */ /* 0x000fe80000100800 */
[----:B------:R-:W-:Y:S04]  /*468e0*/  STL [R1+0x42b0], R21 ;  /* 0x0042b01501007387 */ /* 0x000fe80000100800 */
[----:B------:R-:W-:Y:S04]  /*468f0*/  STL [R1+0x3d5c], R20 ;  /* 0x003d5c1401007387 */ /* 0x000fe80000100800 */
[----:B------:R-:W-:Y:S04]  /*46900*/  STL [R1+0x42b4], R20 ;  /* 0x0042b41401007387 */ /* 0x000fe80000100800 */
[----:B------:R2:W4:Y:S04]  /*46910*/  @P1 LDG.E.U8 R16, desc[UR4][R14.64] ;  /* 0x000000040e101981 */ /* 0x000528000c1e1100 */
[----:B------:R-:W2:Y:S04]  /*46920*/  LDL R14, [R1+0x1b24] ;  /* 0x001b2400010e7983 */ /* 0x000ea80000100800 */
[----:B------:R-:W2:Y:S01]  /*46930*/  LDL R15, [R1+0x1b28] ;  /* 0x001b2800010f7983 */ /* 0x000ea20000100800 */
[----:B------:R-:W-:-:S02]  /*46940*/  PRMT R212, RZ, 0x7610, R212 ;  /* 0x00007610ffd47816 */ /* 0x000fc400000000d4 */
[C---:B------:R-:W-:Y:S02]  /*46950*/  ISETP.GT.AND P4, PT, R11.reuse, 0x4, PT ;  /* 0x000000040b00780c */ /* 0x040fe40003f84270 */
[----:B------:R-:W-:Y:S02]  /*46960*/  PRMT R206, RZ, 0x7610, R206 ;  /* 0x00007610ffce7816 */ /* 0x000fe400000000ce */
[----:B------:R-:W-:Y:S02]  /*46970*/  ISETP.GT.AND P5, PT, R11, 0x5, PT ;  /* 0x000000050b00780c */ /* 0x000fe40003fa4270 */
[----:B--2---:R-:W-:-:S04]  /*46980*/  @P2 LOP3.LUT R15, R15, R14, RZ, 0x3c, !PT ;  /* 0x0000000e0f0f2212 */ /* 0x004fc800078e3cff */
[----:B------:R-:W-:-:S04]  /*46990*/  @P2 LOP3.LUT R14, R15, R14, RZ, 0x3c, !PT ;  /* 0x0000000e0f0e2212 */ /* 0x000fc800078e3cff */
[----:B------:R-:W-:-:S05]  /*469a0*/  @P2 LOP3.LUT R15, R15, R14, RZ, 0x3c, !PT ;  /* 0x0000000e0f0f2212 */ /* 0x000fca00078e3cff */
[----:B------:R2:W4:Y:S04]  /*469b0*/  @P2 LDG.E.U8 R209, desc[UR4][R14.64] ;  /* 0x000000040ed12981 */ /* 0x000528000c1e1100 */
[----:B------:R-:W2:Y:S04]  /*469c0*/  LDL R14, [R1+0x1b1c] ;  /* 0x001b1c00010e7983 */ /* 0x000ea80000100800 */
[----:B------:R-:W2:Y:S02]  /*469d0*/  LDL R15, [R1+0x1b20] ;  /* 0x001b2000010f7983 */ /* 0x000ea40000100800 */
        /* <DEDUP_REMOVED lines=11> */
[----:B------:R-:W2:Y:S01]  /*46a90*/  LDL R15, [R1+0x1b10] ;  /* 0x001b1000010f7983 */ /* 0x000ea20000100800 */
[----:B------:R-:W-:Y:S02]  /*46aa0*/  PRMT R207, RZ, 0x7610, R207 ;  /* 0x00007610ffcf7816 */ /* 0x000fe400000000cf */
[----:B------:R-:W-:-:S02]  /*46ab0*/  ISETP.GT.AND P1, PT, R11, 0x6, PT ;  /* 0x000000060b00780c */ /* 0x000fc40003f24270 */
[----:B------:R-:W-:Y:S02]  /*46ac0*/  PRMT R203, RZ, 0x7610, R203 ;  /* 0x00007610ffcb7816 */ /* 0x000fe400000000cb */
        /* <DEDUP_REMOVED lines=201> */
[----:B-1----:R-:W-:Y:S02]  /*47760*/  PRMT R180, RZ, 0x7610, R180 ;  /* 0x00007610ffb47816 */ /* 0x002fe400000000b4 */
[----:B------:R-:W-:Y:S02]  /*47770*/  ISETP.GT.AND P3, PT, R11, 0x21, PT ;  /* 0x000000210b00780c */ /* 0x000fe40003f64270 */
[----:B--2---:R-:W-:-:S04]  /*47780*/  @P4 LOP3.LUT R15, R15, R14, RZ, 0x3c, !PT ;  /* 0x0000000e0f0f4212 */ /* 0x004fc800078e3cff */
[----:B------:R-:W-:-:S04]  /*47790*/  @P4 LOP3.LUT R14, R15, R14, RZ, 0x3c, !PT ;  /* 0x0000000e0f0e4212 */ /* 0x000fc800078e3cff */
[----:B------:R-:W-:-:S05]  /*477a0*/  @P4 LOP3.LUT R15, R15, R14, RZ, 0x3c, !PT ;  /* 0x0000000e0f0f4212 */ /* 0x000fca00078e3cff */
[----:B------:R1:W2:Y:S04]  /*477b0*/  @P4 LDG.E.U8 R225, desc[UR4][R14.64] ;  /* 0x000000040ee14981 */ /* 0x0002a8000c1e1100 */
[----:B------:R-:W1:Y:S04]  /*477c0*/  LDL R14, [R1+0x1a3c] ;  /* 0x001a3c00010e7983 */ /* 0x000e680000100800 */
[----:B------:R-:W1:Y:S02]  /*477d0*/  LDL R15, [R1+0x1a40] ;  /* 0x001a4000010f7983 */ /* 0x000e640000100800 */
[----:B-1----:R-:W-:-:S04]  /*477e0*/  @P5 LOP3.LUT R15, R15, R14, RZ, 0x3c, !PT ;  /* 0x0000000e0f0f5212 */ /* 0x002fc800078e3cff */
[----:B------:R-:W-:-:S04]  /*477f0*/  @P5 LOP3.LUT R14, R15, R14, RZ, 0x3c, !PT ;  /* 0x0000000e0f0e5212 */ /* 0x000fc800078e3cff */
[----:B------:R-:W-:-:S05]  /*47800*/  @P5 LOP3.LUT R15, R15, R14, RZ, 0x3c, !PT ;  /* 0x0000000e0f0f5212 */ /* 0x000fca00078e3cff */
[----:B------:R1:W2:Y:S04]  /*47810*/  @P5 LDG.E.U8 R229, desc[UR4][R14.64] ;  /* 0x000000040ee55981 */ /* 0x0002a8000c1e1100 */
[----:B------:R-:W1:Y:S04]  /*47820*/  LDL R14, [R1+0x1a34] ;  /* 0x001a3400010e7983 */ /* 0x000e680000100800 */
[----:B------:R-:W1:Y:S01]  /*47830*/  LDL R15, [R1+0x1a38] ;  /* 0x001a3800010f7983 */ /* 0x000e620000100800 */
[----:B---3--:R-:W-:Y:S02]  /*47840*/  PRMT R176, RZ, 0x7610, R176 ;  /* 0x00007610ffb07816 */ /* 0x008fe400000000b0 */
[----:B------:R-:W-:-:S02]  /*47850*/  ISETP.GT.AND P4, PT, R11, 0x22, PT ;  /* 0x000000220b00780c */ /* 0x000fc40003f84270 */
[----:B----4-:R-:W-:Y:S02]  /*47860*/  PRMT R177, RZ, 0x7610, R177 ;  /* 0x00007610ffb17816 */ /* 0x010fe400000000b1 */
[----:B------:R-:W-:Y:S02]  /*47870*/  ISETP.GT.AND P5, PT, R11, 0x23, PT ;  /* 0x000000230b00780c */ /* 0x000fe40003fa4270 */
[----:B-1----:R-:W-:-:S04]  /*47880*/  @P1 LOP3.LUT R15, R15, R14, RZ, 0x3c, !PT ;  /* 0x0000000e0f0f1212 */ /* 0x002fc800078e3cff */
[----:B------:R-:W-:-:S04]  /*47890*/  @P1 LOP3.LUT R14, R15, R14, RZ, 0x3c, !PT ;  /* 0x0000000e0f0e1212 */ /* 0x000fc800078e3cff */
[----:B------:R-:W-:-:S05]  /*478a0*/  @P1 LOP3.LUT R15, R15, R14, RZ, 0x3c, !PT ;  /* 0x0000000e0f0f1212 */ /* 0x000fca00078e3cff */
[----:B------:R1:W3:Y:S04]  /*478b0*/  @P1 LDG.E.U8 R213, desc[UR4][R14.64] ;  /* 0x000000040ed51981 */ /* 0x0002e8000c1e1100 */
[----:B------:R-:W1:Y:S04]  /*478c0*/  LDL R14, [R1+0x1a2c] ;  /* 0x001a2c00010e7983 */ /* 0x000e680000100800 */
[----:B------:R-:W1:Y:S02]  /*478d0*/  LDL R15, [R1+0x1a30] ;  /* 0x001a3000010f7983 */ /* 0x000e640000100800 */
[----:B-1----:R-:W-:-:S04]  /*478e0*/  @P2 LOP3.LUT R15, R15, R14, RZ, 0x3c, !PT ;  /* 0x0000000e0f0f2212 */ /* 0x002fc800078e3cff */
[----:B------:R-:W-:-:S04]  /*478f0*/  @P2 LOP3.LUT R14, R15, R14, RZ, 0x3c, !PT ;  /* 0x0000000e0f0e2212 */ /* 0x000fc800078e3cff */
[----:B------:R-:W-:-:S05]  /*47900*/  @P2 LOP3.LUT R15, R15, R14, RZ, 0x3c, !PT ;  /* 0x0000000e0f0f2212 */ /* 0x000fca00078e3cff */
[----:B------:R-:W4:Y:S04]  /*47910*/  @P2 LDG.E.U8 R180, desc[UR4][R14.64] ;  /* 0x000000040eb42981 */ /* 0x000f28000c1e1100 */
[----:B----4-:R1:W-:Y:S04]  /*47920*/  STL [R1+0x654], R180 ;  /* 0x000654b401007387 */ /* 0x0103e80000100800 */
[----:B-1----:R-:W4:Y:S04]  /*47930*/  LDL.LU R180, [R1+0x4a20] ;  /* 0x004a200001b47983 */ /* 0x002f280000300800 */
[----:B------:R-:W2:Y:S04]  /*47940*/  LDL R14, [R1+0x1a24] ;  /* 0x001a2400010e7983 */ /* 0x000ea80000100800 */
[----:B------:R-:W2:Y:S02]  /*47950*/  LDL R15, [R1+0x1a28] ;  /* 0x001a2800010f7983 */ /* 0x000ea40000100800 */
[----:B--2---:R-:W-:-:S04]  /*47960*/  @P3 LOP3.LUT R15, R15, R14, RZ, 0x3c, !PT ;  /* 0x0000000e0f0f3212 */ /* 0x004fc800078e3cff */
[----:B------:R-:W-:-:S04]  /*47970*/  @P3 LOP3.LUT R14, R15, R14, RZ, 0x3c, !PT ;  /* 0x0000000e0f0e3212 */ /* 0x000fc800078e3cff */
[----:B------:R-:W-:-:S05]  /*47980*/  @P3 LOP3.LUT R15, R15, R14, RZ, 0x3c, !PT ;  /* 0x0000000e0f0f3212 */ /* 0x000fca00078e3cff */
[----:B------:R-:W2:Y:S04]  /*47990*/  @P3 LDG.E.U8 R176, desc[UR4][R14.64] ;  /* 0x000000040eb03981 */ /* 0x000ea8000c1e1100 */
[----:B--2---:R1:W-:Y:S04]  /*479a0*/  STL [R1+0x658], R176 ;  /* 0x000658b001007387 */ /* 0x0043e80000100800 */
[----:B-1----:R-:W2:Y:S04]  /*479b0*/  LDL.LU R176, [R1+0x4a1c] ;  /* 0x004a1c0001b07983 */ /* 0x002ea80000300800 */
[----:B------:R-:W3:Y:S04]  /*479c0*/  LDL R14, [R1+0x1a1c] ;  /* 0x001a1c00010e7983 */ /* 0x000ee80000100800 */
[----:B------:R-:W3:Y:S01]  /*479d0*/  LDL R15, [R1+0x1a20] ;  /* 0x001a2000010f7983 */ /* 0x000ee20000100800 */
[----:B------:R-:W-:-:S02]  /*479e0*/  PRMT R173, RZ, 0x7610, R173 ;  /* 0x00007610ffad7816 */ /* 0x000fc400000000ad */
[C---:B------:R-:W-:Y:S02]  /*479f0*/  ISETP.GT.AND P1, PT, R11.reuse, 0x24, PT ;  /* 0x000000240b00780c */ /* 0x040fe40003f24270 */
[----:B------:R-:W-:Y:S02]  /*47a00*/  PRMT R174, RZ, 0x7610, R174 ;  /* 0x00007610ffae7816 */ /* 0x000fe400000000ae */
[C---:B------:R-:W-:Y:S02]  /*47a10*/  ISETP.GT.AND P2, PT, R11.reuse, 0x25, PT ;  /* 0x000000250b00780c */ /* 0x040fe40003f44270 */
[----:B------:R-:W-:Y:S02]  /*47a20*/  PRMT R175, RZ, 0x7610, R175 ;  /* 0x00007610ffaf7816 */ /* 0x000fe400000000af */
[----:B------:R-:W-:Y:S02]  /*47a30*/  ISETP.GT.AND P3, PT, R11, 0x26, PT ;  /* 0x000000260b00780c */ /* 0x000fe40003f64270 */
[----:B---3--:R-:W-:-:S04]  /*47a40*/  @P4 LOP3.LUT R15, R15, R14, RZ, 0x3c, !PT ;  /* 0x0000000e0f0f4212 */ /* 0x008fc800078e3cff */
[----:B------:R-:W-:-:S04]  /*47a50*/  @P4 LOP3.LUT R14, R15, R14, RZ, 0x3c, !PT ;  /* 0x0000000e0f0e4212 */ /* 0x000fc800078e3cff */
[----:B------:R-:W-:-:S05]  /*47a60*/  @P4 LOP3.LUT R15, R15, R14, RZ, 0x3c, !PT ;  /* 0x0000000e0f0f4212 */ /* 0x000fca00078e3cff */
[----:B------:R-:W3:Y:S04]  /*47a70*/  @P4 LDG.E.U8 R177, desc[UR4][R14.64] ;  /* 0x000000040eb14981 */ /* 0x000ee8000c1e1100 */
[----:B---3--:R1:W-:Y:S04]  /*47a80*/  STL [R1+0x64c], R177 ;  /* 0x00064cb101007387 */ /* 0x0083e80000100800 */
[----:B-1----:R-:W3:Y:S04]  /*47a90*/  LDL.LU R177, [R1+0x4a18] ;  /* 0x004a180001b17983 */ /* 0x002ee80000300800 */
[----:B------:R-:W4:Y:S04]  /*47aa0*/  LDL R14, [R1+0x1a14] ;  /* 0x001a1400010e7983 */ /* 0x000f280000100800 */
[----:B------:R-:W4:Y:S02]  /*47ab0*/  LDL R15, [R1+0x1a18] ;  /* 0x001a1800010f7983 */ /* 0x000f240000100800 */
[----:B----4-:R-:W-:-:S04]  /*47ac0*/  @P5 LOP3.LUT R15, R15, R14, RZ, 0x3c, !PT ;  /* 0x0000000e0f0f5212 */ /* 0x010fc800078e3cff */
[----:B------:R-:W-:-:S04]  /*47ad0*/  @P5 LOP3.LUT R14, R15, R14, RZ, 0x3c, !PT ;  /* 0x0000000e0f0e5212 */ /* 0x000fc800078e3cff */
[----:B------:R-:W-:-:S05]  /*47ae0*/  @P5 LOP3.LUT R15, R15, R14, RZ, 0x3c, !PT ;  /* 0x0000000e0f0f5212 */ /* 0x000fca00078e3cff */
[----:B------:R-:W4:Y:S04]  /*47af0*/  @P5 LDG.E.U8 R173, desc[UR4][R14.64] ;  /* 0x000000040ead5981 */ /* 0x000f28000c1e1100 */
[----:B----4-:R1:W-:Y:S04]  /*47b00*/  STL [R1+0x650], R173 ;  /* 0x000650ad01007387 */ /* 0x0103e80000100800 */
[----:B-1----:R-:W4:Y:S04]  /*47b10*/  LDL.LU R173, [R1+0x4a14] ;  /* 0x004a140001ad7983 */ /* 0x002f280000300800 */
        /* <DEDUP_REMOVED lines=9> */
[----:B------:R-:W2:Y:S04]  /*47bb0*/  @P1 LDG.E.U8 R174, desc[UR4][R14.64] ;  /* 0x000000040eae1981 */ /* 0x000ea8000c1e1100 */
[----:B--2---:R1:W-:Y:S04]  /*47bc0*/  STL [R1+0x640], R174 ;  /* 0x000640ae01007387 */ /* 0x0043e80000100800 */
[----:B-1----:R-:W2:Y:S04]  /*47bd0*/  LDL.LU R174, [R1+0x4a10] ;  /* 0x004a100001ae7983 */ /* 0x002ea80000300800 */
[----:B------:R-:W3:Y:S04]  /*47be0*/  LDL R14, [R1+0x1a04] ;  /* 0x001a0400010e7983 */ /* 0x000ee80000100800 */
[----:B------:R-:W3:Y:S02]  /*47bf0*/  LDL R15, [R1+0x1a08] ;  /* 0x001a0800010f7983 */ /* 0x000ee40000100800 */
        /* <DEDUP_REMOVED lines=37> */
[----:B------:R-:W4:Y:S01]  /*47e50*/  LDL R15, [R1+0x19e8] ;  /* 0x0019e800010f7983 */ /* 0x000f220000100800 */
[----:B------:R-:W-:-:S02]  /*47e60*/  PRMT R73, RZ, 0x7610, R73 ;  /* 0x00007610ff497816 */ /* 0x000fc40000000049 */
[C---:B------:R-:W-:Y:S02]  /*47e70*/  ISETP.GT.AND P4, PT, R11.reuse, 0x2c, PT ;  /* 0x0000002c0b00780c */ /* 0x040fe40003f84270 */
[----:B------:R-:W-:Y:S02]  /*47e80*/  PRMT R167, RZ, 0x7610, R167 ;  /* 0x00007610ffa77816 */ /* 0x000fe400000000a7 */
[----:B------:R-:W-:Y:S02]  /*47e90*/  ISETP.GT.AND P5, PT, R11, 0x2d, PT ;  /* 0x0000002d0b00780c */ /* 0x000fe40003fa4270 */
[----:B----4-:R-:W-:-:S04]  /*47ea0*/  @P1 LOP3.LUT R15, R15, R14, RZ, 0x3c, !PT ;  /* 0x0000000e0f0f1212 */ /* 0x010fc800078e3cff */
        /* <DEDUP_REMOVED lines=18> */
[----:B------:R1:W3:Y:S04]  /*47fd0*/  @P3 LDG.E.U8 R73, desc[UR4][R14.64] ;  /* 0x000000040e493981 */ /* 0x0002e8000c1e1100 */
[----:B------:R-:W1:Y:S04]  /*47fe0*/  LDL R14, [R1+0x19cc] ;  /* 0x0019cc00010e7983 */ /* 0x000e680000100800 */
[----:B------:R-:W1:Y:S01]  /*47ff0*/  LDL R15, [R1+0x19d0] ;  /* 0x0019d000010f7983 */ /* 0x000e620000100800 */
[----:B------:R-:W-:Y:S02]  /*48000*/  PRMT R76, RZ, 0x7610, R76 ;  /* 0x00007610ff4c7816 */ /* 0x000fe4000000004c */
[----:B------:R-:W-:-:S02]  /*48010*/  ISETP.GT.AND P1, PT, R11, 0x2e, PT ;  /* 0x0000002e0b00780c */ /* 0x000fc40003f24270 */
[----:B------:R-:W-:Y:S02]  /*48020*/  PRMT R74, RZ, 0x7610, R74 ;  /* 0x00007610ff4a7816 */ /* 0x000fe4000000004a */
[C---:B------:R-:W-:Y:S02]  /*48030*/  ISETP.GT.AND P2, PT, R11.reuse, 0x2f, PT ;  /* 0x0000002f0b00780c */ /* 0x040fe40003f44270 */
[----:B------:R-:W-:Y:S02]  /*48040*/  PRMT R75, RZ, 0x7610, R75 ;  /* 0x00007610ff4b7816 */ /* 0x000fe4000000004b */
[----:B------:R-:W-:Y:S02]  /*48050*/  ISETP.GT.AND P3, PT, R11, 0x30, PT ;  /* 0x000000300b00780c */ /* 0x000fe40003f64270 */
        /* <DEDUP_REMOVED lines=11> */
[----:B------:R1:W2:Y:S04]  /*48110*/  @P5 LDG.E.U8 R76, desc[UR4][R14.64] ;  /* 0x000000040e4c5981 */ /* 0x0002a8000c1e1100 */
[----:B------:R-:W1:Y:S04]  /*48120*/  LDL R14, [R1+0x19bc] ;  /* 0x0019bc00010e7983 */ /* 0x000e680000100800 */
[----:B------:R-:W1:Y:S01]  /*48130*/  LDL R15, [R1+0x19c0] ;  /* 0x0019c000010f7983 */ /* 0x000e620000100800 */
[----:B------:R-:W-:Y:S02]  /*48140*/  PRMT R198, RZ, 0x7610, R198 ;  /* 0x00007610ffc67816 */ /* 0x000fe400000000c6 */
[----:B------:R-:W-:-:S02]  /*48150*/  ISETP.GT.AND P4, PT, R11, 0x31, PT ;  /* 0x000000310b00780c */ /* 0x000fc40003f84270 */
[----:B------:R-:W-:Y:S02]  /*48160*/  PRMT R195, RZ, 0x7610, R195 ;  /* 0x00007610ffc37816 */ /* 0x000fe400000000c3 */
[----:B------:R-:W-:Y:S02]  /*48170*/  ISETP.GT.AND P5, PT, R11, 0x32, PT ;  /* 0x000000320b00780c */ /* 0x000fe40003fa4270 */
[----:B-1----:R-:W-:-:S04]  /*48180*/  @P1 LOP3.LUT R15, R15, R14, RZ, 0x3c, !PT ;  /* 0x0000000e0f0f1212 */ /* 0x002fc800078e3cff */
        /* <DEDUP_REMOVED lines=129> */
[----:B------:R-:W3:Y:S04]  /*489a0*/  LDL R14, [R1+0x194c] ;  /* 0x00194c00010e7983 */ /* 0x000ee80000100800 */
[----:B------:R-:W3:Y:S04]  /*489b0*/  LDL R15, [R1+0x1950] ;  /* 0x00195000010f7983 */ /* 0x000ee80000100800 */
[----:B--2---:R-:W-:Y:S01]  /*489c0*/  STL [R1+0x43d0], R69 ;  /* 0x0043d04501007387 */ /* 0x004fe20000100800 */
[----:B---3--:R-:W-:-:S04]  /*489d0*/  @P5 LOP3.LUT R15, R15, R14, RZ, 0x3c, !PT ;  /* 0x0000000e0f0f5212 */ /* 0x008fc800078e3cff */
        /* <DEDUP_REMOVED lines=147> */
[----:B------:R-:W4:Y:S04]  /*49310*/  LDL R14, [R1+0x18cc] ;  /* 0x0018cc00010e7983 */ /* 0x000f280000100800 */
[----:B------:R-:W4:Y:S01]  /*49320*/  LDL R15, [R1+0x18d0] ;  /* 0x0018d000010f7983 */ /* 0x000f220000100800 */
[----:B------:R-:W-:Y:S02]  /*49330*/  PRMT R218, RZ, 0x7610, R218 ;  /* 0x00007610ffda7816 */ /* 0x000fe400000000da */
[----:B------:R-:W-:-:S02]  /*49340*/  ISETP.GT.AND P4, PT, R11, 0x4f, PT ;  /* 0x0000004f0b00780c */ /* 0x000fc40003f84270 */
[----:B------:R-:W-:Y:S02]  /*49350*/  PRMT R67, RZ, 0x7610, R67 ;  /* 0x00007610ff437816 */ /* 0x000fe40000000043 */
[----:B------:R-:W-:Y:S01]  /*49360*/  ISETP.GT.AND P5, PT, R11, 0x50, PT ;  /* 0x000000500b00780c */ /* 0x000fe20003fa4270 */
[----:B---3--:R-:W-:Y:S01]  /*49370*/  STL [R1+0x438c], R65 ;  /* 0x00438c4101007387 */ /* 0x008fe20000100800 */
[----:B----4-:R-:W-:-:S04]  /*49380*/  @P1 LOP3.LUT R15, R15, R14, RZ, 0x3c, !PT ;  /* 0x0000000e0f0f1212 */ /* 0x010fc800078e3cff */
        /* <DEDUP_REMOVED lines=10> */
[----:B------:R1:W4:Y:S04]  /*49430*/  @P2 LDG.E.U8 R68, desc[UR4][R14.64] ;  /* 0x000000040e442981 */ /* 0x000328000c1e1100 */
[----:B------:R-:W1:Y:S04]  /*49440*/  LDL R14, [R1+0x18bc] ;  /* 0x0018bc00010e7983 */ /* 0x000e680000100800 */
[----:B------:R-:W1:Y:S02]  /*49450*/  LDL R15, [R1+0x18c0] ;  /* 0x0018c000010f7983 */ /* 0x000e640000100800 */
[----:B-1----:R-:W-:-:S04]  /*49460*/  @P3 LOP3.LUT R15, R15, R14, RZ, 0x3c, !PT ;  /* 0x0000000e0f0f3212 */ /* 0x002fc800078e3cff */
        /* <DEDUP_REMOVED lines=123> */
[----:B------:R-:W3:Y:S04]  /*49c20*/  LDL R14, [R1+0x1854] ;  /* 0x00185400010e7983 */ /* 0x000ee80000100800 */
[----:B------:R-:W3:Y:S04]  /*49c30*/  LDL R15, [R1+0x1858] ;  /* 0x00185800010f7983 */ /* 0x000ee80000100800 */
[----:B--2---:R1:W-:Y:S04]  /*49c40*/  STL [R1+0x774], R8 ;  /* 0x0007740801007387 */ /* 0x0043e80000100800 */
[----:B-1----:R-:W2:Y:S01]  /*49c50*/  LDL R8, [R1+0x1838] ;  /* 0x0018380001087983 */ /* 0x002ea20000100800 */
[----:B------:R-:W-:-:S02]  /*49c60*/  PRMT R249, RZ, 0x7610, R249 ;  /* 0x00007610fff97816 */ /* 0x000fc400000000f9 */
[----:B------:R-:W-:Y:S02]  /*49c70*/  ISETP.GT.AND P4, PT, R11, 0x5e, PT ;  /* 0x0000005e0b00780c */ /* 0x000fe40003f84270 */
[-C--:B---3--:R-:W-:Y:S02]  /*49c80*/  @P1 LOP3.LUT R15, R15, R14.reuse, RZ, 0x3c, !PT ;  /* 0x0000000e0f0f1212 */ /* 0x088fe400078e3cff */
[----:B------:R-:W-:Y:S02]  /*49c90*/  PRMT R250, RZ, 0x7610, R250 ;  /* 0x00007610fffa7816 */ /* 0x000fe400000000fa */
[----:B------:R-:W-:Y:S02]  /*49ca0*/  @P1 LOP3.LUT R14, R15, R14, RZ, 0x3c, !PT ;  /* 0x0000000e0f0e1212 */ /* 0x000fe400078e3cff */
[----:B------:R-:W-:Y:S02]  /*49cb0*/  ISETP.GT.AND P5, PT, R11, 0x5f, PT ;  /* 0x0000005f0b00780c */ /* 0x000fe40003fa4270 */
[----:B------:R-:W-:-:S05]  /*49cc0*/  @P1 LOP3.LUT R15, R15, R14, RZ, 0x3c, !PT ;  /* 0x0000000e0f0f1212 */ /* 0x000fca00078e3cff */
[----:B------:R-:W3:Y:S04]  /*49cd0*/  @P1 LDG.E.U8 R61, desc[UR4][R14.64] ;  /* 0x000000040e3d1981 */ /* 0x000ee8000c1e1100 */
[----:B------:R-:W4:Y:S04]  /*49ce0*/  LDL R14, [R1+0x184c] ;  /* 0x00184c00010e7983 */ /* 0x000f280000100800 */
[----:B------:R-:W4:Y:S04]  /*49cf0*/  LDL R15, [R1+0x1850] ;  /* 0x00185000010f7983 */ /* 0x000f280000100800 */
[----:B---3--:R-:W-:Y:S04]  /*49d00*/  STL [R1+0x4330], R61 ;  /* 0x0043303d01007387 */ /* 0x008fe80000100800 */
[----:B------:R-:W-:Y:S01]  /*49d10*/  STL [R1+0x433c], R61 ;  /* 0x00433c3d01007387 */ /* 0x000fe20000100800 */
[----:B----4-:R-:W-:-:S04]  /*49d20*/  @P2 LOP3.LUT R15, R15, R14, RZ, 0x3c, !PT ;  /* 0x0000000e0f0f2212 */ /* 0x010fc800078e3cff */
[----:B------:R-:W-:-:S04]  /*49d30*/  @P2 LOP3.LUT R14, R15, R14, RZ, 0x3c, !PT ;  /* 0x0000000e0f0e2212 */ /* 0x000fc800078e3cff */
[----:B------:R-:W-:-:S05]  /*49d40*/  @P2 LOP3.LUT R15, R15, R14, RZ, 0x3c, !PT ;  /* 0x0000000e0f0f2212 */ /* 0x000fca00078e3cff */
[----:B------:R-:W3:Y:S04]  /*49d50*/  @P2 LDG.E.U8 R64, desc[UR4][R14.64] ;  /* 0x000000040e402981 */ /* 0x000ee8000c1e1100 */
[----:B------:R-:W4:Y:S04]  /*49d60*/  LDL R14, [R1+0x1844] ;  /* 0x00184400010e7983 */ /* 0x000f280000100800 */
[----:B------:R-:W4:Y:S04]  /*49d70*/  LDL R15, [R1+0x1848] ;  /* 0x00184800010f7983 */ /* 0x000f280000100800 */
        /* <DEDUP_REMOVED lines=21> */
[----:B------:R-:W3:Y:S01]  /*49ed0*/  LDL R15, [R1+0x1834] ;  /* 0x00183400010f7983 */ /* 0x000ee20000100800 */
[----:B--2---:R-:W-:-:S03]  /*49ee0*/  @P5 IMAD.MOV.U32 R14, RZ, RZ, R8 ;  /* 0x000000ffff0e5224 */ /* 0x004fc600078e0008 */
[----:B------:R-:W2:Y:S04]  /*49ef0*/  LDL R8, [R1+0x1810] ;  /* 0x0018100001087983 */ /* 0x000ea80000100800 */
[----:B---3--:R-:W3:Y:S04]  /*49f00*/  @P5 LDG.E.U8 R63, desc[UR4][R14.64] ;  /* 0x000000040e3f5981 */ /* 0x008ee8000c1e1100 */
[----:B------:R-:W4:Y:S04]  /*49f10*/  LDL R14, [R1+0x182c] ;  /* 0x00182c00010e7983 */ /* 0x000f280000100800 */
[----:B------:R-:W4:Y:S01]  /*49f20*/  LDL R15, [R1+0x1830] ;  /* 0x00183000010f7983 */ /* 0x000f220000100800 */
[----:B------:R-:W-:-:S02]  /*49f30*/  PRMT R243, RZ, 0x7610, R243 ;  /* 0x00007610fff37816 */ /* 0x000fc400000000f3 */
[C---:B------:R-:W-:Y:S02]  /*49f40*/  ISETP.GT.AND P4, PT, R11.reuse, 0x63, PT ;  /* 0x000000630b00780c */ /* 0x040fe40003f84270 */
        /* <DEDUP_REMOVED lines=39> */
[----:B------:R-:W4:Y:S01]  /*4a1c0*/  LDL R15, [R1+0x180c] ;  /* 0x00180c00010f7983 */ /* 0x000f220000100800 */
[----:B------:R-:W-:-:S03]  /*4a1d0*/  @P5 IMAD.MOV.U32 R14, RZ, RZ, R8 ;  /* 0x000000ffff0e5224 */ /* 0x000fc600078e0008 */
[----:B------:R-:W2:Y:S04]  /*4a1e0*/  LDL R8, [R1+0x17f0] ;  /* 0x0017f00001087983 */ /* 0x000ea80000100800 */
[----:B----4-:R-:W4:Y:S04]  /*4a1f0*/  @P5 LDG.E.U8 R20, desc[UR4][R14.64] ;  /* 0x000000040e145981 */ /* 0x010f28000c1e1100 */
[----:B------:R-:W3:Y:S04]  /*4a200*/  LDL R14, [R1+0x1804] ;  /* 0x00180400010e7983 */ /* 0x000ee80000100800 */
[----:B------:R-:W3:Y:S01]  /*4a210*/  LDL R15, [R1+0x1808] ;  /* 0x00180800010f7983 */ /* 0x000ee20000100800 */
[----:B------:R-:W-:-:S02]  /*4a220*/  PRMT R25, RZ, 0x7610, R25 ;  /* 0x00007610ff197816 */ /* 0x000fc40000000019 */
[C---:B------:R-:W-:Y:S02]  /*4a230*/  ISETP.GT.AND P4, PT, R11.reuse, 0x68, PT ;  /* 0x000000680b00780c */ /* 0x040fe40003f84270 */
[----:B------:R-:W-:Y:S02]  /*4a240*/  PRMT R26, RZ, 0x7610, R26 ;  /* 0x00007610ff1a7816 */ /* 0x000fe4000000001a */
[----:B------:R-:W-:Y:S01]  /*4a250*/  ISETP.GT.AND P5, PT, R11, 0x69, PT ;  /* 0x000000690b00780c */ /* 0x000fe20003fa4270 */
[----:B----4-:R-:W-:Y:S04]  /*4a260*/  STL [R1+0x42c4], R20 ;  /* 0x0042c41401007387 */ /* 0x010fe80000100800 */
[----:B------:R-:W-:Y:S01]  /*4a270*/  STL [R1+0x42cc], R20 ;  /* 0x0042cc1401007387 */ /* 0x000fe20000100800 */
[----:B---3--:R-:W-:-:S04]  /*4a280*/  @P1 LOP3.LUT R15, R15, R14, RZ, 0x3c, !PT ;  /* 0x0000000e0f0f1212 */ /* 0x008fc800078e3cff */
        /* <DEDUP_REMOVED lines=16> */
[----:B------:R2:W3:Y:S04]  /*4a390*/  @P3 LDG.E.U8 R25, desc[UR4][R14.64] ;  /* 0x000000040e193981 */ /* 0x0004e8000c1e1100 */
[----:B------:R-:W4:Y:S01]  /*4a3a0*/  LDL R15, [R1+0x17ec] ;  /* 0x0017ec00010f7983 */ /* 0x000f220000100800 */
[----:B--2---:R-:W-:Y:S01]  /*4a3b0*/  @P4 IMAD.MOV.U32 R14, RZ, RZ, R8 ;  /* 0x000000ffff0e4224 */ /* 0x004fe200078e0008 */
[----:B------:R-:W-:Y:S02]  /*4a3c0*/  PRMT R27, RZ, 0x7610, R27 ;  /* 0x00007610ff1b7816 */ /* 0x000fe4000000001b */
[----:B------:R-:W-:Y:S02]  /*4a3d0*/  ISETP.GT.AND P1, PT, R11, 0x6a, PT ;  /* 0x0000006a0b00780c */ /* 0x000fe40003f24270 */
[----:B------:R-:W-:-:S02]  /*4a3e0*/  PRMT R28, RZ, 0x7610, R28 ;  /* 0x00007610ff1c7816 */ /* 0x000fc4000000001c */
[C---:B------:R-:W-:Y:S02]  /*4a3f0*/  ISETP.GT.AND P2, PT, R11.reuse, 0x6b, PT ;  /* 0x0000006b0b00780c */ /* 0x040fe40003f44270 */
[----:B------:R-:W-:Y:S02]  /*4a400*/  PRMT R57, RZ, 0x7610, R57 ;  /* 0x00007610ff397816 */ /* 0x000fe40000000039 */
[----:B------:R-:W-:Y:S01]  /*4a410*/  ISETP.GT.AND P3, PT, R11, 0x6c, PT ;  /* 0x0000006c0b00780c */ /* 0x000fe20003f64270 */
[----:B---3--:R-:W-:Y:S04]  /*4a420*/  STL [R1+0x42dc], R25 ;  /* 0x0042dc1901007387 */ /* 0x008fe80000100800 */
[----:B------:R-:W2:Y:S04]  /*4a430*/  LDL R8, [R1+0x17d0] ;  /* 0x0017d00001087983 */ /* 0x000ea80000100800 */
[----:B----4-:R-:W3:Y:S04]  /*4a440*/  @P4 LDG.E.U8 R26, desc[UR4][R14.64] ;  /* 0x000000040e1a4981 */ /* 0x010ee8000c1e1100 */
        /* <DEDUP_REMOVED lines=26> */
[----:B--2---:R-:W-:-:S03]  /*4a5f0*/  @P3 IMAD.MOV.U32 R14, RZ, RZ, R8 ;  /* 0x000000ffff0e3224 */ /* 0x004fc600078e0008 */
[----:B---3--:R-:W-:Y:S04]  /*4a600*/  STL [R1+0x42ec], R57 ;  /* 0x0042ec3901007387 */ /* 0x008fe80000100800 */
[----:B------:R-:W2:Y:S04]  /*4a610*/  LDL R8, [R1+0x17b8] ;  /* 0x0017b80001087983 */ /* 0x000ea80000100800 */
[----:B----4-:R-:W3:Y:S04]  /*4a620*/  @P3 LDG.E.U8 R29, desc[UR4][R14.64] ;  /* 0x000000040e1d3981 */ /* 0x010ee8000c1e1100 */
[----:B------:R-:W4:Y:S04]  /*4a630*/  LDL R14, [R1+0x17c4] ;  /* 0x0017c400010e7983 */ /* 0x000f280000100800 */
[----:B------:R-:W4:Y:S01]  /*4a640*/  LDL R15, [R1+0x17c8] ;  /* 0x0017c800010f7983 */ /* 0x000f220000100800 */
[----:B------:R-:W-:-:S02]  /*4a650*/  PRMT R30, RZ, 0x7610, R30 ;  /* 0x00007610ff1e7816 */ /* 0x000fc4000000001e */
[C---:B------:R-:W-:Y:S02]  /*4a660*/  ISETP.GT.AND P1, PT, R11.reuse, 0x6f, PT ;  /* 0x0000006f0b00780c */ /* 0x040fe40003f24270 */
[----:B------:R-:W-:Y:S02]  /*4a670*/  PRMT R59, RZ, 0x7610, R59 ;  /* 0x00007610ff3b7816 */ /* 0x000fe4000000003b */
        /* <DEDUP_REMOVED lines=76> */
[----:B---3--:R1:W-:Y:S01]  /*4ab40*/  STL [R1+0x4350], R51 ;  /* 0x0043503301007387 */ /* 0x0083e20000100800 */
        /* <DEDUP_REMOVED lines=20> */
[----:B------:R-:W-:Y:S01]  /*4ac90*/  ISETP.GT.AND P4, PT, R11, 0x7c, PT ;  /* 0x0000007c0b00780c */ /* 0x000fe20003f84270 */
[----:B------:R-:W2:Y:S04]  /*4aca0*/  LDL R8, [R1+0x1748] ;  /* 0x0017480001087983 */ /* 0x000ea80000100800 */
[----:B----4-:R4:W3:Y:S04]  /*4acb0*/  @P5 LDG.E.U8 R54, desc[UR4][R14.64] ;  /* 0x000000040e365981 */ /* 0x0108e8000c1e1100 */
[----:B------:R-:W4:Y:S04]  /*4acc0*/  LDL R14, [R1+0x1764] ;  /* 0x00176400010e7983 */ /* 0x000f280000100800 */
[----:B------:R-:W4:Y:S01]  /*4acd0*/  LDL R15, [R1+0x1768] ;  /* 0x00176800010f7983 */ /* 0x000f220000100800 */
[----:B------:R-:W-:-:S02]  /*4ace0*/  PRMT R136, RZ, 0x7610, R136 ;  /* 0x00007610ff887816 */ /* 0x000fc40000000088 */
[----:B------:R-:W-:Y:S02]  /*4acf0*/  ISETP.GT.AND P5, PT, R11, 0x7d, PT ;  /* 0x0000007d0b00780c */ /* 0x000fe40003fa4270 */
[----:B----4-:R-:W-:-:S04]  /*4ad00*/  @P1 LOP3.LUT R15, R15, R14, RZ, 0x3c, !PT ;  /* 0x0000000e0f0f1212 */ /* 0x010fc800078e3cff */
[----:B------:R-:W-:-:S04]  /*4ad10*/  @P1 LOP3.LUT R14, R15, R14, RZ, 0x3c, !PT ;  /* 0x0000000e0f0e1212 */ /* 0x000fc800078e3cff */
[----:B------:R-:W-:-:S05]  /*4ad20*/  @P1 LOP3.LUT R15, R15, R14, RZ, 0x3c, !PT ;  /* 0x0000000e0f0f1212 */ /* 0x000fca00078e3cff */
[----:B------:R4:W3:Y:S04]  /*4ad30*/  @P1 LDG.E.U8 R55, desc[UR4][R14.64] ;  /* 0x000000040e371981 */ /* 0x0008e8000c1e1100 */
[----:B------:R-:W4:Y:S04]  /*4ad40*/  LDL R14, [R1+0x175c] ;  /* 0x00175c00010e7983 */ /* 0x000f280000100800 */
[----:B------:R-:W4:Y:S02]  /*4ad50*/  LDL R15, [R1+0x1760] ;  /* 0x00176000010f7983 */ /* 0x000f240000100800 */
        /* <DEDUP_REMOVED lines=11> */
[----:B------:R-:W4:Y:S01]  /*4ae10*/  LDL R15, [R1+0x1750] ;  /* 0x00175000010f7983 */ /* 0x000f220000100800 */
[----:B------:R-:W-:Y:S02]  /*4ae20*/  PRMT R137, RZ, 0x7610, R137 ;  /* 0x00007610ff897816 */ /* 0x000fe40000000089 */
[----:B------:R-:W-:-:S02]  /*4ae30*/  ISETP.GT.AND P1, PT, R11, 0x7e, PT ;  /* 0x0000007e0b00780c */ /* 0x000fc40003f24270 */
[----:B------:R-:W-:Y:S02]  /*4ae40*/  PRMT R138, RZ, 0x7610, R138 ;  /* 0x00007610ff8a7816 */ /* 0x000fe4000000008a */
[C---:B------:R-:W-:Y:S02]  /*4ae50*/  ISETP.GT.AND P2, PT, R11.reuse, 0x7f, PT ;  /* 0x0000007f0b00780c */ /* 0x040fe40003f44270 */
[----:B------:R-:W-:Y:S02]  /*4ae60*/  PRMT R139, RZ, 0x7610, R139 ;  /* 0x00007610ff8b7816 */ /* 0x000fe4000000008b */
[----:B------:R-:W-:Y:S02]  /*4ae70*/  ISETP.GT.AND P3, PT, R11, 0x80, PT ;  /* 0x000000800b00780c */ /* 0x000fe40003f64270 */
[----:B----4-:R-:W-:-:S04]  /*4ae80*/  @P4 LOP3.LUT R15, R15, R14, RZ, 0x3c, !PT ;  /* 0x0000000e0f0f4212 */ /* 0x010fc800078e3cff */
[----:B------:R-:W-:-:S04]  /*4ae90*/  @P4 LOP3.LUT R14, R15, R14, RZ, 0x3c, !PT ;  /* 0x0000000e0f0e4212 */ /* 0x000fc800078e3cff */
[----:B------:R-:W-:-:S05]  /*4aea0*/  @P4 LOP3.LUT R15, R15, R14, RZ, 0x3c, !PT ;  /* 0x0000000e0f0f4212 */ /* 0x000fca00078e3cff */
[----:B------:R2:W4:Y:S04]  /*4aeb0*/  @P4 LDG.E.U8 R136, desc[UR4][R14.64] ;  /* 0x000000040e884981 */ /* 0x000528000c1e1100 */
[----:B------:R-:W3:Y:S01]  /*4aec0*/  LDL R15, [R1+0x1744] ;  /* 0x00174400010f7983 */ /* 0x000ee20000100800 */
[----:B--2---:R-:W-:Y:S01]  /*4aed0*/  @P5 IMAD.MOV.U32 R14, RZ, RZ, R8 ;  /* 0x000000ffff0e5224 */ /* 0x004fe200078e0008 */
[----:B------:R-:W-:Y:S02]  /*4aee0*/  PRMT R166, RZ, 0x7610, R166 ;  /* 0x00007610ffa67816 */ /* 0x000fe400000000a6 */
[----:B------:R-:W-:Y:S01]  /*4aef0*/  PRMT R164, RZ, 0x7610, R164 ;  /* 0x00007610ffa47816 */ /* 0x000fe200000000a4 */
[----:B------:R-:W2:Y:S04]  /*4af00*/  LDL R8, [R1+0x1720] ;  /* 0x0017200001087983 */ /* 0x000ea80000100800 */
[----:B---3--:R3:W4:Y:S04]  /*4af10*/  @P5 LDG.E.U8 R137, desc[UR4][R14.64] ;  /* 0x000000040e895981 */ /* 0x008728000c1e1100 */
[----:B------:R-:W3:Y:S04]  /*4af20*/  LDL R14, [R1+0x173c] ;  /* 0x00173c00010e7983 */ /* 0x000ee80000100800 */
[----:B------:R-:W3:Y:S01]  /*4af30*/  LDL R15, [R1+0x1740] ;  /* 0x00174000010f7983 */ /* 0x000ee20000100800 */
[----:B------:R-:W-:-:S02]  /*4af40*/  ISETP.GT.AND P5, PT, R11, 0x81, PT ;  /* 0x000000810b00780c */ /* 0x000fc40003fa4270 */
[----:B------:R-:W-:Y:S02]  /*4af50*/  ISETP.GT.AND P4, PT, R11, 0x82, PT ;  /* 0x000000820b00780c */ /* 0x000fe40003f84270 */
[----:B---3--:R-:W-:-:S04]  /*4af60*/  @P1 LOP3.LUT R15, R15, R14, RZ, 0x3c, !PT ;  /* 0x0000000e0f0f1212 */ /* 0x008fc800078e3cff */
[----:B------:R-:W-:-:S04]  /*4af70*/  @P1 LOP3.LUT R14, R15, R14, RZ, 0x3c, !PT ;  /* 0x0000000e0f0e1212 */ /* 0x000fc800078e3cff */
[----:B------:R-:W-:-:S05]  /*4af80*/  @P1 LOP3.LUT R15, R15, R14, RZ, 0x3c, !PT ;  /* 0x0000000e0f0f1212 */ /* 0x000fca00078e3cff */
[----:B------:R3:W4:Y:S04]  /*4af90*/  @P1 LDG.E.U8 R138, desc[UR4][R14.64] ;  /* 0x000000040e8a1981 */ /* 0x000728000c1e1100 */
[----:B------:R-:W3:Y:S04]  /*4afa0*/  LDL R14, [R1+0x1734] ;  /* 0x00173400010e7983 */ /* 0x000ee80000100800 */
[----:B------:R-:W3:Y:S02]  /*4afb0*/  LDL R15, [R1+0x1738] ;  /* 0x00173800010f7983 */ /* 0x000ee40000100800 */
        /* <DEDUP_REMOVED lines=11> */
[----:B------:R-:W3:Y:S01]  /*4b070*/  LDL R15, [R1+0x1728] ;  /* 0x00172800010f7983 */ /* 0x000ee20000100800 */
[----:B------:R-:W-:Y:S02]  /*4b080*/  PRMT R165, RZ, 0x7610, R165 ;  /* 0x00007610ffa57816 */ /* 0x000fe400000000a5 */
[----:B------:R-:W-:-:S02]  /*4b090*/  ISETP.GT.AND P1, PT, R11, 0x83, PT ;  /* 0x000000830b00780c */ /* 0x000fc40003f24270 */
        /* <DEDUP_REMOVED lines=49> */
[----:B------:R-:W-:Y:S01]  /*4b3b0*/  ISETP.GT.AND P5, PT, R11, 0x8b, PT ;  /* 0x0000008b0b00780c */ /* 0x000fe20003fa4270 */
[----:B------:R-:W2:Y:S04]  /*4b3c0*/  LDL R8, [R1+0x16d0] ;  /* 0x0016d00001087983 */ /* 0x000ea80000100800 */
[----:B---3--:R3:W4:Y:S04]  /*4b3d0*/  @P4 LDG.E.U8 R160, desc[UR4][R14.64] ;  /* 0x000000040ea04981 */ /* 0x008728000c1e1100 */
[----:B------:R-:W3:Y:S04]  /*4b3e0*/  LDL R14, [R1+0x16ec] ;  /* 0x0016ec00010e7983 */ /* 0x000ee80000100800 */
[----:B------:R-:W3:Y:S01]  /*4b3f0*/  LDL R15, [R1+0x16f0] ;  /* 0x0016f000010f7983 */ /* 0x000ee20000100800 */
[----:B------:R-:W-:-:S02]  /*4b400*/  PRMT R153, RZ, 0x7610, R153 ;  /* 0x00007610ff997816 */ /* 0x000fc40000000099 */
        /* <DEDUP_REMOVED lines=403> */
[----:B-1----:R-:W-:Y:S02]  /*4cd40*/  PRMT R51, RZ, 0x7610, R51 ;  /* 0x00007610ff337816 */ /* 0x002fe40000000033 */
        /* <DEDUP_REMOVED lines=10> */
[----:B----4-:R1:W4:Y:S04]  /*4cdf0*/  @P4 LDG.E.U8 R214, desc[UR4][R14.64] ;  /* 0x000000040ed64981 */ /* 0x010328000c1e1100 */
[----:B------:R-:W1:Y:S04]  /*4ce00*/  LDL R14, [R1+0x1534] ;  /* 0x00153400010e7983 */ /* 0x000e680000100800 */
[----:B------:R-:W1:Y:S01]  /*4ce10*/  LDL R15, [R1+0x1538] ;  /* 0x00153800010f7983 */ /* 0x000e620000100800 */
[----:B------:R-:W-:-:S02]  /*4ce20*/  PRMT R49, RZ, 0x7610, R49 ;  /* 0x00007610ff317816 */ /* 0x000fc40000000031 */
[----:B------:R-:W-:Y:S02]  /*4ce30*/  ISETP.GT.AND P4, PT, R11, 0xc3, PT ;  /* 0x000000c30b00780c */ /* 0x000fe40003f84270 */
[----:B-1----:R-:W-:-:S04]  /*4ce40*/  @P1 LOP3.LUT R15, R15, R14, RZ, 0x3c, !PT ;  /* 0x0000000e0f0f1212 */ /* 0x002fc800078e3cff */
        /* <DEDUP_REMOVED lines=32> */
[----:B---3--:R1:W3:Y:S04]  /*4d050*/  @P4 LDG.E.U8 R63, desc[UR4][R14.64] ;  /* 0x000000040e3f4981 */ /* 0x0082e8000c1e1100 */
[----:B------:R-:W1:Y:S04]  /*4d060*/  LDL R14, [R1+0x150c] ;  /* 0x00150c00010e7983 */ /* 0x000e680000100800 */
[----:B------:R-:W1:Y:S01]  /*4d070*/  LDL R15, [R1+0x1510] ;  /* 0x00151000010f7983 */ /* 0x000e620000100800 */
[----:B------:R-:W-:-:S02]  /*4d080*/  PRMT R251, RZ, 0x7610, R251 ;  /* 0x00007610fffb7816 */ /* 0x000fc400000000fb */
        /* <DEDUP_REMOVED lines=374> */
[----:B------:R-:W2:Y:S04]  /*4e7f0*/  LDL R8, [R1+0x1368] ;  /* 0x0013680001087983 */ /* 0x000ea80000100800 */
[----:B---3--:R1:W3:Y:S04]  /*4e800*/  @P4 LDG.E.U8 R145, desc[UR4][R14.64] ;  /* 0x000000040e914981 */ /* 0x0082e8000c1e1100 */
[----:B------:R-:W1:Y:S04]  /*4e810*/  LDL R14, [R1+0x137c] ;  /* 0x00137c00010e7983 */ /* 0x000e680000100800 */
[----:B------:R-:W1:Y:S01]  /*4e820*/  LDL R15, [R1+0x1380] ;  /* 0x00138000010f7983 */ /* 0x000e620000100800 */
[----:B------:R-:W-:-:S02]  /*4e830*/  ISETP.GT.AND P5, PT, R11, 0xf9, PT ;  /* 0x000000f90b00780c */ /* 0x000fc40003fa4270 */
[----:B------:R-:W-:Y:S02]  /*4e840*/  PRMT R149, RZ, 0x7610, R149 ;  /* 0x00007610ff957816 */ /* 0x000fe40000000095 */
        /* <DEDUP_REMOVED lines=17> */
[----:B------:R-:W4:Y:S01]  /*4e960*/  LDL R15, [R1+0x1364] ;  /* 0x00136400010f7983 */ /* 0x000f220000100800 */
[----:B--2---:R-:W-:Y:S01]  /*4e970*/  @P5 IMAD.MOV.U32 R14, RZ, RZ, R8 ;  /* 0x000000ffff0e5224 */ /* 0x004fe200078e0008 */
[----:B------:R-:W-:Y:S01]  /*4e980*/  PRMT R150, RZ, 0x7610, R150 ;  /* 0x00007610ff967816 */ /* 0x000fe20000000096 */
[----:B------:R-:W1:Y:S01]  /*4e990*/  S2R R8, SR_TID.X ;  /* 0x0000000000087919 */ /* 0x000e620000002100 */
[----:B------:R-:W-:Y:S02]  /*4e9a0*/  ISETP.GT.AND P1, PT, R11, 0xfb, PT ;  /* 0x000000fb0b00780c */ /* 0x000fe40003f24270 */
[----:B------:R-:W-:-:S02]  /*4e9b0*/  PRMT R151, RZ, 0x7610, R151 ;  /* 0x00007610ff977816 */ /* 0x000fc40000000097 */
[----:B------:R-:W-:Y:S01]  /*4e9c0*/  ISETP.GT.AND P2, PT, R11, 0xfc, PT ;  /* 0x000000fc0b00780c */ /* 0x000fe20003f44270 */
[----:B----4-:R2:W4:Y:S04]  /*4e9d0*/  @P5 LDG.E.U8 R149, desc[UR4][R14.64] ;  /* 0x000000040e955981 */ /* 0x010528000c1e1100 */
[----:B------:R-:W2:Y:S04]  /*4e9e0*/  LDL R14, [R1+0x135c] ;  /* 0x00135c00010e7983 */ /* 0x000ea80000100800 */
[----:B------:R-:W2:Y:S01]  /*4e9f0*/  LDL R15, [R1+0x1360] ;  /* 0x00136000010f7983 */ /* 0x000ea20000100800 */
[----:B-1----:R-:W-:-:S02]  /*4ea00*/  LOP3.LUT R8, R8, 0x7f, RZ, 0xc0, !PT ;  /* 0x0000007f08087812 */ /* 0x002fc400078ec0ff */
[----:B------:R-:W-:Y:S02]  /*4ea10*/  PRMT R0, RZ, 0x7610, R0 ;  /* 0x00007610ff007816 */ /* 0x000fe40000000000 */
[----:B------:R-:W-:Y:S02]  /*4ea20*/  ISETP.GT.AND P3, PT, R11, 0xfd, PT ;  /* 0x000000fd0b00780c */ /* 0x000fe40003f64270 */
[----:B--2---:R-:W-:-:S04]  /*4ea30*/  @P4 LOP3.LUT R15, R15, R14, RZ, 0x3c, !PT ;  /* 0x0000000e0f0f4212 */ /* 0x004fc800078e3cff */
[----:B------:R-:W-:-:S04]  /*4ea40*/  @P4 LOP3.LUT R14, R15, R14, RZ, 0x3c, !PT ;  /* 0x0000000e0f0e4212 */ /* 0x000fc800078e3cff */
[----:B------:R-:W-:-:S05]  /*4ea50*/  @P4 LOP3.LUT R15, R15, R14, RZ, 0x3c, !PT ;  /* 0x0000000e0f0f4212 */ /* 0x000fca00078e3cff */
[----:B------:R1:W2:Y:S04]  /*4ea60*/  @P4 LDG.E.U8 R150, desc[UR4][R14.64] ;  /* 0x000000040e964981 */ /* 0x0002a8000c1e1100 */
[----:B------:R-:W1:Y:S04]  /*4ea70*/  LDL R14, [R1+0x1354] ;  /* 0x00135400010e7983 */ /* 0x000e680000100800 */
[----:B------:R-:W1:Y:S01]  /*4ea80*/  LDL R15, [R1+0x1358] ;  /* 0x00135800010f7983 */ /* 0x000e620000100800 */
[----:B------:R-:W-:Y:S02]  /*4ea90*/  LOP3.LUT R8, R8, 0x80, RZ, 0xfc, !PT ;  /* 0x0000008008087812 */ /* 0x000fe400078efcff */
[----:B------:R-:W-:-:S02]  /*4eaa0*/  PRMT R6, RZ, 0x7610, R6 ;  /* 0x00007610ff067816 */ /* 0x000fc40000000006 */
[C---:B------:R-:W-:Y:S02]  /*4eab0*/  ISETP.GT.AND P5, PT, R11.reuse, 0xfe, PT ;  /* 0x000000fe0b00780c */ /* 0x040fe40003fa4270 */
[----:B------:R-:W-:Y:S02]  /*4eac0*/  PRMT R246, RZ, 0x7610, R246 ;  /* 0x00007610fff67816 */ /* 0x000fe400000000f6 */
[----:B------:R-:W-:Y:S02]  /*4ead0*/  ISETP.GE.AND P4, PT, R8, R11, PT ;  /* 0x0000000b0800720c */ /* 0x000fe40003f86270 */
[----:B------:R-:W-:Y:S01]  /*4eae0*/  ISETP.GT.AND P6, PT, R11, 0xff, PT ;  /* 0x000000ff0b00780c */ /* 0x000fe20003fc4270 */
[----:B------:R-:W3:Y:S01]  /*4eaf0*/  LDL.LU R8, [R1+0x494c] ;  /* 0x00494c0001087983 */ /* 0x000ee20000300800 */
        /* <DEDUP_REMOVED lines=19> */
[----:B-1----:R-:W-:-:S04]  /*4ec30*/  @P5 LOP3.LUT R15, R15, R14, RZ, 0x3c, !PT ;  /* 0x0000000e0f0f5212 */ /* 0x002fc800078e3cff */
[----:B------:R-:W-:-:S04]  /*4ec40*/  @P5 LOP3.LUT R14, R15, R14, RZ, 0x3c, !PT ;  /* 0x0000000e0f0e5212 */ /* 0x000fc800078e3cff */
[----:B------:R-:W-:-:S05]  /*4ec50*/  @P5 LOP3.LUT R15, R15, R14, RZ, 0x3c, !PT ;  /* 0x0000000e0f0f5212 */ /* 0x000fca00078e3cff */
[----:B------:R1:W3:Y:S04]  /*4ec60*/  @P5 LDG.E.U8 R246, desc[UR4][R14.64] ;  /* 0x000000040ef65981 */ /* 0x0002e8000c1e1100 */
[----:B------:R-:W1:Y:S04]  /*4ec70*/  LDL R14, [R1+0x1334] ;  /* 0x00133400010e7983 */ /* 0x000e680000100800 */
[----:B------:R-:W1:Y:S01]  /*4ec80*/  LDL R15, [R1+0x1338] ;  /* 0x00133800010f7983 */ /* 0x000e620000100800 */
[----:B------:R-:W-:Y:S02]  /*4ec90*/  PRMT R155, RZ, 0x7610, R155 ;  /* 0x00007610ff9b7816 */ /* 0x000fe4000000009b */
[----:B-1----:R-:W-:-:S04]  /*4eca0*/  @P6 LOP3.LUT R15, R15, R14, RZ, 0x3c, !PT ;  /* 0x0000000e0f0f6212 */ /* 0x002fc800078e3cff */
[----:B------:R-:W-:-:S04]  /*4ecb0*/  @P6 LOP3.LUT R14, R15, R14, RZ, 0x3c, !PT ;  /* 0x0000000e0f0e6212 */ /* 0x000fc800078e3cff */
[----:B------:R-:W-:-:S05]  /*4ecc0*/  @P6 LOP3.LUT R15, R15, R14, RZ, 0x3c, !PT ;  /* 0x0000000e0f0f6212 */ /* 0x000fca00078e3cff */
[----:B------:R1:W3:Y:S01]  /*4ecd0*/  @P6 LDG.E.U8 R8, desc[UR4][R14.64] ;  /* 0x000000040e086981 */ /* 0x0002e2000c1e1100 */
[----:B------:R-:W-:Y:S06]  /*4ece0*/  BAR.SYNC.DEFER_BLOCKING 0x0 ;  /* 0x0000000000007b1d */ /* 0x000fec0000010000 */
[----:B------:R-:W1:Y:S04]  /*4ecf0*/  LDL R14, [R1+0x1330] ;  /* 0x00133000010e7983 */ /* 0x000e680000100800 */
[----:B------:R-:W1:Y:S01]  /*4ed00*/  LDL R15, [R1+0x3a58] ;  /* 0x003a5800010f7983 */ /* 0x000e620000100800 */
[----:B------:R-:W-:-:S02]  /*4ed10*/  PRMT R7, RZ, 0x7610, R7 ;  /* 0x00007610ff077816 */ /* 0x000fc40000000007 */
[----:B-1----:R-:W-:-:S04]  /*4ed20*/  @!P0 LOP3.LUT R15, R15, R14, RZ, 0x3c, !PT ;  /* 0x0000000e0f0f8212 */ /* 0x002fc800078e3cff */
[----:B------:R-:W-:-:S04]  /*4ed30*/  @!P0 LOP3.LUT R14, R15, R14, RZ, 0x3c, !PT ;  /* 0x0000000e0f0e8212 */ /* 0x000fc800078e3cff */
[----:B------:R-:W-:-:S05]  /*4ed40*/  @!P0 LOP3.LUT R15, R15, R14, RZ, 0x3c, !PT ;  /* 0x0000000e0f0f8212 */ /* 0x000fca00078e3cff */
[----:B------:R-:W4:Y:S04]  /*4ed50*/  @!P0 LDG.E.U8 R155, desc[UR4][R14.64] ;  /* 0x000000040e9b8981 */ /* 0x000f28000c1e1100 */
[----:B----4-:R1:W-:Y:S04]  /*4ed60*/  STL [R1+0x1074], R155 ;  /* 0x0010749b01007387 */ /* 0x0103e80000100800 */
[----:B-1----:R-:W4:Y:S04]  /*4ed70*/  LDL.LU R155, [R1+0x4948] ;  /* 0x00494800019b7983 */ /* 0x002f280000300800 */
[----:B------:R-:W2:Y:S04]  /*4ed80*/  LDL R14, [R1+0x132c] ;  /* 0x00132c00010e7983 */ /* 0x000ea80000100800 */
[----:B------:R-:W2:Y:S01]  /*4ed90*/  LDL R15, [R1+0x3a54] ;  /* 0x003a5400010f7983 */ /* 0x000ea20000100800 */
[----:B----4-:R-:W-:-:S02]  /*4eda0*/  PRMT R155, RZ, 0x7610, R155 ;  /* 0x00007610ff9b7816 */ /* 0x010fc4000000009b */
[----:B--2---:R-:W-:-:S04]  /*4edb0*/  @!P4 LOP3.LUT R15, R15, R14, RZ, 0x3c, !PT ;  /* 0x0000000e0f0fc212 */ /* 0x004fc800078e3cff */
[----:B------:R-:W-:-:S04]  /*4edc0*/  @!P4 LOP3.LUT R14, R15, R14, RZ, 0x3c, !PT ;  /* 0x0000000e0f0ec212 */ /* 0x000fc800078e3cff */
[----:B------:R-:W-:-:S05]  /*4edd0*/  @!P4 LOP3.LUT R15, R15, R14, RZ, 0x3c, !PT ;  /* 0x0000000e0f0fc212 */ /* 0x000fca00078e3cff */
[----:B------:R-:W2:Y:S04]  /*4ede0*/  @!P4 LDG.E.U8 R7, desc[UR4][R14.64] ;  /* 0x000000040e07c981 */ /* 0x000ea8000c1e1100 */
[----:B--2---:R1:W-:Y:S04]  /*4edf0*/  STL [R1+0x1078], R7 ;  /* 0x0010780701007387 */ /* 0x0043e80000100800 */
[----:B-1----:R-:W2:Y:S04]  /*4ee00*/  LDL.LU R7, [R1+0x4944] ;  /* 0x0049440001077983 */ /* 0x002ea80000300800 */
[----:B------:R-:W4:Y:S04]  /*4ee10*/  LDL R14, [R1+0x1328] ;  /* 0x00132800010e7983 */ /* 0x000f280000100800 */
[----:B------:R-:W4:Y:S01]  /*4ee20*/  LDL R15, [R1+0x3a50] ;  /* 0x003a5000010f7983 */ /* 0x000f220000100800 */
[----:B--2---:R-:W-:-:S02]  /*4ee30*/  PRMT R7, RZ, 0x7610, R7 ;  /* 0x00007610ff077816 */ /* 0x004fc40000000007 */
[----:B----4-:R-:W-:-:S04]  /*4ee40*/  @!P0 LOP3.LUT R15, R15, R14, RZ, 0x3c, !PT ;  /* 0x0000000e0f0f8212 */ /* 0x010fc800078e3cff */
        /* <DEDUP_REMOVED lines=97> */
[----:B------:R-:W-:-:S02]  /*4f460*/  PRMT R131, RZ, 0x7610, R131 ;  /* 0x00007610ff837816 */ /* 0x000fc40000000083 */
[----:B----4-:R-:W-:-:S04]  /*4f470*/  @!P4 LOP3.LUT R15, R15, R14, RZ, 0x3c, !PT ;  /* 0x0000000e0f0fc212 */ /* 0x010fc800078e3cff */
[----:B------:R-:W-:-:S04]  /*4f480*/  @!P4 LOP3.LUT R14, R15, R14, RZ, 0x3c, !PT ;  /* 0x0000000e0f0ec212 */ /* 0x000fc800078e3cff */
[----:B------:R-:W-:-:S05]  /*4f490*/  @!P4 LOP3.LUT R15, R15, R14, RZ, 0x3c, !PT ;  /* 0x0000000e0f0fc212 */ /* 0x000fca00078e3cff */
[----:B------:R-:W4:Y:S04]  /*4f4a0*/  @!P4 LDG.E.U8 R7, desc[UR4][R14.64] ;  /* 0x000000040e07c981 */ /* 0x000f28000c1e1100 */
[----:B----4-:R1:W-:Y:S04]  /*4f4b0*/  STL [R1+0x12f4], R7 ;  /* 0x0012f40701007387 */ /* 0x0103e80000100800 */
[----:B-1----:R-:W4:Y:S04]  /*4f4c0*/  LDL.LU R7, [R1+0x4914] ;  /* 0x0049140001077983 */ /* 0x002f280000300800 */
[----:B------:R-:W3:Y:S04]  /*4f4d0*/  LDL R14, [R1+0x39fc] ;  /* 0x0039fc00010e7983 */ /* 0x000ee80000100800 */
[----:B------:R-:W3:Y:S01]  /*4f4e0*/  LDL R15, [R1+0x3a00] ;  /* 0x003a0000010f7983 */ /* 0x000ee20000100800 */
[----:B------:R-:W-:-:S02]  /*4f4f0*/  PRMT R130, RZ, 0x7610, R130 ;  /* 0x00007610ff827816 */ /* 0x000fc40000000082 */
[----:B---3--:R-:W-:-:S04]  /*4f500*/  @!P0 LOP3.LUT R15, R15, R14, RZ, 0x3c, !PT ;  /* 0x0000000e0f0f8212 */ /* 0x008fc800078e3cff */
[----:B------:R-:W-:-:S04]  /*4f510*/  @!P0 LOP3.LUT R14, R15, R14, RZ, 0x3c, !PT ;  /* 0x0000000e0f0e8212 */ /* 0x000fc800078e3cff */
[----:B------:R-:W-:-:S05]  /*4f520*/  @!P0 LOP3.LUT R15, R15, R14, RZ, 0x3c, !PT ;  /* 0x0000000e0f0f8212 */ /* 0x000fca00078e3cff */
[----:B------:R-:W3:Y:S04]  /*4f530*/  @!P0 LDG.E.U8 R131, desc[UR4][R14.64] ;  /* 0x000000040e838981 */ /* 0x000ee8000c1e1100 */
[----:B------:R-:W4:Y:S04]  /*4f540*/  LDL R14, [R1+0x39f4] ;  /* 0x0039f400010e7983 */ /* 0x000f280000100800 */
[----:B------:R-:W4:Y:S01]  /*4f550*/  LDL R15, [R1+0x39f8] ;  /* 0x0039f800010f7983 */ /* 0x000f220000100800 */
[----:B--2---:R-:W-:-:S03]  /*4f560*/  PRMT R155, RZ, 0x7610, R155 ;  /* 0x00007610ff9b7816 */ /* 0x004fc6000000009b */
[----:B---3--:R-:W-:Y:S01]  /*4f570*/  STL [R1+0x3d64], R131 ;  /* 0x003d648301007387 */ /* 0x008fe20000100800 */
[----:B----4-:R-:W-:-:S04]  /*4f580*/  @!P4 LOP3.LUT R15, R15, R14, RZ, 0x3c, !PT ;  /* 0x0000000e0f0fc212 */ /* 0x010fc800078e3cff */
[----:B------:R-:W-:-:S04]  /*4f590*/  @!P4 LOP3.LUT R14, R15, R14, RZ, 0x3c, !PT ;  /* 0x0000000e0f0ec212 */ /* 0x000fc800078e3cff */
[----:B------:R-:W-:-:S05]  /*4f5a0*/  @!P4 LOP3.LUT R15, R15, R14, RZ, 0x3c, !PT ;  /* 0x0000000e0f0fc212 */ /* 0x000fca00078e3cff */
[----:B------:R-:W2:Y:S04]  /*4f5b0*/  @!P4 LDG.E.U8 R130, desc[UR4][R14.64] ;  /* 0x000000040e82c981 */ /* 0x000ea8000c1e1100 */
[----:B------:R-:W3:Y:S04]  /*4f5c0*/  LDL R14, [R1+0x39ec] ;  /* 0x0039ec00010e7983 */ /* 0x000ee80000100800 */
[----:B------:R-:W3:Y:S01]  /*4f5d0*/  LDL R15, [R1+0x39f0] ;  /* 0x0039f000010f7983 */ /* 0x000ee20000100800 */
[----:B------:R-:W-:-:S03]  /*4f5e0*/  PRMT R7, RZ, 0x7610, R7 ;  /* 0x00007610ff077816 */ /* 0x000fc60000000007 */
[----:B--2---:R-:W-:Y:S01]  /*4f5f0*/  STL [R1+0x3d68], R130 ;  /* 0x003d688201007387 */ /* 0x004fe20000100800 */
[----:B---3--:R-:W-:-:S04]  /*4f600*/  @!P0 LOP3.LUT R15, R15, R14, RZ, 0x3c, !PT ;  /* 0x0000000e0f0f8212 */ /* 0x008fc800078e3cff */
[----:B------:R-:W-:-:S04]  /*4f610*/  @!P0 LOP3.LUT R14, R15, R14, RZ, 0x3c, !PT ;  /* 0x0000000e0f0e8212 */ /* 0x000fc800078e3cff */
[----:B------:R-:W-:-:S05]  /*4f620*/  @!P0 LOP3.LUT R15, R15, R14, RZ, 0x3c, !PT ;  /* 0x0000000e0f0f8212 */ /* 0x000fca00078e3cff */
[----:B------:R-:W2:Y:S04]  /*4f630*/  @!P0 LDG.E.U8 R155, desc[UR4][R14.64] ;  /* 0x000000040e9b8981 */ /* 0x000ea8000c1e1100 */
[----:B--2---:R1:W-:Y:S04]  /*4f640*/  STL [R1+0x1040], R155 ;  /* 0x0010409b01007387 */ /* 0x0043e80000100800 */
[----:B-1----:R-:W2:Y:S04]  /*4f650*/  LDL.LU R155, [R1+0x4910] ;  /* 0x00491000019b7983 */ /* 0x002ea80000300800 */
[----:B------:R-:W3:Y:S04]  /*4f660*/  LDL R14, [R1+0x39e4] ;  /* 0x0039e400010e7983 */ /* 0x000ee80000100800 */
[----:B------:R-:W3:Y:S01]  /*4f670*/  LDL R15, [R1+0x39e8] ;  /* 0x0039e800010f7983 */ /* 0x000ee20000100800 */
[----:B--2---:R-:W-:-:S02]  /*4f680*/  PRMT R155, RZ, 0x7610, R155 ;  /* 0x00007610ff9b7816 */ /* 0x004fc4000000009b */
        /* <DEDUP_REMOVED lines=107> */
[----:B------:R-:W-:-:S02]  /*4fd40*/  PRMT R129, RZ, 0x7610, R129 ;  /* 0x00007610ff817816 */ /* 0x000fc40000000081 */
[----:B---3--:R-:W-:-:S04]  /*4fd50*/  @!P4 LOP3.LUT R15, R15, R14, RZ, 0x3c, !PT ;  /* 0x0000000e0f0fc212 */ /* 0x008fc800078e3cff */
[----:B------:R-:W-:-:S04]  /*4fd60*/  @!P4 LOP3.LUT R14, R15, R14, RZ, 0x3c, !PT ;  /* 0x0000000e0f0ec212 */ /* 0x000fc800078e3cff */
[----:B------:R-:W-:-:S05]  /*4fd70*/  @!P4 LOP3.LUT R15, R15, R14, RZ, 0x3c, !PT ;  /* 0x0000000e0f0fc212 */ /* 0x000fca00078e3cff */
[----:B------:R-:W3:Y:S04]  /*4fd80*/  @!P4 LDG.E.U8 R7, desc[UR4][R14.64] ;  /* 0x000000040e07c981 */ /* 0x000ee8000c1e1100 */
[----:B---3--:R1:W-:Y:S04]  /*4fd90*/  STL [R1+0x12c4], R7 ;  /* 0x0012c40701007387 */ /* 0x0083e80000100800 */
[----:B-1----:R-:W3:Y:S04]  /*4fda0*/  LDL.LU R7, [R1+0x48dc] ;  /* 0x0048dc0001077983 */ /* 0x002ee80000300800 */
[----:B------:R-:W4:Y:S04]  /*4fdb0*/  LDL R14, [R1+0x399c] ;  /* 0x00399c00010e7983 */ /* 0x000f280000100800 */
[----:B------:R-:W4:Y:S01]  /*4fdc0*/  LDL R15, [R1+0x39a0] ;  /* 0x0039a000010f7983 */ /* 0x000f220000100800 */
[----:B------:R-:W-:-:S02]  /*4fdd0*/  PRMT R128, RZ, 0x7610, R128 ;  /* 0x00007610ff807816 */ /* 0x000fc40000000080 */
[----:B----4-:R-:W-:-:S04]  /*4fde0*/  @!P0 LOP3.LUT R15, R15, R14, RZ, 0x3c, !PT ;  /* 0x0000000e0f0f8212 */ /* 0x010fc800078e3cff */
[----:B------:R-:W-:-:S04]  /*4fdf0*/  @!P0 LOP3.LUT R14, R15, R14, RZ, 0x3c, !PT ;  /* 0x0000000e0f0e8212 */ /* 0x000fc800078e3cff */
[----:B------:R-:W-:-:S05]  /*4fe00*/  @!P0 LOP3.LUT R15, R15, R14, RZ, 0x3c, !PT ;  /* 0x0000000e0f0f8212 */ /* 0x000fca00078e3cff */
[----:B------:R-:W4:Y:S04]  /*4fe10*/  @!P0 LDG.E.U8 R129, desc[UR4][R14.64] ;  /* 0x000000040e818981 */ /* 0x000f28000c1e1100 */
[----:B------:R-:W3:Y:S04]  /*4fe20*/  LDL R14, [R1+0x3994] ;  /* 0x00399400010e7983 */ /* 0x000ee80000100800 */
[----:B------:R-:W3:Y:S01]  /*4fe30*/  LDL R15, [R1+0x3998] ;  /* 0x00399800010f7983 */ /* 0x000ee20000100800 */
[----:B--2---:R-:W-:-:S03]  /*4fe40*/  PRMT R155, RZ, 0x7610, R155 ;  /* 0x00007610ff9b7816 */ /* 0x004fc6000000009b */
[----:B----4-:R-:W-:Y:S01]  /*4fe50*/  STL [R1+0x3d6c], R129 ;  /* 0x003d6c8101007387 */ /* 0x010fe20000100800 */
[----:B---3--:R-:W-:-:S04]  /*4fe60*/  @!P4 LOP3.LUT R15, R15, R14, RZ, 0x3c, !PT ;  /* 0x0000000e0f0fc212 */ /* 0x008fc800078e3cff */
        /* <DEDUP_REMOVED lines=2725> */
[----:B------:R-:W2:Y:S04]  /*5a8c0*/  LDL R14, [R1+0x2ff4] ;  /* 0x002ff400010e7983 */ /* 0x000ea80000100800 */
[----:B------:R-:W2:Y:S01]  /*5a8d0*/  LDL R15, [R1+0x2ff8] ;  /* 0x002ff800010f7983 */ /* 0x000ea20000100800 */
[----:B---3--:R-:W-:-:S03]  /*5a8e0*/  PRMT R7, RZ, 0x7610, R7 ;  /* 0x00007610ff077816 */ /* 0x008fc60000000007 */
[----:B----4-:R-:W-:Y:S01]  /*5a8f0*/  STL [R1+0x4114], R132 ;  /* 0x0041148401007387 */ /* 0x010fe20000100800 */
[----:B--2---:R-:W-:-:S04]  /*5a900*/  @!P4 LOP3.LUT R15, R15, R14, RZ, 0x3c, !PT ;  /* 0x0000000e0f0fc212 */ /* 0x004fc800078e3cff */
        /* <DEDUP_REMOVED lines=33> */
[----:B--2---:R-:W-:-:S02]  /*5ab20*/  PRMT R155, RZ, 0x7610, R155 ;  /* 0x00007610ff9b7816 */ /* 0x004fc4000000009b */
[----:B----4-:R-:W-:-:S04]  /*5ab30*/  @!P4 LOP3.LUT R15, R15, R14, RZ, 0x3c, !PT ;  /* 0x0000000e0f0fc212 */ /* 0x010fc800078e3cff */
[----:B------:R-:W-:-:S04]  /*5ab40*/  @!P4 LOP3.LUT R14, R15, R14, RZ, 0x3c, !PT ;  /* 0x0000000e0f0ec212 */ /* 0x000fc800078e3cff */
[----:B------:R-:W-:-:S05]  /*5ab50*/  @!P4 LOP3.LUT R15, R15, R14, RZ, 0x3c, !PT ;  /* 0x0000000e0f0fc212 */ /* 0x000fca00078e3cff */
[----:B------:R-:W2:Y:S04]  /*5ab60*/  @!P4 LDG.E.U8 R11, desc[UR4][R14.64] ;  /* 0x000000040e0bc981 */ /* 0x000ea8000c1e1100 */
[----:B------:R-:W4:Y:S04]  /*5ab70*/  LDL R14, [R1+0x2fcc] ;  /* 0x002fcc00010e7983 */ /* 0x000f280000100800 */
[----:B------:R-:W4:Y:S04]  /*5ab80*/  LDL R15, [R1+0x2fd0] ;  /* 0x002fd000010f7983 */ /* 0x000f280000100800 */
[----:B--2---:R1:W-:Y:S04]  /*5ab90*/  STL [R1+0xe88], R11 ;  /* 0x000e880b01007387 */ /* 0x0043e80000100800 */
[----:B-1----:R-:W2:Y:S01]  /*5aba0*/  LDL R11, [R1+0x2fa8] ;  /* 0x002fa800010b7983 */ /* 0x002ea20000100800 */
[----:B----4-:R-:W-:-:S02]  /*5abb0*/  @!P0 LOP3.LUT R15, R15, R14, RZ, 0x3c, !PT ;  /* 0x0000000e0f0f8212 */ /* 0x010fc400078e3cff */
[----:B---3--:R-:W-:Y:S02]  /*5abc0*/  PRMT R7, RZ, 0x7610, R7 ;  /* 0x00007610ff077816 */ /* 0x008fe40000000007 */
[----:B------:R-:W-:-:S04]  /*5abd0*/  @!P0 LOP3.LUT R14, R15, R14, RZ, 0x3c, !PT ;  /* 0x0000000e0f0e8212 */ /* 0x000fc800078e3cff */
[----:B------:R-:W-:-:S05]  /*5abe0*/  @!P0 LOP3.LUT R15, R15, R14, RZ, 0x3c, !PT ;  /* 0x0000000e0f0f8212 */ /* 0x000fca00078e3cff */
[----:B------:R-:W3:Y:S04]  /*5abf0*/  @!P0 LDG.E.U8 R155, desc[UR4][R14.64] ;  /* 0x000000040e9b8981 */ /* 0x000ee8000c1e1100 */
[----:B---3--:R1:W-:Y:S04]  /*5ac00*/  STL [R1+0xe84], R155 ;  /* 0x000e849b01007387 */ /* 0x0083e80000100800 */
[----:B-1----:R-:W3:Y:S04]  /*5ac10*/  LDL.LU R155, [R1+0x44a4] ;  /* 0x0044a400019b7983 */ /* 0x002ee80000300800 */
[----:B------:R-:W4:Y:S04]  /*5ac20*/  LDL R14, [R1+0x2fc4] ;  /* 0x002fc400010e7983 */ /* 0x000f280000100800 */
[----:B------:R-:W4:Y:S01]  /*5ac30*/  LDL R15, [R1+0x2fc8] ;  /* 0x002fc800010f7983 */ /* 0x000f220000100800 */
[----:B---3--:R-:W-:-:S02]  /*5ac40*/  PRMT R155, RZ, 0x7610, R155 ;  /* 0x00007610ff9b7816 */ /* 0x008fc4000000009b */
[----:B----4-:R-:W-:-:S04]  /*5ac50*/  @!P4 LOP3.LUT R15, R15, R14, RZ, 0x3c, !PT ;  /* 0x0000000e0f0fc212 */ /* 0x010fc800078e3cff */
        /* <DEDUP_REMOVED lines=32> */
[----:B------:R-:W4:Y:S01]  /*5ae60*/  LDL R15, [R1+0x2fa4] ;  /* 0x002fa400010f7983 */ /* 0x000f220000100800 */
[----:B--2---:R-:W-:Y:S01]  /*5ae70*/  @!P4 IMAD.MOV.U32 R14, RZ, RZ, R11 ;  /* 0x000000ffff0ec224 */ /* 0x004fe200078e000b */
[----:B------:R-:W-:-:S02]  /*5ae80*/  PRMT R89, RZ, 0x7610, R89 ;  /* 0x00007610ff597816 */ /* 0x000fc40000000059 */
[----:B------:R-:W2:Y:S04]  /*5ae90*/  LDL R11, [R1+0x2f80] ;  /* 0x002f8000010b7983 */ /* 0x000ea80000100800 */
[----:B----4-:R-:W4:Y:S04]  /*5aea0*/  @!P4 LDG.E.U8 R7, desc[UR4][R14.64] ;  /* 0x000000040e07c981 */ /* 0x010f28000c1e1100 */
        /* <DEDUP_REMOVED lines=9> */
[----:B------:R-:W2:Y:S04]  /*5af40*/  LDL R14, [R1+0x2f94] ;  /* 0x002f9400010e7983 */ /* 0x000ea80000100800 */
[----:B------:R-:W2:Y:S01]  /*5af50*/  LDL R15, [R1+0x2f98] ;  /* 0x002f9800010f7983 */ /* 0x000ea20000100800 */
[----:B------:R-:W-:-:S03]  /*5af60*/  PRMT R155, RZ, 0x7610, R155 ;  /* 0x00007610ff9b7816 */ /* 0x000fc6000000009b */
[----:B---3--:R-:W-:Y:S01]  /*5af70*/  STL [R1+0x3e0c], R89 ;  /* 0x003e0c5901007387 */ /* 0x008fe20000100800 */
[----:B--2---:R-:W-:-:S04]  /*5af80*/  @!P4 LOP3.LUT R15, R15, R14, RZ, 0x3c, !PT ;  /* 0x0000000e0f0fc212 */ /* 0x004fc800078e3cff */
[----:B------:R-:W-:-:S04]  /*5af90*/  @!P4 LOP3.LUT R14, R15, R14, RZ, 0x3c, !PT ;  /* 0x0000000e0f0ec212 */ /* 0x000fc800078e3cff */
[----:B------:R-:W-:-:S05]  /*5afa0*/  @!P4 LOP3.LUT R15, R15, R14, RZ, 0x3c, !PT ;  /* 0x0000000e0f0fc212 */ /* 0x000fca00078e3cff */
[----:B------:R-:W2:Y:S04]  /*5afb0*/  @!P4 LDG.E.U8 R88, desc[UR4][R14.64] ;  /* 0x000000040e58c981 */ /* 0x000ea8000c1e1100 */
[----:B------:R-:W3:Y:S04]  /*5afc0*/  LDL R14, [R1+0x2f8c] ;  /* 0x002f8c00010e7983 */ /* 0x000ee80000100800 */
[----:B------:R-:W3:Y:S01]  /*5afd0*/  LDL R15, [R1+0x2f90] ;  /* 0x002f9000010f7983 */ /* 0x000ee20000100800 */
[----:B----4-:R-:W-:-:S03]  /*5afe0*/  PRMT R7, RZ, 0x7610, R7 ;  /* 0x00007610ff077816 */ /* 0x010fc60000000007 */
        /* <DEDUP_REMOVED lines=16> */
[----:B------:R-:W4:Y:S01]  /*5b0f0*/  LDL R15, [R1+0x2f7c] ;  /* 0x002f7c00010f7983 */ /* 0x000f220000100800 */
[----:B------:R-:W-:Y:S01]  /*5b100*/  @!P0 IMAD.MOV.U32 R14, RZ, RZ, R11 ;  /* 0x000000ffff0e8224 */ /* 0x000fe200078e000b */
[----:B------:R-:W-:-:S02]  /*5b110*/  PRMT R135, RZ, 0x7610, R135 ;  /* 0x00007610ff877816 */ /* 0x000fc40000000087 */
[----:B------:R-:W2:Y:S04]  /*5b120*/  LDL R11, [R1+0x2f50] ;  /* 0x002f5000010b7983 */ /* 0x000ea80000100800 */
[----:B----4-:R-:W4:Y:S04]  /*5b130*/  @!P0 LDG.E.U8 R134, desc[UR4][R14.64] ;  /* 0x000000040e868981 */ /* 0x010f28000c1e1100 */
[----:B------:R-:W2:Y:S04]  /*5b140*/  LDL R14, [R1+0x2f74] ;  /* 0x002f7400010e7983 */ /* 0x000ea80000100800 */
[----:B------:R-:W2:Y:S01]  /*5b150*/  LDL R15, [R1+0x2f78] ;  /* 0x002f7800010f7983 */ /* 0x000ea20000100800 */
[----:B---3--:R-:W-:-:S03]  /*5b160*/  PRMT R7, RZ, 0x7610, R7 ;  /* 0x00007610ff077816 */ /* 0x008fc60000000007 */
[----:B----4-:R-:W-:Y:S01]  /*5b170*/  STL [R1+0x411c], R134 ;  /* 0x00411c8601007387 */ /* 0x010fe20000100800 */
[----:B--2---:R-:W-:-:S04]  /*5b180*/  @!P4 LOP3.LUT R15, R15, R14, RZ, 0x3c, !PT ;  /* 0x0000000e0f0fc212 */ /* 0x004fc800078e3cff */
[----:B------:R-:W-:-:S04]  /*5b190*/  @!P4 LOP3.LUT R14, R15, R14, RZ, 0x3c, !PT ;  /* 0x0000000e0f0ec212 */ /* 0x000fc800078e3cff */
[----:B------:R-:W-:-:S05]  /*5b1a0*/  @!P4 LOP3.LUT R15, R15, R14, RZ, 0x3c, !PT ;  /* 0x0000000e0f0fc212 */ /* 0x000fca00078e3cff */
[----:B------:R1:W2:Y:S04]  /*5b1b0*/  @!P4 LDG.E.U8 R135, desc[UR4][R14.64] ;  /* 0x000000040e87c981 */ /* 0x0002a8000c1e1100 */
[----:B------:R-:W1:Y:S04]  /*5b1c0*/  LDL R14, [R1+0x2f6c] ;  /* 0x002f6c00010e7983 */ /* 0x000e680000100800 */
[----:B------:R-:W1:Y:S01]  /*5b1d0*/  LDL R15, [R1+0x2f70] ;  /* 0x002f7000010f7983 */ /* 0x000e620000100800 */
[----:B------:R-:W-:Y:S02]  /*5b1e0*/  PRMT R155, RZ, 0x7610, R155 ;  /* 0x00007610ff9b7816 */ /* 0x000fe4000000009b */
[----:B-1----:R-:W-:-:S04]  /*5b1f0*/  @!P0 LOP3.LUT R15, R15, R14, RZ, 0x3c, !PT ;  /* 0x0000000e0f0f8212 */ /* 0x002fc800078e3cff */
        /* <DEDUP_REMOVED lines=36> */
[----:B----4-:R1:W4:Y:S04]  /*5b440*/  @!P0 LDG.E.U8 R7, desc[UR4][R14.64] ;  /* 0x000000040e078981 */ /* 0x010328000c1e1100 */
[----:B------:R-:W1:Y:S04]  /*5b450*/  LDL R14, [R1+0x2f44] ;  /* 0x002f4400010e7983 */ /* 0x000e680000100800 */
[----:B------:R-:W1:Y:S02]  /*5b460*/  LDL R15, [R1+0x2f48] ;  /* 0x002f4800010f7983 */ /* 0x000e640000100800 */
[----:B-1----:R-:W-:-:S04]  /*5b470*/  @!P4 LOP3.LUT R15, R15, R14, RZ, 0x3c, !PT ;  /* 0x0000000e0f0fc212 */ /* 0x002fc800078e3cff */
[----:B------:R-:W-:-:S04]  /*5b480*/  @!P4 LOP3.LUT R14, R15, R14, RZ, 0x3c, !PT ;  /* 0x0000000e0f0ec212 */ /* 0x000fc800078e3cff */
[----:B------:R-:W-:-:S05]  /*5b490*/  @!P4 LOP3.LUT R15, R15, R14, RZ, 0x3c, !PT ;  /* 0x0000000e0f0fc212 */ /* 0x000fca00078e3cff */
[----:B------:R-:W3:Y:S04]  /*5b4a0*/  @!P4 LDG.E.U8 R13, desc[UR4][R14.64] ;  /* 0x000000040e0dc981 */ /* 0x000ee8000c1e1100 */
[----:B----4-:R1:W-:Y:S04]  /*5b4b0*/  STL [R1+0xe44], R7 ;  /* 0x000e440701007387 */ /* 0x0103e80000100800 */
[----:B-1----:R-:W4:Y:S04]  /*5b4c0*/  LDL R7, [R1+0x2f20] ;  /* 0x002f200001077983 */ /* 0x002f280000100800 */
[----:B---3--:R1:W-:Y:S04]  /*5b4d0*/  STL [R1+0xe40], R13 ;  /* 0x000e400d01007387 */ /* 0x0083e80000100800 */
[----:B-1----:R-:W3:Y:S04]  /*5b4e0*/  LDL.LU R13, [R1+0x4474] ;  /* 0x00447400010d7983 */ /* 0x002ee80000300800 */
[----:B------:R-:W2:Y:S04]  /*5b4f0*/  LDL R14, [R1+0x2f3c] ;  /* 0x002f3c00010e7983 */ /* 0x000ea80000100800 */
[----:B------:R-:W2:Y:S01]  /*5b500*/  LDL R15, [R1+0x2f40] ;  /* 0x002f4000010f7983 */ /* 0x000ea20000100800 */
[----:B------:R-:W-:-:S02]  /*5b510*/  PRMT R155, RZ, 0x7610, R155 ;  /* 0x00007610ff9b7816 */ /* 0x000fc4000000009b */
        /* <DEDUP_REMOVED lines=30> */
[----:B------:R1:W4:Y:S01]  /*5b700*/  @!P4 LDG.E.U8 R88, desc[UR4][R14.64] ;  /* 0x000000040e58c981 */ /* 0x000322000c1e1100 */
[----:B------:R-:W-:Y:S01]  /*5b710*/  PRMT R87, RZ, 0x7610, R87 ;  /* 0x00007610ff577816 */ /* 0x000fe20000000057 */
[----:B-1----:R-:W-:Y:S02]  /*5b720*/  @!P0 IMAD.MOV.U32 R14, RZ, RZ, R7 ;  /* 0x000000ffff0e8224 */ /* 0x002fe400078e0007 */
[----:B------:R-:W-:-:S05]  /*5b730*/  @!P0 IMAD.MOV.U32 R15, RZ, RZ, R11 ;  /* 0x000000ffff0f8224 */ /* 0x000fca00078e000b */
[----:B------:R-:W3:Y:S04]  /*5b740*/  @!P0 LDG.E.U8 R87, desc[UR4][R14.64] ;  /* 0x000000040e578981 */ /* 0x000ee8000c1e1100 */
[----:B----4-:R-:W-:Y:S04]  /*5b750*/  STL [R1+0x3e18], R88 ;  /* 0x003e185801007387 */ /* 0x010fe80000100800 */
[----:B------:R-:W4:Y:S04]  /*5b760*/  LDL R14, [R1+0x2f14] ;  /* 0x002f1400010e7983 */ /* 0x000f280000100800 */
[----:B------:R-:W4:Y:S01]  /*5b770*/  LDL R15, [R1+0x2f18] ;  /* 0x002f1800010f7983 */ /* 0x000f220000100800 */
[----:B------:R-:W-:-:S03]  /*5b780*/  PRMT R86, RZ, 0x7610, R86 ;  /* 0x00007610ff567816 */ /* 0x000fc60000000056 */
[----:B------:R-:W2:Y:S04]  /*5b790*/  LDL R11, [R1+0x2ef4] ;  /* 0x002ef400010b7983 */ /* 0x000ea80000100800 */
[----:B------:R-:W2:Y:S04]  /*5b7a0*/  LDL R7, [R1+0x2ef8] ;  /* 0x002ef80001077983 */ /* 0x000ea80000100800 */
[----:B---3--:R-:W-:Y:S01]  /*5b7b0*/  STL [R1+0x3e1c], R87 ;  /* 0x003e1c5701007387 */ /* 0x008fe20000100800 */
[----:B----4-:R-:W-:-:S04]  /*5b7c0*/  @!P4 LOP3.LUT R15, R15, R14, RZ, 0x3c, !PT ;  /* 0x0000000e0f0fc212 */ /* 0x010fc800078e3cff */
[----:B------:R-:W-:-:S04]  /*5b7d0*/  @!P4 LOP3.LUT R14, R15, R14, RZ, 0x3c, !PT ;  /* 0x0000000e0f0ec212 */ /* 0x000fc800078e3cff */
[----:B------:R-:W-:-:S05]  /*5b7e0*/  @!P4 LOP3.LUT R15, R15, R14, RZ, 0x3c, !PT ;  /* 0x0000000e0f0fc212 */ /* 0x000fca00078e3cff */
[----:B------:R1:W3:Y:S04]  /*5b7f0*/  @!P4 LDG.E.U8 R86, desc[UR4][R14.64] ;  /* 0x000000040e56c981 */ /* 0x0002e8000c1e1100 */
[----:B------:R-:W1:Y:S04]  /*5b800*/  LDL R14, [R1+0x2f0c] ;  /* 0x002f0c00010e7983 */ /* 0x000e680000100800 */
[----:B------:R-:W1:Y:S01]  /*5b810*/  LDL R15, [R1+0x2f10] ;  /* 0x002f1000010f7983 */ /* 0x000e620000100800 */
[----:B------:R-:W-:Y:S02]  /*5b820*/  PRMT R134, RZ, 0x7610, R134 ;  /* 0x00007610ff867816 */ /* 0x000fe40000000086 */
[----:B-1----:R-:W-:-:S04]  /*5b830*/  @!P0 LOP3.LUT R15, R15, R14, RZ, 0x3c, !PT ;  /* 0x0000000e0f0f8212 */ /* 0x002fc800078e3cff */
[----:B------:R-:W-:-:S04]  /*5b840*/  @!P0 LOP3.LUT R14, R15, R14, RZ, 0x3c, !PT ;  /* 0x0000000e0f0e8212 */ /* 0x000fc800078e3cff */
[----:B------:R-:W-:Y:S01]  /*5b850*/  @!P0 LOP3.LUT R15, R15, R14, RZ, 0x3c, !PT ;  /* 0x0000000e0f0f8212 */ /* 0x000fe200078e3cff */
[----:B---3--:R-:W-:Y:S04]  /*5b860*/  STL [R1+0x3e20], R86 ;  /* 0x003e205601007387 */ /* 0x008fe80000100800 */
[----:B------:R1:W3:Y:S04]  /*5b870*/  @!P0 LDG.E.U8 R134, desc[UR4][R14.64] ;  /* 0x000000040e868981 */ /* 0x0002e8000c1e1100 */
[----:B------:R-:W1:Y:S04]  /*5b880*/  LDL R14, [R1+0x2f04] ;  /* 0x002f0400010e7983 */ /* 0x000e680000100800 */
[----:B------:R-:W1:Y:S01]  /*5b890*/  LDL R15, [R1+0x2f08] ;  /* 0x002f0800010f7983 */ /* 0x000e620000100800 */
[----:B------:R-:W-:-:S02]  /*5b8a0*/  PRMT R133, RZ, 0x7610, R133 ;  /* 0x00007610ff857816 */ /* 0x000fc40000000085 */
[----:B-1----:R-:W-:-:S04]  /*5b8b0*/  @!P4 LOP3.LUT R15, R15, R14, RZ, 0x3c, !PT ;  /* 0x0000000e0f0fc212 */ /* 0x002fc800078e3cff */
[----:B------:R-:W-:-:S04]  /*5b8c0*/  @!P4 LOP3.LUT R14, R15, R14, RZ, 0x3c, !PT ;  /* 0x0000000e0f0ec212 */ /* 0x000fc800078e3cff */
[----:B------:R-:W-:-:S05]  /*5b8d0*/  @!P4 LOP3.LUT R15, R15, R14, RZ, 0x3c, !PT ;  /* 0x0000000e0f0fc212 */ /* 0x000fca00078e3cff */
[----:B------:R1:W4:Y:S04]  /*5b8e0*/  @!P4 LDG.E.U8 R133, desc[UR4][R14.64] ;  /* 0x000000040e85c981 */ /* 0x000328000c1e1100 */
[----:B------:R-:W1:Y:S04]  /*5b8f0*/  LDL R14, [R1+0x2efc] ;  /* 0x002efc00010e7983 */ /* 0x000e680000100800 */
[----:B------:R-:W1:Y:S01]  /*5b900*/  LDL R15, [R1+0x2f00] ;  /* 0x002f0000010f7983 */ /* 0x000e620000100800 */
[----:B------:R-:W-:Y:S02]  /*5b910*/  PRMT R2, RZ, 0x7610, R2 ;  /* 0x00007610ff027816 */ /* 0x000fe40000000002 */
[----:B------:R-:W-:-:S02]  /*5b920*/  PRMT R3, RZ, 0x7610, R3 ;  /* 0x00007610ff037816 */ /* 0x000fc40000000003 */
[----:B-1----:R-:W-:-:S04]  /*5b930*/  @!P0 LOP3.LUT R15, R15, R14, RZ, 0x3c, !PT ;  /* 0x0000000e0f0f8212 */ /* 0x002fc800078e3cff */
[----:B------:R-:W-:-:S04]  /*5b940*/  @!P0 LOP3.LUT R14, R15, R14, RZ, 0x3c, !PT ;  /* 0x0000000e0f0e8212 */ /* 0x000fc800078e3cff */
[----:B------:R-:W-:-:S05]  /*5b950*/  @!P0 LOP3.LUT R15, R15, R14, RZ, 0x3c, !PT ;  /* 0x0000000e0f0f8212 */ /* 0x000fca00078e3cff */
[----:B------:R2:W4:Y:S02]  /*5b960*/  @!P0 LDG.E.U8 R2, desc[UR4][R14.64] ;  /* 0x000000040e028981 */ /* 0x000524000c1e1100 */
[----:B--2---:R-:W-:Y:S02]  /*5b970*/  @!P4 IMAD.MOV.U32 R14, RZ, RZ, R7 ;  /* 0x000000ffff0ec224 */ /* 0x004fe400078e0007 */
[----:B------:R-:W-:Y:S01]  /*5b980*/  @!P4 IMAD.MOV.U32 R15, RZ, RZ, R11 ;  /* 0x000000ffff0fc224 */ /* 0x000fe200078e000b */
[----:B------:R-:W-:Y:S01]  /*5b990*/  PRMT R155, RZ, 0x7610, R155 ;  /* 0x00007610ff9b7816 */ /* 0x000fe2000000009b */
[----:B------:R-:W2:Y:S04]  /*5b9a0*/  LDL R11, [R1+0x2ec4] ;  /* 0x002ec400010b7983 */ /* 0x000ea80000100800 */
[----:B------:R1:W4:Y:S04]  /*5b9b0*/  @!P4 LDG.E.U8 R3, desc[UR4][R14.64] ;  /* 0x000000040e03c981 */ /* 0x000328000c1e1100 */
[----:B------:R-:W3:Y:S04]  /*5b9c0*/  LDL R7, [R1+0x2ec8] ;  /* 0x002ec80001077983 */ /* 0x000ee80000100800 */
[----:B------:R-:W1:Y:S04]  /*5b9d0*/  LDL R14, [R1+0x2eec] ;  /* 0x002eec00010e7983 */ /* 0x000e680000100800 */
[----:B------:R-:W1:Y:S02]  /*5b9e0*/  LDL R15, [R1+0x2ef0] ;  /* 0x002ef000010f7983 */ /* 0x000e640000100800 */
[----:B-1----:R-:W-:-:S04]  /*5b9f0*/  @!P0 LOP3.LUT R15, R15, R14, RZ, 0x3c, !PT ;  /* 0x0000000e0f0f8212 */ /* 0x002fc800078e3cff */
[----:B------:R-:W-:-:S04]  /*5ba00*/  @!P0 LOP3.LUT R14, R15, R14, RZ, 0x3c, !PT ;  /* 0x0000000e0f0e8212 */ /* 0x000fc800078e3cff */
[----:B------:R-:W-:-:S05]  /*5ba10*/  @!P0 LOP3.LUT R15, R15, R14, RZ, 0x3c, !PT ;  /* 0x0000000e0f0f8212 */ /* 0x000fca00078e3cff */
[----:B------:R-:W2:Y:S04]  /*5ba20*/  @!P0 LDG.E.U8 R155, desc[UR4][R14.64] ;  /* 0x000000040e9b8981 */ /* 0x000ea8000c1e1100 */
[----:B--2---:R1:W-:Y:S04]  /*5ba30*/  STL [R1+0xe14], R155 ;  /* 0x000e149b01007387 */ /* 0x0043e80000100800 */
[----:B-1----:R-:W2:Y:S04]  /*5ba40*/  LDL.LU R155, [R1+0x4464] ;  /* 0x00446400019b7983 */ /* 0x002ea80000300800 */
[----:B------:R-:W4:Y:S04]  /*5ba50*/  LDL R14, [R1+0x2ee4] ;  /* 0x002ee400010e7983 */ /* 0x000f280000100800 */
[----:B------:R-:W4:Y:S02]  /*5ba60*/  LDL R15, [R1+0x2ee8] ;  /* 0x002ee800010f7983 */ /* 0x000f240000100800 */
[----:B----4-:R-:W-:-:S02]  /*5ba70*/  @!P4 LOP3.LUT R15, R15, R14, RZ, 0x3c, !PT ;  /* 0x0000000e0f0fc212 */ /* 0x010fc400078e3cff */
[----:B--2---:R-:W-:Y:S02]  /*5ba80*/  PRMT R155, RZ, 0x7610, R155 ;  /* 0x00007610ff9b7816 */ /* 0x004fe4000000009b */
        /* <DEDUP_REMOVED lines=28> */
[----:B------:R-:W-:Y:S02]  /*5bc50*/  @!P0 LOP3.LUT R15, R15, R14, RZ, 0x3c, !PT ;  /* 0x0000000e0f0f8212 */ /* 0x000fe400078e3cff */
[----:B--2---:R-:W-:-:S03]  /*5bc60*/  PRMT R155, RZ, 0x7610, R155 ;  /* 0x00007610ff9b7816 */ /* 0x004fc6000000009b */
[----:B------:R3:W2:Y:S02]  /*5bc70*/  @!P0 LDG.E.U8 R77, desc[UR4][R14.64] ;  /* 0x000000040e4d8981 */ /* 0x0006a4000c1e1100 */
[----:B---3--:R-:W-:Y:S02]  /*5bc80*/  @!P4 IMAD.MOV.U32 R14, RZ, RZ, R7 ;  /* 0x000000ffff0ec224 */ /* 0x008fe400078e0007 */
[----:B------:R-:W-:-:S05]  /*5bc90*/  @!P4 IMAD.MOV.U32 R15, RZ, RZ, R11 ;  /* 0x000000ffff0fc224 */ /* 0x000fca00078e000b */
[----:B------:R-:W3:Y:S04]  /*5bca0*/  @!P4 LDG.E.U8 R155, desc[UR4][R14.64] ;  /* 0x000000040e9bc981 */ /* 0x000ee8000c1e1100 */
[----:B--2---:R1:W-:Y:S04]  /*5bcb0*/  STL [R1+0xe04], R77 ;  /* 0x000e044d01007387 */ /* 0x0043e80000100800 */
[----:B------:R-:W2:Y:S04]  /*5bcc0*/  LDL R11, [R1+0x2e9c] ;  /* 0x002e9c00010b7983 */ /* 0x000ea80000100800 */
[----:B------:R-:W4:Y:S04]  /*5bcd0*/  LDL R7, [R1+0x2ea0] ;  /* 0x002ea00001077983 */ /* 0x000f280000100800 */
[----:B-1----:R-:W2:Y:S04]  /*5bce0*/  LDL R77, [R1+0x2ea8] ;  /* 0x002ea800014d7983 */ /* 0x002ea80000100800 */
[----:B---3--:R1:W-:Y:S04]  /*5bcf0*/  STL [R1+0xe00], R155 ;  /* 0x000e009b01007387 */ /* 0x0083e80000100800 */
[----:B-1----:R-:W3:Y:S04]  /*5bd00*/  LDL.LU R155, [R1+0x4454] ;  /* 0x00445400019b7983 */ /* 0x002ee80000300800 */
[----:B------:R-:W4:Y:S04]  /*5bd10*/  LDL R14, [R1+0x2ebc] ;  /* 0x002ebc00010e7983 */ /* 0x000f280000100800 */
[----:B------:R-:W4:Y:S02]  /*5bd20*/  LDL R15, [R1+0x2ec0] ;  /* 0x002ec000010f7983 */ /* 0x000f240000100800 */
        /* <DEDUP_REMOVED lines=22> */
[----:B------:R2:W4:Y:S04]  /*5be90*/  @!P0 LDG.E.U8 R89, desc[UR4][R14.64] ;  /* 0x000000040e598981 */ /* 0x000528000c1e1100 */
[----:B------:R-:W3:Y:S01]  /*5bea0*/  LDL R15, [R1+0x2ea4] ;  /* 0x002ea400010f7983 */ /* 0x000ee20000100800 */
[----:B------:R-:W-:Y:S01]  /*5beb0*/  PRMT R90, RZ, 0x7610, R90 ;  /* 0x00007610ff5a7816 */ /* 0x000fe2000000005a */
[----:B--2---:R-:W-:Y:S01]  /*5bec0*/  @!P4 IMAD.MOV.U32 R14, RZ, RZ, R77 ;  /* 0x000000ffff0ec224 */ /* 0x004fe200078e004d */
[----:B------:R-:W-:Y:S02]  /*5bed0*/  PRMT R85, RZ, 0x7610, R85 ;  /* 0x00007610ff557816 */ /* 0x000fe40000000055 */
[----:B------:R-:W-:Y:S02]  /*5bee0*/  LOP3.LUT R16, R16, 0xffff, RZ, 0xc0, !PT ;  /* 0x0000ffff10107812 */ /* 0x000fe400078ec0ff */
[----:B---3--:R1:W2:Y:S02]  /*5bef0*/  @!P4 LDG.E.U8 R90, desc[UR4][R14.64] ;  /* 0x000000040e5ac981 */ /* 0x0082a4000c1e1100 */
[----:B-1----:R-:W-:-:S02]  /*5bf00*/  @!P0 IMAD.MOV.U32 R14, RZ, RZ, R7 ;  /* 0x000000ffff0e8224 */ /* 0x002fc400078e0007 */
[----:B------:R-:W-:-:S05]  /*5bf10*/  @!P0 IMAD.MOV.U32 R15, RZ, RZ, R11 ;  /* 0x000000ffff0f8224 */ /* 0x000fca00078e000b */
[----:B------:R1:W3:Y:S01]  /*5bf20*/  @!P0 LDG.E.U8 R85, desc[UR4][R14.64] ;  /* 0x000000040e558981 */ /* 0x0002e2000c1e1100 */
[----:B------:R-:W-:Y:S02]  /*5bf30*/  LOP3.LUT R11, R212, 0xffff, RZ, 0xc0, !PT ;  /* 0x0000ffffd40b7812 */ /* 0x000fe400078ec0ff */
[----:B-1----:R-:W-:Y:S02]  /*5bf40*/  LOP3.LUT R15, R209, 0xffff, RZ, 0xc0, !PT ;  /* 0x0000ffffd10f7812 */ /* 0x002fe400078ec0ff */
[----:B------:R-:W-:Y:S02]  /*5bf50*/  LOP3.LUT R14, R210, 0xffff, RZ, 0xc0, !PT ;  /* 0x0000ffffd20e7812 */ /* 0x000fe400078ec0ff */
[----:B------:R-:W-:Y:S02]  /*5bf60*/  PRMT R210, R16, 0x3340, R15 ;  /* 0x0000334010d27816 */ /* 0x000fe4000000000f */
[----:B------:R-:W-:Y:S02]  /*5bf70*/  PRMT R209, R14, 0x3340, R11 ;  /* 0x000033400ed17816 */ /* 0x000fe4000000000b */
[----:B------:R-:W-:-:S02]  /*5bf80*/  LOP3.LUT R16, R206, 0xffff, RZ, 0xc0, !PT ;  /* 0x0000ffffce107812 */ /* 0x000fc400078ec0ff */
[----:B------:R-:W-:Y:S02]  /*5bf90*/  LOP3.LUT R15, R207, 0xffff, RZ, 0xc0, !PT ;  /* 0x0000ffffcf0f7812 */ /* 0x000fe400078ec0ff */
[----:B------:R-:W-:Y:S02]  /*5bfa0*/  LOP3.LUT R14, R203, 0xffff, RZ, 0xc0, !PT ;  /* 0x0000ffffcb0e7812 */ /* 0x000fe400078ec0ff */
[----:B------:R-:W-:Y:S02]  /*5bfb0*/  LOP3.LUT R11, R204, 0xffff, RZ, 0xc0, !PT ;  /* 0x0000ffffcc0b7812 */ /* 0x000fe400078ec0ff */
[----:B------:R-:W-:Y:S02]  /*5bfc0*/  PRMT R204, R16, 0x3340, R15 ;  /* 0x0000334010cc7816 */ /* 0x000fe4000000000f */
[----:B------:R-:W-:Y:S02]  /*5bfd0*/  LOP3.LUT R16, R205, 0xffff, RZ, 0xc0, !PT ;  /* 0x0000ffffcd107812 */ /* 0x000fe400078ec0ff */
[----:B------:R-:W-:-:S02]  /*5bfe0*/  PRMT R203, R14, 0x3340, R11 ;  /* 0x000033400ecb7816 */ /* 0x000fc4000000000b */
        /* <DEDUP_REMOVED lines=9> */
[----:B------:R-:W-:Y:S01]  /*5c080*/  PRMT R15, R16, 0x3340, R15 ;  /* 0x00003340100f7816 */ /* 0x000fe2000000000f */
[----:B----4-:R-:W-:Y:S01]  /*5c090*/  STL [R1+0x3e24], R89 ;  /* 0x003e245901007387 */ /* 0x010fe20000100800 */
[----:B------:R-:W-:Y:S02]  /*5c0a0*/  PRMT R11, R14, 0x3340, R11 ;  /* 0x000033400e0b7816 */ /* 0x000fe4000000000b */
[----:B------:R-:W-:-:S02]  /*5c0b0*/  PRMT R18, R201, 0x5410, R19 ;  /* 0x00005410c9127816 */ /* 0x000fc40000000013 */
[----:B------:R-:W-:Y:S01]  /*5c0c0*/  PRMT R19, R15, 0x5410, R11 ;  /* 0x000054100f137816 */ /* 0x000fe2000000000b */
[----:B--2---:R-:W-:Y:S04]  /*5c0d0*/  STL [R1+0x3e28], R90 ;  /* 0x003e285a01007387 */ /* 0x004fe80000100800 */
[----:B------:R-:W2:Y:S04]  /*5c0e0*/  LDL R77, [R1+0x2e80] ;  /* 0x002e8000014d7983 */ /* 0x000ea80000100800 */
[----:B------:R-:W4:Y:S04]  /*5c0f0*/  LDL R7, [R1+0x3b30] ;  /* 0x003b300001077983 */ /* 0x000f280000100800 */
[----:B---3--:R-:W-:Y:S04]  /*5c100*/  STL [R1+0x3e2c], R85 ;  /* 0x003e2c5501007387 */ /* 0x008fe80000100800 */
[----:B------:R-:W3:Y:S04]  /*5c110*/  LDL R14, [R1+0x2e98] ;  /* 0x002e9800010e7983 */ /* 0x000ee80000100800 */
[----:B------:R-:W3:Y:S01]  /*5c120*/  LDL R15, [R1+0x2e94] ;  /* 0x002e9400010f7983 */ /* 0x000ee20000100800 */
[----:B------:R-:W-:-:S06]  /*5c130*/  PRMT R84, RZ, 0x7610, R84 ;  /* 0x00007610ff547816 */ /* 0x000fcc0000000054 */
[----:B---3--:R1:W3:Y:S04]  /*5c140*/  @!P4 LDG.E.U8 R84, desc[UR4][R14.64] ;  /* 0x000000040e54c981 */ /* 0x0082e8000c1e1100 */
        /* <DEDUP_REMOVED lines=14> */
[----:B------:R2:W3:Y:S04]  /*5c230*/  @!P4 LDG.E.U8 R12, desc[UR4][R14.64] ;  /* 0x000000040e0cc981 */ /* 0x0004e8000c1e1100 */
[----:B------:R-:W3:Y:S01]  /*5c240*/  LDL R15, [R1+0x2e7c] ;  /* 0x002e7c00010f7983 */ /* 0x000ee20000100800 */
[----:B------:R-:W-:Y:S02]  /*5c250*/  PRMT R16, R210, 0x5410, R209 ;  /* 0x00005410d2107816 */ /* 0x000fe400000000d1 */
[----:B------:R-:W-:Y:S02]  /*5c260*/  PRMT R17, R204, 0x5410, R203 ;  /* 0x00005410cc117816 */ /* 0x000fe400000000cb */
[----:B------:R-:W-:Y:S01]  /*5c270*/  PRMT R4, RZ, 0x7610, R4 ;  /* 0x00007610ff047816 */ /* 0x000fe20000000004 */
[----:B--2---:R-:W-:Y:S01]  /*5c280*/  @!P0 IMAD.MOV.U32 R14, RZ, RZ, R77 ;  /* 0x000000ffff0e8224 */ /* 0x004fe200078e004d */
[----:B------:R-:W-:-:S02]  /*5c290*/  PRMT R5, RZ, 0x7610, R5 ;  /* 0x00007610ff057816 */ /* 0x000fc40000000005 */
[----:B------:R-:W-:Y:S01]  /*5c2a0*/  PRMT R11, RZ, 0x7610, R11 ;  /* 0x00007610ff0b7816 */ /* 0x000fe2000000000b */
[----:B----4-:R1:W-:Y:S01]  /*5c2b0*/  STS.128 [R7+0x20000], R16 ;  /* 0x0200001007007388 */ /* 0x0103e20000000c00 */
[----:B------:R-:W-:-:S03]  /*5c2c0*/  PRMT R155, RZ, 0x7610, R155 ;  /* 0x00007610ff9b7816 */ /* 0x000fc6000000009b */
[----:B------:R-:W2:Y:S04]  /*5c2d0*/  LDL R77, [R1+0x2e58] ;  /* 0x002e5800014d7983 */ /* 0x000ea80000100800 */
[----:B-1----:R-:W4:Y:S04]  /*5c2e0*/  LDL R18, [R1+0x2e78] ;  /* 0x002e780001127983 */ /* 0x002f280000100800 */
[----:B------:R-:W2:Y:S04]  /*5c2f0*/  LDL R16, [R1+0x2e70] ;  /* 0x002e700001107983 */ /* 0x000ea80000100800 */
[----:B---3--:R4:W3:Y:S04]  /*5c300*/  @!P0 LDG.E.U8 R4, desc[UR4][R14.64] ;  /* 0x000000040e048981 */ /* 0x0088e8000c1e1100 */
[----:B------:R-:W2:Y:S01]  /*5c310*/  LDL R15, [R1+0x2e74] ;  /* 0x002e7400010f7983 */ /* 0x000ea20000100800 */
[----:B----4-:R-:W-:-:S03]  /*5c320*/  @!P4 IMAD.MOV.U32 R14, RZ, RZ, R18 ;  /* 0x000000ffff0ec224 */ /* 0x010fc600078e0012 */
[----:B------:R-:W4:Y:S04]  /*5c330*/  LDL R18, [R1+0x2e50] ;  /* 0x002e500001127983 */ /* 0x000f280000100800 */
[----:B--2---:R1:W2:Y:S04]  /*5c340*/  @!P4 LDG.E.U8 R5, desc[UR4][R14.64] ;  /* 0x000000040e05c981 */ /* 0x0042a8000c1e1100 */
[----:B------:R-:W3:Y:S01]  /*5c350*/  LDL R15, [R1+0x2e6c] ;  /* 0x002e6c00010f7983 */ /* 0x000ee20000100800 */
[----:B-1----:R-:W-:-:S03]  /*5c360*/  @!P0 IMAD.MOV.U32 R14, RZ, RZ, R16 ;  /* 0x000000ffff0e8224 */ /* 0x002fc600078e0010 */
[----:B------:R-:W2:Y:S04]  /*5c370*/  LDL R16, [R1+0x2e44] ;  /* 0x002e440001107983 */ /* 0x000ea80000100800 */
[----:B---3--:R1:W3:Y:S04]  /*5c380*/  @!P0 LDG.E.U8 R11, desc[UR4][R14.64] ;  /* 0x000000040e0b8981 */ /* 0x0082e8000c1e1100 */
[----:B------:R-:W1:Y:S04]  /*5c390*/  LDL R14, [R1+0x2e64] ;  /* 0x002e6400010e7983 */ /* 0x000e680000100800 */
[----:B------:R-:W1:Y:S02]  /*5c3a0*/  LDL R15, [R1+0x2e68] ;  /* 0x002e6800010f7983 */ /* 0x000e640000100800 */
[----:B-1----:R-:W-:-:S04]  /*5c3b0*/  @!P4 LOP3.LUT R15, R15, R14, RZ, 0x3c, !PT ;  /* 0x0000000e0f0fc212 */ /* 0x002fc800078e3cff */
[----:B------:R-:W-:-:S04]  /*5c3c0*/  @!P4 LOP3.LUT R14, R15, R14, RZ, 0x3c, !PT ;  /* 0x0000000e0f0ec212 */ /* 0x000fc800078e3cff */
[----:B------:R-:W-:-:S05]  /*5c3d0*/  @!P4 LOP3.LUT R15, R15, R14, RZ, 0x3c, !PT ;  /* 0x0000000e0f0fc212 */ /* 0x000fca00078e3cff */
[----:B------:R-:W4:Y:S04]  /*5c3e0*/  @!P4 LDG.E.U8 R155, desc[UR4][R14.64] ;  /* 0x000000040e9bc981 */ /* 0x000f28000c1e1100 */
[----:B---3--:R1:W-:Y:S04]  /*5c3f0*/  STL [R1+0xdc4], R11 ;  /* 0x000dc40b01007387 */ /* 0x0083e80000100800 */
[----:B-1----:R-:W3:Y:S04]  /*5c400*/  LDL R11, [R1+0x2e48] ;  /* 0x002e4800010b7983 */ /* 0x002ee80000100800 */
[----:B----4-:R1:W-:Y:S04]  /*5c410*/  STL [R1+0xdc0], R155 ;  /* 0x000dc09b01007387 */ /* 0x0103e80000100800 */
[----:B-1----:R-:W4:Y:S04]  /*5c420*/  LDL.LU R155, [R1+0x4448] ;  /* 0x00444800019b7983 */ /* 0x002f280000300800 */
[----:B------:R-:W2:Y:S04]  /*5c430*/  LDL R14, [R1+0x2e5c] ;  /* 0x002e5c00010e7983 */ /* 0x000ea80000100800 */
[----:B------:R-:W2:Y:S02]  /*5c440*/  LDL R15, [R1+0x2e60] ;  /* 0x002e6000010f7983 */ /* 0x000ea40000100800 */
[----:B--2---:R-:W-:-:S02]  /*5c450*/  @!P0 LOP3.LUT R15, R15, R14, RZ, 0x3c, !PT ;  /* 0x0000000e0f0f8212 */ /* 0x004fc400078e3cff */
[----:B----4-:R-:W-:Y:S02]  /*5c460*/  PRMT R155, RZ, 0x7610, R155 ;  /* 0x00007610ff9b7816 */ /* 0x010fe4000000009b */
[----:B------:R-:W-:-:S04]  /*5c470*/  @!P0 LOP3.LUT R14, R15, R14, RZ, 0x3c, !PT ;  /* 0x0000000e0f0e8212 */ /* 0x000fc800078e3cff */
[----:B------:R-:W-:-:S05]  /*5c480*/  @!P0 LOP3.LUT R15, R15, R14, RZ, 0x3c, !PT ;  /* 0x0000000e0f0f8212 */ /* 0x000fca00078e3cff */
[----:B------:R-:W2:Y:S01]  /*5c490*/  @!P0 LDG.E.U8 R155, desc[UR4][R14.64] ;  /* 0x000000040e9b8981 */ /* 0x000ea2000c1e1100 */
[----:B------:R-:W-:-:S03]  /*5c4a0*/  PRMT R19, RZ, 0x7610, R19 ;  /* 0x00007610ff137816 */ /* 0x000fc60000000013 */
[----:B--2---:R1:W-:Y:S04]  /*5c4b0*/  STL [R1+0xdbc], R155 ;  /* 0x000dbc9b01007387 */ /* 0x0043e80000100800 */
[----:B-1----:R-:W2:Y:S04]  /*5c4c0*/  LDL.LU R155, [R1+0x4444] ;  /* 0x00444400019b7983 */ /* 0x002ea80000300800 */
[----:B------:R-:W4:Y:S01]  /*5c4d0*/  LDL R15, [R1+0x2e54] ;  /* 0x002e5400010f7983 */ /* 0x000f220000100800 */
[----:B------:R-:W-:Y:S01]  /*5c4e0*/  @!P4 IMAD.MOV.U32 R14, RZ, RZ, R77 ;  /* 0x000000ffff0ec224 */ /* 0x000fe200078e004d */
[----:B------:R-:W-:-:S02]  /*5c4f0*/  PRMT R17, RZ, 0x7610, R17 ;  /* 0x00007610ff117816 */ /* 0x000fc40000000011 */
[----:B------:R-:W3:Y:S04]  /*5c500*/  LDL R77, [R1+0x2e2c] ;  /* 0x002e2c00014d7983 */ /* 0x000ee80000100800 */
[----:B----4-:R1:W4:Y:S04]  /*5c510*/  @!P4 LDG.E.U8 R19, desc[UR4][R14.64] ;  /* 0x000000040e13c981 */ /* 0x010328000c1e1100 */
[----:B------:R-:W3:Y:S01]  /*5c520*/  LDL R15, [R1+0x2e4c] ;  /* 0x002e4c00010f7983 */ /* 0x000ee20000100800 */
[----:B-1----:R-:W-:Y:S01]  /*5c530*/  @!P0 IMAD.MOV.U32 R14, RZ, RZ, R18 ;  /* 0x000000ffff0e8224 */ /* 0x002fe200078e0012 */
[----:B--2---:R-:W-:-:S04]  /*5c540*/  PRMT R155, RZ, 0x7610, R155 ;  /* 0x00007610ff9b7816 */ /* 0x004fc8000000009b */
[----:B---3--:R1:W2:Y:S02]  /*5c550*/  @!P0 LDG.E.U8 R17, desc[UR4][R14.64] ;  /* 0x000000040e118981 */ /* 0x0082a4000c1e1100 */
[----:B-1----:R-:W-:Y:S02]  /*5c560*/  @!P4 IMAD.MOV.U32 R14, RZ, RZ, R11 ;  /* 0x000000ffff0ec224 */ /* 0x002fe400078e000b */
[----:B------:R-:W-:-:S05]  /*5c570*/  @!P4 IMAD.MOV.U32 R15, RZ, RZ, R16 ;  /* 0x000000ffff0fc224 */ /* 0x000fca00078e0010 */
[----:B------:R-:W3:Y:S04]  /*5c580*/  @!P4 LDG.E.U8 R155, desc[UR4][R14.64] ;  /* 0x000000040e9bc981 */ /* 0x000ee8000c1e1100 */
[----:B----4-:R1:W-:Y:S04]  /*5c590*/  STL [R1+0xdb8], R19 ;  /* 0x000db81301007387 */ /* 0x0103e80000100800 */
[----:B------:R-:W4:Y:S04]  /*5c5a0*/  LDL R18, [R1+0x2e24] ;  /* 0x002e240001127983 */ /* 0x000f280000100800 */
[----:B-1----:R-:W4:Y:S04]  /*5c5b0*/  LDL R19, [R1+0x2e30] ;  /* 0x002e300001137983 */ /* 0x002f280000100800 */
[----:B--2---:R1:W-:Y:S04]  /*5c5c0*/  STL [R1+0xdb4], R17 ;  /* 0x000db41101007387 */ /* 0x0043e80000100800 */
[----:B------:R-:W2:Y:S04]  /*5c5d0*/  LDL R16, [R1+0x2e1c] ;  /* 0x002e1c0001107983 */ /* 0x000ea80000100800 */
[----:B------:R-:W2:Y:S04]  /*5c5e0*/  LDL R11, [R1+0x2e20] ;  /* 0x002e2000010b7983 */ /* 0x000ea80000100800 */
        /* <DEDUP_REMOVED lines=15> */
[----:B------:R-:W-:Y:S02]  /*5c6e0*/  PRMT R92, RZ, 0x7610, R92 ;  /* 0x00007610ff5c7816 */ /* 0x000fe4000000005c */
[----:B------:R-:W-:Y:S02]  /*5c6f0*/  PRMT R83, RZ, 0x7610, R83 ;  /* 0x00007610ff537816 */ /* 0x000fe40000000053 */
[-C--:B----4-:R-:W-:Y:S02]  /*5c700*/  @!P4 LOP3.LUT R15, R15, R14.reuse, RZ, 0x3c, !PT ;  /* 0x0000000e0f0fc212 */ /* 0x090fe400078e3cff */
[----:B---3--:R-:W-:Y:S02]  /*5c710*/  PRMT R155, RZ, 0x7610, R155 ;  /* 0x00007610ff9b7816 */ /* 0x008fe4000000009b */
[----:B------:R-:W-:-:S04]  /*5c720*/  @!P4 LOP3.LUT R14, R15, R14, RZ, 0x3c, !PT ;  /* 0x0000000e0f0ec212 */ /* 0x000fc800078e3cff */
[----:B------:R-:W-:-:S05]  /*5c730*/  @!P4 LOP3.LUT R15, R15, R14, RZ, 0x3c, !PT ;  /* 0x0000000e0f0fc212 */ /* 0x000fca00078e3cff */
[----:B------:R1:W3:Y:S02]  /*5c740*/  @!P4 LDG.E.U8 R155, desc[UR4][R14.64] ;  /* 0x000000040e9bc981 */ /* 0x0002e4000c1e1100 */
[----:B-1----:R-:W-:Y:S02]  /*5c750*/  @!P0 IMAD.MOV.U32 R14, RZ, RZ, R19 ;  /* 0x000000ffff0e8224 */ /* 0x002fe400078e0013 */
[----:B------:R-:W-:-:S05]  /*5c760*/  @!P0 IMAD.MOV.U32 R15, RZ, RZ, R77 ;  /* 0x000000ffff0f8224 */ /* 0x000fca00078e004d */
[----:B------:R2:W4:Y:S02]  /*5c770*/  @!P0 LDG.E.U8 R91, desc[UR4][R14.64] ;  /* 0x000000040e5b8981 */ /* 0x000524000c1e1100 */
[----:B--2---:R-:W-:Y:S02]  /*5c780*/  @!P4 IMAD.MOV.U32 R14, RZ, RZ, R17 ;  /* 0x000000ffff0ec224 */ /* 0x004fe400078e0011 */
[----:B------:R-:W-:-:S05]  /*5c790*/  @!P4 IMAD.MOV.U32 R15, RZ, RZ, R18 ;  /* 0x000000ffff0fc224 */ /* 0x000fca00078e0012 */
[----:B------:R1:W2:Y:S02]  /*5c7a0*/  @!P4 LDG.E.U8 R92, desc[UR4][R14.64] ;  /* 0x000000040e5cc981 */ /* 0x0002a4000c1e1100 */
[----:B-1----:R-:W-:Y:S02]  /*5c7b0*/  @!P0 IMAD.MOV.U32 R14, RZ, RZ, R11 ;  /* 0x000000ffff0e8224 */ /* 0x002fe400078e000b */
[----:B------:R-:W-:-:S05]  /*5c7c0*/  @!P0 IMAD.MOV.U32 R15, RZ, RZ, R16 ;  /* 0x000000ffff0f8224 */ /* 0x000fca00078e0010 */
[----:B------:R1:W2:Y:S01]  /*5c7d0*/  @!P0 LDG.E.U8 R83, desc[UR4][R14.64] ;  /* 0x000000040e538981 */ /* 0x0002a2000c1e1100 */
[----:B------:R-:W-:Y:S02]  /*5c7e0*/  LOP3.LUT R16, R166, 0xffff, RZ, 0xc0, !PT ;  /* 0x0000ffffa6107812 */ /* 0x000fe400078ec0ff */
[----:B------:R-:W-:Y:S02]  /*5c7f0*/  LOP3.LUT R11, R161, 0xffff, RZ, 0xc0, !PT ;  /* 0x0000ffffa10b7812 */ /* 0x000fe400078ec0ff */
[----:B-1----:R-:W-:Y:S02]  /*5c800*/  LOP3.LUT R15, R164, 0xffff, RZ, 0xc0, !PT ;  /* 0x0000ffffa40f7812 */ /* 0x002fe400078ec0ff */
[----:B------:R-:W-:Y:S02]  /*5c810*/  LOP3.LUT R14, R165, 0xffff, RZ, 0xc0, !PT ;  /* 0x0000ffffa50e7812 */ /* 0x000fe400078ec0ff */
[----:B------:R-:W-:Y:S02]  /*5c820*/  PRMT R164, R16, 0x3340, R15 ;  /* 0x0000334010a47816 */ /* 0x000fe4000000000f */
[----:B------:R-:W-:-:S02]  /*5c830*/  PRMT R161, R14, 0x3340, R11 ;  /* 0x000033400ea17816 */ /* 0x000fc4000000000b */
[----:B------:R-:W-:Y:S02]  /*5c840*/  LOP3.LUT R16, R162, 0xffff, RZ, 0xc0, !PT ;  /* 0x0000ffffa2107812 */ /* 0x000fe400078ec0ff */
[----:B------:R-:W-:Y:S02]  /*5c850*/  LOP3.LUT R15, R163, 0xffff, RZ, 0xc0, !PT ;  /* 0x0000ffffa30f7812 */ /* 0x000fe400078ec0ff */
[----:B------:R-:W-:Y:S02]  /*5c860*/  LOP3.LUT R14, R159, 0xffff, RZ, 0xc0, !PT ;  /* 0x0000ffff9f0e7812 */ /* 0x000fe400078ec0ff */
[----:B------:R-:W-:Y:S02]  /*5c870*/  LOP3.LUT R11, R160, 0xffff, RZ, 0xc0, !PT ;  /* 0x0000ffffa00b7812 */ /* 0x000fe400078ec0ff */
[----:B------:R-:W-:Y:S02]  /*5c880*/  PRMT R159, R16, 0x3340, R15 ;  /* 0x00003340109f7816 */ /* 0x000fe4000000000f */
[----:B------:R-:W-:-:S02]  /*5c890*/  LOP3.LUT R16, R156, 0xffff, RZ, 0xc0, !PT ;  /* 0x0000ffff9c107812 */ /* 0x000fc400078ec0ff */
[----:B------:R-:W-:Y:S02]  /*5c8a0*/  PRMT R17, R14, 0x3340, R11 ;  /* 0x000033400e117816 */ /* 0x000fe4000000000b */
        /* <DEDUP_REMOVED lines=10> */
[----:B------:R-:W-:-:S02]  /*5c950*/  PRMT R11, R14, 0x3340, R11 ;  /* 0x000033400e0b7816 */ /* 0x000fc4000000000b */
[----:B------:R-:W-:Y:S02]  /*5c960*/  PRMT R18, R19, 0x5410, R18 ;  /* 0x0000541013127816 */ /* 0x000fe40000000012 */
[----:B------:R-:W-:Y:S01]  /*5c970*/  PRMT R19, R15, 0x5410, R11 ;  /* 0x000054100f137816 */ /* 0x000fe2000000000b */
[----:B---3--:R1:W-:Y:S04]  /*5c980*/  STL [R1+0xda4], R155 ;  /* 0x000da49b01007387 */ /* 0x0083e80000100800 */
[----:B-1----:R-:W3:Y:S04]  /*5c990*/  LDL.LU R155, [R1+0x4438] ;  /* 0x00443800019b7983 */ /* 0x002ee80000300800 */
[----:B----4-:R-:W-:Y:S04]  /*5c9a0*/  STL [R1+0x3e34], R91 ;  /* 0x003e345b01007387 */ /* 0x010fe80000100800 */
[----:B--2---:R-:W-:Y:S04]  /*5c9b0*/  STL [R1+0x3e38], R92 ;  /* 0x003e385c01007387 */ /* 0x004fe80000100800 */
[----:B------:R-:W2:Y:S04]  /*5c9c0*/  LDL R77, [R1+0x2e00] ;  /* 0x002e0000014d7983 */ /* 0x000ea80000100800 */
[----:B------:R-:W-:Y:S04]  /*5c9d0*/  STL [R1+0x3e3c], R83 ;  /* 0x003e3c5301007387 */ /* 0x000fe80000100800 */
[----:B------:R-:W4:Y:S04]  /*5c9e0*/  LDL R14, [R1+0x2e18] ;  /* 0x002e1800010e7983 */ /* 0x000f280000100800 */
[----:B------:R-:W4:Y:S01]  /*5c9f0*/  LDL R15, [R1+0x2e14] ;  /* 0x002e1400010f7983 */ /* 0x000f220000100800 */
[----:B------:R-:W-:-:S02]  /*5ca00*/  PRMT R82, RZ, 0x7610, R82 ;  /* 0x00007610ff527816 */ /* 0x000fc40000000052 */
[----:B------:R-:W-:Y:S02]  /*5ca10*/  PRMT R16, R164, 0x5410, R161 ;  /* 0x00005410a4107816 */ /* 0x000fe400000000a1 */
[----:B------:R-:W-:Y:S02]  /*5ca20*/  PRMT R17, R159, 0x5410, R17 ;  /* 0x000054109f117816 */ /* 0x000fe40000000011 */
[----:B------:R-:W-:Y:S01]  /*5ca30*/  PRMT R10, RZ, 0x7610, R10 ;  /* 0x00007610ff0a7816 */ /* 0x000fe2000000000a */
[----:B------:R-:W2:Y:S04]  /*5ca40*/  LDL R22, [R1+0x2dfc] ;  /* 0x002dfc0001167983 */ /* 0x000ea80000100800 */
[----:B----4-:R1:W4:Y:S04]  /*5ca50*/  @!P4 LDG.E.U8 R82, desc[UR4][R14.64] ;  /* 0x000000040e52c981 */ /* 0x010328000c1e1100 */
[----:B------:R-:W1:Y:S04]  /*5ca60*/  LDL R14, [R1+0x2e0c] ;  /* 0x002e0c00010e7983 */ /* 0x000e680000100800 */
[----:B------:R-:W1:Y:S04]  /*5ca70*/  LDL R15, [R1+0x2e10] ;  /* 0x002e1000010f7983 */ /* 0x000e680000100800 */
[----:B------:R0:W-:Y:S01]  /*5ca80*/  STS.128 [R7+0x24000], R16 ;  /* 0x0240001007007388 */ /* 0x0001e20000000c00 */
[----:B-1----:R-:W-:-:S04]  /*5ca90*/  @!P0 LOP3.LUT R15, R15, R14, RZ, 0x3c, !PT ;  /* 0x0000000e0f0f8212 */ /* 0x002fc800078e3cff */
[----:B------:R-:W-:-:S04]  /*5caa0*/  @!P0 LOP3.LUT R14, R15, R14, RZ, 0x3c, !PT ;  /* 0x0000000e0f0e8212 */ /* 0x000fc800078e3cff */
[----:B------:R-:W-:Y:S01]  /*5cab0*/  @!P0 LOP3.LUT R15, R15, R14, RZ, 0x3c, !PT ;  /* 0x0000000e0f0f8212 */ /* 0x000fe200078e3cff */
[----:B----4-:R-:W-:Y:S04]  /*5cac0*/  STL [R1+0x3e40], R82 ;  /* 0x003e405201007387 */ /* 0x010fe80000100800 */
[----:B0-----:R-:W4:Y:S01]  /*5cad0*/  LDL.LU R7, [R1+0x4434] ;  /* 0x0044340001077983 */ /* 0x001f220000300800 */
[----:B---3--:R-:W-:Y:S02]  /*5cae0*/  PRMT R155, RZ, 0x7610, R155 ;  /* 0x00007610ff9b7816 */ /* 0x008fe4000000009b */
[----:B------:R-:W-:Y:S01]  /*5caf0*/  PRMT R13, RZ, 0x7610, R13 ;  /* 0x00007610ff0d7816 */ /* 0x000fe2000000000d */
[----:B------:R0:W3:Y:S01]  /*5cb00*/  @!P0 LDG.E.U8 R10, desc[UR4][R14.64] ;  /* 0x000000040e0a8981 */ /* 0x0000e2000c1e1100 */
[----:B------:R-:W-:-:S03]  /*5cb10*/  PRMT R18, RZ, 0x7610, R18 ;  /* 0x00007610ff127816 */ /* 0x000fc60000000012 */
[----:B------:R-:W3:Y:S04]  /*5cb20*/  LDL R16, [R1+0x2de8] ;  /* 0x002de80001107983 */ /* 0x000ee80000100800 */
[----:B------:R-:W0:Y:S04]  /*5cb30*/  LDL R14, [R1+0x2e04] ;  /* 0x002e0400010e7983 */ /* 0x000e280000100800 */
[----:B------:R-:W0:Y:S01]  /*5cb40*/  LDL R15, [R1+0x2e08] ;  /* 0x002e0800010f7983 */ /* 0x000e220000100800 */
[----:B----4-:R-:W-:Y:S02]  /*5cb50*/  PRMT R7, RZ, 0x7610, R7 ;  /* 0x00007610ff077816 */ /* 0x010fe40000000007 */
[----:B0-----:R-:W-:-:S04]  /*5cb60*/  @!P4 LOP3.LUT R15, R15, R14, RZ, 0x3c, !PT ;  /* 0x0000000e0f0fc212 */ /* 0x001fc800078e3cff */
        /* <DEDUP_REMOVED lines=8> */
[----:B------:R-:W2:Y:S04]  /*5cbf0*/  LDL R22, [R1+0x2dd8] ;  /* 0x002dd80001167983 */ /* 0x000ea80000100800 */
[----:B------:R-:W0:Y:S04]  /*5cc00*/  LDL R14, [R1+0x2df4] ;  /* 0x002df400010e7983 */ /* 0x000e280000100800 */
[----:B------:R-:W0:Y:S02]  /*5cc10*/  LDL R15, [R1+0x2df8] ;  /* 0x002df800010f7983 */ /* 0x000e240000100800 */
[----:B0-----:R-:W-:-:S04]  /*5cc20*/  @!P4 LOP3.LUT R15, R15, R14, RZ, 0x3c, !PT ;  /* 0x0000000e0f0fc212 */ /* 0x001fc800078e3cff */
[----:B------:R-:W-:-:S04]  /*5cc30*/  @!P4 LOP3.LUT R14, R15, R14, RZ, 0x3c, !PT ;  /* 0x0000000e0f0ec212 */ /* 0x000fc800078e3cff */
[----:B------:R-:W-:-:S05]  /*5cc40*/  @!P4 LOP3.LUT R15, R15, R14, RZ, 0x3c, !PT ;  /* 0x0000000e0f0fc212 */ /* 0x000fca00078e3cff */
[----:B------:R0:W4:Y:S04]  /*5cc50*/  @!P4 LDG.E.U8 R13, desc[UR4][R14.64] ;  /* 0x000000040e0dc981 */ /* 0x000128000c1e1100 */
[----:B------:R-:W0:Y:S04]  /*5cc60*/  LDL R14, [R1+0x2dec] ;  /* 0x002dec00010e7983 */ /* 0x000e280000100800 */
[----:B------:R-:W0:Y:S02]  /*5cc70*/  LDL R15, [R1+0x2df0] ;  /* 0x002df000010f7983 */ /* 0x000e240000100800 */
[----:B0-----:R-:W-:-:S04]  /*5cc80*/  @!P0 LOP3.LUT R15, R15, R14, RZ, 0x3c, !PT ;  /* 0x0000000e0f0f8212 */ /* 0x001fc800078e3cff */
[----:B------:R-:W-:-:S04]  /*5cc90*/  @!P0 LOP3.LUT R14, R15, R14, RZ, 0x3c, !PT ;  /* 0x0000000e0f0e8212 */ /* 0x000fc800078e3cff */
[----:B------:R-:W-:-:S05]  /*5cca0*/  @!P0 LOP3.LUT R15, R15, R14, RZ, 0x3c, !PT ;  /* 0x0000000e0f0f8212 */ /* 0x000fca00078e3cff */
[----:B------:R3:W2:Y:S04]  /*5ccb0*/  @!P0 LDG.E.U8 R18, desc[UR4][R14.64] ;  /* 0x000000040e128981 */ /* 0x0006a8000c1e1100 */
[----:B------:R-:W4:Y:S01]  /*5ccc0*/  LDL R15, [R1+0x2de4] ;  /* 0x002de400010f7983 */ /* 0x000f220000100800 */
[----:B---3--:R-:W-:-:S03]  /*5ccd0*/  @!P4 IMAD.MOV.U32 R14, RZ, RZ, R16 ;  /* 0x000000ffff0ec224 */ /* 0x008fc600078e0010 */
[----:B--2---:R0:W-:Y:S01]  /*5cce0*/  STL [R1+0xd74], R18 ;  /* 0x000d741201007387 */ /* 0x0041e20000100800 */
[----:B------:R-:W-:Y:S02]  /*5ccf0*/  PRMT R152, RZ, 0x7610, R152 ;  /* 0x00007610ff987816 */ /* 0x000fe40000000098 */
[----:B------:R-:W-:Y:S01]  /*5cd00*/  PRMT R19, RZ, 0x7610, R19 ;  /* 0x00007610ff137816 */ /* 0x000fe20000000013 */
[----:B------:R-:W2:Y:S04]  /*5cd10*/  LDL R16, [R1+0x2dc4] ;  /* 0x002dc40001107983 */ /* 0x000ea80000100800 */
[----:B----4-:R1:W3:Y:S04]  /*5cd20*/  @!P4 LDG.E.U8 R11, desc[UR4][R14.64] ;  /* 0x000000040e0bc981 */ /* 0x0102e8000c1e1100 */
[----:B0-----:R-:W4:Y:S04]  /*5cd30*/  LDL R18, [R1+0x2dd0] ;  /* 0x002dd00001127983 */ /* 0x001f280000100800 */
[----:B------:R-:W1:Y:S04]  /*5cd40*/  LDL R14, [R1+0x2ddc] ;  /* 0x002ddc00010e7983 */ /* 0x000e680000100800 */
[----:B------:R-:W1:Y:S02]  /*5cd50*/  LDL R15, [R1+0x2de0] ;  /* 0x002de000010f7983 */ /* 0x000e640000100800 */
[----:B-1----:R-:W-:-:S04]  /*5cd60*/  @!P0 LOP3.LUT R15, R15, R14, RZ, 0x3c, !PT ;  /* 0x0000000e0f0f8212 */ /* 0x002fc800078e3cff */
[----:B------:R-:W-:-:S04]  /*5cd70*/  @!P0 LOP3.LUT R14, R15, R14, RZ, 0x3c, !PT ;  /* 0x0000000e0f0e8212 */ /* 0x000fc800078e3cff */
[----:B------:R-:W-:-:S05]  /*5cd80*/  @!P0 LOP3.LUT R15, R15, R14, RZ, 0x3c, !PT ;  /* 0x0000000e0f0f8212 */ /* 0x000fca00078e3cff */
[----:B------:R0:W2:Y:S04]  /*5cd90*/  @!P0 LDG.E.U8 R152, desc[UR4][R14.64] ;  /* 0x000000040e988981 */ /* 0x0000a8000c1e1100 */
[----:B---3--:R1:W-:Y:S01]  /*5cda0*/  STL [R1+0xd70], R11 ;  /* 0x000d700b01007387 */ /* 0x0083e20000100800 */
[----:B0-----:R-:W-:Y:S02]  /*5cdb0*/  @!P4 IMAD.MOV.U32 R14, RZ, RZ, R22 ;  /* 0x000000ffff0ec224 */ /* 0x001fe400078e0016 */
[----:B------:R-:W-:Y:S01]  /*5cdc0*/  @!P4 IMAD.MOV.U32 R15, RZ, RZ, R77 ;  /* 0x000000ffff0fc224 */ /* 0x000fe200078e004d */
[----:B-1----:R-:W3:Y:S04]  /*5cdd0*/  LDL R11, [R1+0x2dc8] ;  /* 0x002dc800010b7983 */ /* 0x002ee80000100800 */
[----:B------:R4:W2:Y:S04]  /*5cde0*/  @!P4 LDG.E.U8 R19, desc[UR4][R14.64] ;  /* 0x000000040e13c981 */ /* 0x0008a8000c1e1100 */
[----:B------:R-:W3:Y:S01]  /*5cdf0*/  LDL R15, [R1+0x2dcc] ;  /* 0x002dcc00010f7983 */ /* 0x000ee20000100800 */
[----:B------:R-:W-:Y:S01]  /*5ce00*/  PRMT R17, RZ, 0x7610, R17 ;  /* 0x00007610ff117816 */ /* 0x000fe20000000011 */
[----:B----4-:R-:W-:Y:S01]  /*5ce10*/  @!P0 IMAD.MOV.U32 R14, RZ, RZ, R18 ;  /* 0x000000ffff0e8224 */ /* 0x010fe200078e0012 */
[----:B------:R-:W-:-:S04]  /*5ce20*/  PRMT R81, RZ, 0x7610, R81 ;  /* 0x00007610ff517816 */ /* 0x000fc80000000051 */
[----:B---3--:R0:W3:Y:S02]  /*5ce30*/  @!P0 LDG.E.U8 R17, desc[UR4][R14.64] ;  /* 0x000000040e118981 */ /* 0x0080e4000c1e1100 */
[----:B0-----:R-:W-:Y:S02]  /*5ce40*/  @!P4 IMAD.MOV.U32 R14, RZ, RZ, R11 ;  /* 0x000000ffff0ec224 */ /* 0x001fe400078e000b */
[----:B--2---:R-:W-:-:S05]  /*5ce50*/  @!P4 IMAD.MOV.U32 R15, RZ, RZ, R16 ;  /* 0x000000ffff0fc224 */ /* 0x004fca00078e0010 */
[----:B------:R-:W2:Y:S04]  /*5ce60*/  @!P4 LDG.E.U8 R81, desc[UR4][R14.64] ;  /* 0x000000040e51c981 */ /* 0x000ea8000c1e1100 */
[----:B------:R0:W-:Y:S04]  /*5ce70*/  STL [R1+0xd6c], R152 ;  /* 0x000d6c9801007387 */ /* 0x0001e80000100800 */
[----:B------:R-:W4:Y:S04]  /*5ce80*/  LDL R77, [R1+0x2db8] ;  /* 0x002db800014d7983 */ /* 0x000f280000100800 */
[----:B------:R-:W4:Y:S04]  /*5ce90*/  LDL R22, [R1+0x2dac] ;  /* 0x002dac0001167983 */ /* 0x000f280000100800 */
[----:B0-----:R-:W4:Y:S04]  /*5cea0*/  LDL R152, [R1+0x2db4] ;  /* 0x002db40001987983 */ /* 0x001f280000100800 */
[----:B------:R0:W-:Y:S04]  /*5ceb0*/  STL [R1+0xd68], R19 ;  /* 0x000d681301007387 */ /* 0x0001e80000100800 */
[----:B------:R-:W4:Y:S04]  /*5cec0*/  LDL R18, [R1+0x2da4] ;  /* 0x002da40001127983 */ /* 0x000f280000100800 */
[----:B0-----:R-:W4:Y:S04]  /*5ced0*/  LDL R19, [R1+0x2db0] ;  /* 0x002db00001137983 */ /* 0x001f280000100800 */
[----:B---3--:R0:W-:Y:S04]  /*5cee0*/  STL [R1+0xd64], R17 ;  /* 0x000d641101007387 */ /* 0x0081e80000100800 */
[----:B------:R-:W3:Y:S04]  /*5cef0*/  LDL R16, [R1+0x2d9c] ;  /* 0x002d9c0001107983 */ /* 0x000ee80000100800 */
[----:B------:R-:W3:Y:S04]  /*5cf00*/  LDL R11, [R1+0x2da0] ;  /* 0x002da000010b7983 */ /* 0x000ee80000100800 */
[----:B0-----:R-:W3:Y:S04]  /*5cf10*/  LDL R17, [R1+0x2da8] ;  /* 0x002da80001117983 */ /* 0x001ee80000100800 */
[----:B--2---:R0:W-:Y:S04]  /*5cf20*/  STL [R1+0xd5c], R81 ;  /* 0x000d5c5101007387 */ /* 0x0041e80000100800 */
[----:B0-----:R-:W2:Y:S04]  /*5cf30*/  LDL.LU R81, [R1+0x4430] ;  /* 0x0044300001517983 */ /* 0x001ea80000300800 */
[----:B------:R-:W4:Y:S04]  /*5cf40*/  LDL R14, [R1+0x2dbc] ;  /* 0x002dbc00010e7983 */ /* 0x000f280000100800 */
[----:B------:R-:W4:Y:S02]  /*5cf50*/  LDL R15, [R1+0x2dc0] ;  /* 0x002dc000010f7983 */ /* 0x000f240000100800 */
[----:B----4-:R-:W-:-:S02]  /*5cf60*/  @!P0 LOP3.LUT R15, R15, R14, RZ, 0x3c, !PT ;  /* 0x0000000e0f0f8212 */ /* 0x010fc400078e3cff */
[----:B--2---:R-:W-:Y:S02]  /*5cf70*/  PRMT R81, RZ, 0x7610, R81 ;  /* 0x00007610ff517816 */ /* 0x004fe40000000051 */
[----:B------:R-:W-:-:S04]  /*5cf80*/  @!P0 LOP3.LUT R14, R15, R14, RZ, 0x3c, !PT ;  /* 0x0000000e0f0e8212 */ /* 0x000fc800078e3cff */
[----:B------:R-:W-:-:S05]  /*5cf90*/  @!P0 LOP3.LUT R15, R15, R14, RZ, 0x3c, !PT ;  /* 0x0000000e0f0f8212 */ /* 0x000fca00078e3cff */
[----:B------:R0:W2:Y:S01]  /*5cfa0*/  @!P0 LDG.E.U8 R81, desc[UR4][R14.64] ;  /* 0x000000040e518981 */ /* 0x0000a2000c1e1100 */
[----:B------:R-:W-:Y:S02]  /*5cfb0*/  PRMT R23, RZ, 0x7610, R23 ;  /* 0x00007610ff177816 */ /* 0x000fe40000000017 */
[----:B------:R-:W-:Y:S01]  /*5cfc0*/  PRMT R93, RZ, 0x7610, R93 ;  /* 0x00007610ff5d7816 */ /* 0x000fe2000000005d */
[----:B0-----:R-:W-:Y:S02]  /*5cfd0*/  @!P4 IMAD.MOV.U32 R14, RZ, RZ, R77 ;  /* 0x000000ffff0ec224 */ /* 0x001fe400078e004d */
[----:B------:R-:W-:-:S05]  /*5cfe0*/  @!P4 IMAD.MOV.U32 R15, RZ, RZ, R152 ;  /* 0x000000ffff0fc224 */ /* 0x000fca00078e0098 */
[----:B------:R0:W4:Y:S04]  /*5cff0*/  @!P4 LDG.E.U8 R23, desc[UR4][R14.64] ;  /* 0x000000040e17c981 */ /* 0x000128000c1e1100 */
[----:B--2---:R1:W-:Y:S04]  /*5d000*/  STL [R1+0xd54], R81 ;  /* 0x000d545101007387 */ /* 0x0043e80000100800 */
[----:B-1----:R-:W2:Y:S01]  /*5d010*/  LDL.LU R81, [R1+0x442c] ;  /* 0x00442c0001517983 */ /* 0x002ea20000300800 */
[----:B0-----:R-:W-:Y:S02]  /*5d020*/  @!P0 IMAD.MOV.U32 R14, RZ, RZ, R19 ;  /* 0x000000ffff0e8224 */ /* 0x001fe400078e0013 */
[----:B------:R-:W-:Y:S01]  /*5d030*/  @!P0 IMAD.MOV.U32 R15, RZ, RZ, R22 ;  /* 0x000000ffff0f8224 */ /* 0x000fe200078e0016 */
[----:B------:R-:W-:-:S04]  /*5d040*/  PRMT R94, RZ, 0x7610, R94 ;  /* 0x00007610ff5e7816 */ /* 0x000fc8000000005e */
[----:B------:R3:W4:Y:S02]  /*5d050*/  @!P0 LDG.E.U8 R93, desc[UR4][R14.64] ;  /* 0x000000040e5d8981 */ /* 0x000724000c1e1100 */
[----:B---3--:R-:W-:Y:S02]  /*5d060*/  @!P4 IMAD.MOV.U32 R14, RZ, RZ, R17 ;  /* 0x000000ffff0ec224 */ /* 0x008fe400078e0011 */
[----:B------:R-:W-:-:S05]  /*5d070*/  @!P4 IMAD.MOV.U32 R15, RZ, RZ, R18 ;  /* 0x000000ffff0fc224 */ /* 0x000fca00078e0012 */
[----:B------:R0:W3:Y:S02]  /*5d080*/  @!P4 LDG.E.U8 R94, desc[UR4][R14.64] ;  /* 0x000000040e5ec981 */ /* 0x0000e4000c1e1100 */
[----:B0-----:R-:W-:Y:S02]  /*5d090*/  @!P0 IMAD.MOV.U32 R14, RZ, RZ, R11 ;  /* 0x000000ffff0e8224 */ /* 0x001fe400078e000b */
[----:B------:R-:W-:Y:S01]  /*5d0a0*/  @!P0 IMAD.MOV.U32 R15, RZ, RZ, R16 ;  /* 0x000000ffff0f8224 */ /* 0x000fe200078e0010 */
[----:B--2---:R-:W-:-:S06]  /*5d0b0*/  PRMT R81, RZ, 0x7610, R81 ;  /* 0x00007610ff517816 */ /* 0x004fcc0000000051 */
[----:B------:R0:W2:Y:S04]  /*5d0c0*/  @!P0 LDG.E.U8 R81, desc[UR4][R14.64] ;  /* 0x000000040e518981 */ /* 0x0000a8000c1e1100 */
[----:B----4-:R-:W-:Y:S01]  /*5d0d0*/  STL [R1+0x3e44], R93 ;  /* 0x003e445d01007387 */ /* 0x010fe20000100800 */
[----:B------:R-:W-:Y:S02]  /*5d0e0*/  LOP3.LUT R16, R240, 0xffff, RZ, 0xc0, !PT ;  /* 0x0000fffff0107812 */ /* 0x000fe400078ec0ff */
[----:B------:R-:W-:Y:S02]  /*5d0f0*/  LOP3.LUT R11, R238, 0xffff, RZ, 0xc0, !PT ;  /* 0x0000ffffee0b7812 */ /* 0x000fe400078ec0ff */
[----:B0-----:R-:W-:Y:S02]  /*5d100*/  LOP3.LUT R15, R241, 0xffff, RZ, 0xc0, !PT ;  /* 0x0000fffff10f7812 */ /* 0x001fe400078ec0ff */
[----:B------:R-:W-:-:S02]  /*5d110*/  LOP3.LUT R14, R242, 0xffff, RZ, 0xc0, !PT ;  /* 0x0000fffff20e7812 */ /* 0x000fc400078ec0ff */
[----:B------:R-:W-:Y:S01]  /*5d120*/  PRMT R152, R16, 0x3340, R15 ;  /* 0x0000334010987816 */ /* 0x000fe2000000000f */
[----:B---3--:R-:W-:Y:S04]  /*5d130*/  STL [R1+0x3e48], R94 ;  /* 0x003e485e01007387 */ /* 0x008fe80000100800 */
[----:B------:R-:W3:Y:S01]  /*5d140*/  LDL R77, [R1+0x3b2c] ;  /* 0x003b2c00014d7983 */ /* 0x000ee20000100800 */
[----:B------:R-:W-:Y:S02]  /*5d150*/  LOP3.LUT R16, R239, 0xffff, RZ, 0xc0, !PT ;  /* 0x0000ffffef107812 */ /* 0x000fe400078ec0ff */
[----:B------:R-:W-:-:S04]  /*5d160*/  LOP3.LUT R15, R235, 0xffff, RZ, 0xc0, !PT ;  /* 0x0000ffffeb0f7812 */ /* 0x000fc800078ec0ff */
[----:B------:R-:W-:Y:S02]  /*5d170*/  PRMT R22, R16, 0x3340, R15 ;  /* 0x0000334010167816 */ /* 0x000fe4000000000f */
[----:B------:R-:W-:Y:S02]  /*5d180*/  LOP3.LUT R16, R233, 0xffff, RZ, 0xc0, !PT ;  /* 0x0000ffffe9107812 */ /* 0x000fe400078ec0ff */
[----:B------:R-:W-:-:S04]  /*5d190*/  LOP3.LUT R15, R234, 0xffff, RZ, 0xc0, !PT ;  /* 0x0000ffffea0f7812 */ /* 0x000fc800078ec0ff */
[----:B------:R-:W-:Y:S02]  /*5d1a0*/  PRMT R19, R16, 0x3340, R15 ;  /* 0x0000334010137816 */ /* 0x000fe4000000000f */
[----:B------:R-:W-:Y:S02]  /*5d1b0*/  LOP3.LUT R16, R232, 0xffff, RZ, 0xc0, !PT ;  /* 0x0000ffffe8107812 */ /* 0x000fe400078ec0ff */
[----:B------:R-:W-:-:S04]  /*5d1c0*/  LOP3.LUT R15, R225, 0xffff, RZ, 0xc0, !PT ;  /* 0x0000ffffe10f7812 */ /* 0x000fc800078ec0ff */
[----:B------:R-:W-:Y:S01]  /*5d1d0*/  PRMT R15, R16, 0x3340, R15 ;  /* 0x00003340100f7816 */ /* 0x000fe2000000000f */
[----:B--2---:R-:W-:Y:S04]  /*5d1e0*/  STL [R1+0x3e4c], R81 ;  /* 0x003e4c5101007387 */ /* 0x004fe80000100800 */
[----:B------:R0:W-:Y:S02]  /*5d1f0*/  STL [R1+0xd4c], R23 ;  /* 0x000d4c1701007387 */ /* 0x0001e40000100800 */
[----:B0-----:R-:W-:Y:S02]  /*5d200*/  PRMT R23, R14, 0x3340, R11 ;  /* 0x000033400e177816 */ /* 0x001fe4000000000b */
        /* <DEDUP_REMOVED lines=8> */
[----:B------:R-:W-:Y:S02]  /*5d290*/  PRMT R11, R14, 0x3340, R11 ;  /* 0x000033400e0b7816 */ /* 0x000fe4000000000b */
[----:B------:R-:W-:Y:S01]  /*5d2a0*/  PRMT R18, R19, 0x5410, R18 ;  /* 0x0000541013127816 */ /* 0x000fe20000000012 */
[----:B------:R-:W2:Y:S01]  /*5d2b0*/  LDL R14, [R1+0x2d98] ;  /* 0x002d9800010e7983 */ /* 0x000ea20000100800 */
[----:B------:R-:W-:-:S03]  /*5d2c0*/  PRMT R19, R15, 0x5410, R11 ;  /* 0x000054100f137816 */ /* 0x000fc6000000000b */
[----:B------:R-:W2:Y:S01]  /*5d2d0*/  LDL R15, [R1+0x2d94] ;  /* 0x002d9400010f7983 */ /* 0x000ea20000100800 */
[----:B------:R-:W-:-:S03]  /*5d2e0*/  PRMT R80, RZ, 0x7610, R80 ;  /* 0x00007610ff507816 */ /* 0x000fc60000000050 */
[----:B------:R-:W4:Y:S01]  /*5d2f0*/  LDL R11, [R1+0x2d90] ;  /* 0x002d9000010b7983 */ /* 0x000f220000100800 */
[----:B------:R-:W-:-:S03]  /*5d300*/  PRMT R239, RZ, 0x7610, R239 ;  /* 0x00007610ffef7816 */ /* 0x000fc600000000ef */
[----:B--2---:R4:W2:Y:S04]  /*5d310*/  @!P4 LDG.E.U8 R80, desc[UR4][R14.64] ;  /* 0x000000040e50c981 */ /* 0x0048a8000c1e1100 */
[----:B------:R-:W3:Y:S01]  /*5d320*/  LDL R15, [R1+0x2d8c] ;  /* 0x002d8c00010f7983 */ /* 0x000ee20000100800 */
[----:B----4-:R-:W-:Y:S01]  /*5d330*/  @!P0 IMAD.MOV.U32 R14, RZ, RZ, R11 ;  /* 0x000000ffff0e8224 */ /* 0x010fe200078e000b */
[----:B------:R-:W-:Y:S02]  /*5d340*/  PRMT R16, R152, 0x5410, R23 ;  /* 0x0000541098107816 */ /* 0x000fe40000000017 */
[----:B------:R-:W-:Y:S01]  /*5d350*/  PRMT R17, R22, 0x5410, R17 ;  /* 0x0000541016117816 */ /* 0x000fe20000000011 */
[----:B------:R-:W4:Y:S04]  /*5d360*/  LDL R152, [R1+0x2d80] ;  /* 0x002d800001987983 */ /* 0x000f280000100800 */
[----:B------:R-:W4:Y:S04]  /*5d370*/  LDL R22, [R1+0x2d7c] ;  /* 0x002d7c0001167983 */ /* 0x000f280000100800 */
[----:B--2---:R-:W-:Y:S04]  /*5d380*/  STL [R1+0x3e50], R80 ;  /* 0x003e505001007387 */ /* 0x004fe80000100800 */
[----:B---3--:R0:W2:Y:S01]  /*5d390*/  @!P0 LDG.E.U8 R239, desc[UR4][R14.64] ;  /* 0x000000040eef8981 */ /* 0x0080a2000c1e1100 */
[----:B------:R-:W-:-:S02]  /*5d3a0*/  PRMT R238, RZ, 0x7610, R238 ;  /* 0x00007610ffee7816 */ /* 0x000fc400000000ee */
[----:B------:R-:W-:Y:S02]  /*5d3b0*/  PRMT R237, RZ, 0x7610, R237 ;  /* 0x00007610ffed7816 */ /* 0x000fe400000000ed */
[----:B------:R-:W-:Y:S01]  /*5d3c0*/  PRMT R236, RZ, 0x7610, R236 ;  /* 0x00007610ffec7816 */ /* 0x000fe200000000ec */
[----:B------:R1:W-:Y:S01]  /*5d3d0*/  STS.128 [R77+0x20000], R16 ;  /* 0x020000104d007388 */ /* 0x0003e20000000c00 */
[----:B------:R-:W-:-:S03]  /*5d3e0*/  PRMT R79, RZ, 0x7610, R79 ;  /* 0x00007610ff4f7816 */ /* 0x000fc6000000004f */
[----:B------:R-:W3:Y:S04]  /*5d3f0*/  LDL R11, [R1+0x2d68] ;  /* 0x002d6800010b7983 */ /* 0x000ee80000100800 */
[----:B------:R-:W0:Y:S04]  /*5d400*/  LDL R14, [R1+0x2d84] ;  /* 0x002d8400010e7983 */ /* 0x000e280000100800 */
[----:B------:R-:W0:Y:S04]  /*5d410*/  LDL R15, [R1+0x2d88] ;  /* 0x002d8800010f7983 */ /* 0x000e280000100800 */
[----:B-1----:R-:W2:Y:S04]  /*5d420*/  LDL R18, [R1+0x2d70] ;  /* 0x002d700001127983 */ /* 0x002ea80000100800 */
[----:B------:R-:W3:Y:S01]  /*5d430*/  LDL R16, [R1+0x2d64] ;  /* 0x002d640001107983 */ /* 0x000ee20000100800 */
[----:B0-----:R-:W-:-:S04]  /*5d440*/  @!P4 LOP3.LUT R15, R15, R14, RZ, 0x3c, !PT ;  /* 0x0000000e0f0fc212 */ /* 0x001fc800078e3cff */
[----:B------:R-:W-:-:S04]  /*5d450*/  @!P4 LOP3.LUT R14, R15, R14, RZ, 0x3c, !PT ;  /* 0x0000000e0f0ec212 */ /* 0x000fc800078e3cff */
[----:B------:R-:W-:-:S05]  /*5d460*/  @!P4 LOP3.LUT R15, R15, R14, RZ, 0x3c, !PT ;  /* 0x0000000e0f0fc212 */ /* 0x000fca00078e3cff */
[----:B------:R4:W3:Y:S02]  /*5d470*/  @!P4 LDG.E.U8 R238, desc[UR4][R14.64] ;  /* 0x000000040eeec981 */ /* 0x0008e4000c1e1100 */
[----:B----4-:R-:W-:Y:S02]  /*5d480*/  @!P0 IMAD.MOV.U32 R14, RZ, RZ, R152 ;  /* 0x000000ffff0e8224 */ /* 0x010fe400078e0098 */
[----:B------:R-:W-:Y:S01]  /*5d490*/  @!P0 IMAD.MOV.U32 R15, RZ, RZ, R22 ;  /* 0x000000ffff0f8224 */ /* 0x000fe200078e0016 */
[----:B------:R-:W4:Y:S04]  /*5d4a0*/  LDL R152, [R1+0x2d54] ;  /* 0x002d540001987983 */ /* 0x000f280000100800 */
[----:B------:R-:W4:Y:S04]  /*5d4b0*/  LDL R22, [R1+0x2d58] ;  /* 0x002d580001167983 */ /* 0x000f280000100800 */
[----:B------:R0:W4:Y:S04]  /*5d4c0*/  @!P0 LDG.E.U8 R237, desc[UR4][R14.64] ;  /* 0x000000040eed8981 */ /* 0x000128000c1e1100 */
[----:B------:R-:W0:Y:S04]  /*5d4d0*/  LDL R14, [R1+0x2d74] ;  /* 0x002d7400010e7983 */ /* 0x000e280000100800 */
[----:B------:R-:W0:Y:S02]  /*5d4e0*/  LDL R15, [R1+0x2d78] ;  /* 0x002d7800010f7983 */ /* 0x000e240000100800 */
[----:B0-----:R-:W-:-:S04]  /*5d4f0*/  @!P4 LOP3.LUT R15, R15, R14, RZ, 0x3c, !PT ;  /* 0x0000000e0f0fc212 */ /* 0x001fc800078e3cff */
[----:B------:R-:W-:-:S04]  /*5d500*/  @!P4 LOP3.LUT R14, R15, R14, RZ, 0x3c, !PT ;  /* 0x0000000e0f0ec212 */ /* 0x000fc800078e3cff */
[----:B------:R-:W-:-:S05]  /*5d510*/  @!P4 LOP3.LUT R15, R15, R14, RZ, 0x3c, !PT ;  /* 0x0000000e0f0fc212 */ /* 0x000fca00078e3cff */
[----:B------:R2:W4:Y:S04]  /*5d520*/  @!P4 LDG.E.U8 R236, desc[UR4][R14.64] ;  /* 0x000000040eecc981 */ /* 0x000528000c1e1100 */
[----:B------:R-:W3:Y:S01]  /*5d530*/  LDL R15, [R1+0x2d6c] ;  /* 0x002d6c00010f7983 */ /* 0x000ee20000100800 */
[----:B--2---:R-:W-:-:S03]  /*5d540*/  @!P0 IMAD.MOV.U32 R14, RZ, RZ, R18 ;  /* 0x000000ffff0e8224 */ /* 0x004fc600078e0012 */
[----:B------:R-:W2:Y:S04]  /*5d550*/  LDL R18, [R1+0x2d50] ;  /* 0x002d500001127983 */ /* 0x000ea80000100800 */
[----:B---3--:R-:W3:Y:S04]  /*5d560*/  @!P0 LDG.E.U8 R79, desc[UR4][R14.64] ;  /* 0x000000040e4f8981 */ /* 0x008ee8000c1e1100 */
[----:B---3--:R0:W-:Y:S04]  /*5d570*/  STL [R1+0xd24], R79 ;  /* 0x000d244f01007387 */ /* 0x0081e80000100800 */
[----:B0-----:R-:W3:Y:S01]  /*5d580*/  LDL.LU R79, [R1+0x4428] ;  /* 0x00442800014f7983 */ /* 0x001ee20000300800 */
[----:B------:R-:W-:-:S02]  /*5d590*/  @!P4 IMAD.MOV.U32 R14, RZ, RZ, R11 ;  /* 0x000000ffff0ec224 */ /* 0x000fc400078e000b */
[----:B------:R-:W-:Y:S01]  /*5d5a0*/  @!P4 IMAD.MOV.U32 R15, RZ, RZ, R16 ;  /* 0x000000ffff0fc224 */ /* 0x000fe200078e0010 */
[----:B------:R-:W2:Y:S04]  /*5d5b0*/  LDL R11, [R1+0x2d48] ;  /* 0x002d4800010b7983 */ /* 0x000ea80000100800 */
[----:B------:R-:W2:Y:S01]  /*5d5c0*/  LDL R16, [R1+0x2d44] ;  /* 0x002d440001107983 */ /* 0x000ea20000100800 */
[----:B---3--:R-:W-:-:S06]  /*5d5d0*/  PRMT R79, RZ, 0x7610, R79 ;  /* 0x00007610ff4f7816 */ /* 0x008fcc000000004f */
[----:B------:R-:W3:Y:S04]  /*5d5e0*/  @!P4 LDG.E.U8 R79, desc[UR4][R14.64] ;  /* 0x000000040e4fc981 */ /* 0x000ee8000c1e1100 */
[----:B---3--:R0:W-:Y:S04]  /*5d5f0*/  STL [R1+0xd20], R79 ;  /* 0x000d204f01007387 */ /* 0x0081e80000100800 */
[----:B0-----:R-:W3:Y:S04]  /*5d600*/  LDL.LU R79, [R1+0x4424] ;  /* 0x00442400014f7983 */ /* 0x001ee80000300800 */
[----:B------:R-:W4:Y:S04]  /*5d610*/  LDL R14, [R1+0x2d5c] ;  /* 0x002d5c00010e7983 */ /* 0x000f280000100800 */
[----:B------:R-:W4:Y:S02]  /*5d620*/  LDL R15, [R1+0x2d60] ;  /* 0x002d6000010f7983 */ /* 0x000f240000100800 */
[----:B----4-:R-:W-:-:S02]  /*5d630*/  @!P0 LOP3.LUT R15, R15, R14, RZ, 0x3c, !PT ;  /* 0x0000000e0f0f8212 */ /* 0x010fc400078e3cff */
[----:B---3--:R-:W-:Y:S02]  /*5d640*/  PRMT R79, RZ, 0x7610, R79 ;  /* 0x00007610ff4f7816 */ /* 0x008fe4000000004f */
[----:B------:R-:W-:-:S04]  /*5d650*/  @!P0 LOP3.LUT R14, R15, R14, RZ, 0x3c, !PT ;  /* 0x0000000e0f0e8212 */ /* 0x000fc800078e3cff */
[----:B------:R-:W-:-:S05]  /*5d660*/  @!P0 LOP3.LUT R15, R15, R14, RZ, 0x3c, !PT ;  /* 0x0000000e0f0f8212 */ /* 0x000fca00078e3cff */
[----:B------:R0:W3:Y:S01]  /*5d670*/  @!P0 LDG.E.U8 R79, desc[UR4][R14.64] ;  /* 0x000000040e4f8981 */ /* 0x0000e2000c1e1100 */
[----:B------:R-:W-:Y:S01]  /*5d680*/  PRMT R19, RZ, 0x7610, R19 ;  /* 0x00007610ff137816 */ /* 0x000fe20000000013 */
[----:B0-----:R-:W-:Y:S02]  /*5d690*/  @!P4 IMAD.MOV.U32 R14, RZ, RZ, R22 ;  /* 0x000000ffff0ec224 */ /* 0x001fe400078e0016 */
[----:B------:R-:W-:-:S05]  /*5d6a0*/  @!P4 IMAD.MOV.U32 R15, RZ, RZ, R152 ;  /* 0x000000ffff0fc224 */ /* 0x000fca00078e0098 */
[----:B------:R2:W4:Y:S04]  /*5d6b0*/  @!P4 LDG.E.U8 R19, desc[UR4][R14.64] ;  /* 0x000000040e13c981 */ /* 0x000528000c1e1100 */
[----:B---3--:R0:W-:Y:S04]  /*5d6c0*/  STL [R1+0xd1c], R79 ;  /* 0x000d1c4f01007387 */ /* 0x0081e80000100800 */
[----:B0-----:R-:W3:Y:S04]  /*5d6d0*/  LDL.LU R79, [R1+0x4420] ;  /* 0x00442000014f7983 */ /* 0x001ee80000300800 */
[----:B------:R-:W4:Y:S01]  /*5d6e0*/  LDL R15, [R1+0x2d4c] ;  /* 0x002d4c00010f7983 */ /* 0x000f220000100800 */
[----:B------:R-:W-:Y:S01]  /*5d6f0*/  PRMT R17, RZ, 0x7610, R17 ;  /* 0x00007610ff117816 */ /* 0x000fe20000000011 */
[----:B--2---:R-:W-:-:S02]  /*5d700*/  @!P0 IMAD.MOV.U32 R14, RZ, RZ, R18 ;  /* 0x000000ffff0e8224 */ /* 0x004fc400078e0012 */
[----:B------:R-:W2:Y:S04]  /*5d710*/  LDL R152, [R1+0x2d38] ;  /* 0x002d380001987983 */ /* 0x000ea80000100800 */
[----:B------:R-:W2:Y:S01]  /*5d720*/  LDL R22, [R1+0x2d2c] ;  /* 0x002d2c0001167983 */ /* 0x000ea20000100800 */
[----:B---3--:R-:W-:-:S03]  /*5d730*/  PRMT R79, RZ, 0x7610, R79 ;  /* 0x00007610ff4f7816 */ /* 0x008fc6000000004f */
[----:B----4-:R0:W3:Y:S02]  /*5d740*/  @!P0 LDG.E.U8 R17, desc[UR4][R14.64] ;  /* 0x000000040e118981 */ /* 0x0100e4000c1e1100 */
[----:B0-----:R-:W-:Y:S02]  /*5d750*/  @!P4 IMAD.MOV.U32 R14, RZ, RZ, R11 ;  /* 0x000000ffff0ec224 */ /* 0x001fe400078e000b */
[----:B------:R-:W-:-:S05]  /*5d760*/  @!P4 IMAD.MOV.U32 R15, RZ, RZ, R16 ;  /* 0x000000ffff0fc224 */ /* 0x000fca00078e0010 */
[----:B------:R-:W4:Y:S04]  /*5d770*/  @!P4 LDG.E.U8 R79, desc[UR4][R14.64] ;  /* 0x000000040e4fc981 */ /* 0x000f28000c1e1100 */
[----:B------:R0:W-:Y:S04]  /*5d780*/  STL [R1+0xd14], R19 ;  /* 0x000d141301007387 */ /* 0x0001e80000100800 */
[----:B------:R-:W2:Y:S04]  /*5d790*/  LDL R18, [R1+0x2d24] ;  /* 0x002d240001127983 */ /* 0x000ea80000100800 */
[----:B0-----:R-:W2:Y:S04]  /*5d7a0*/  LDL R19, [R1+0x2d30] ;  /* 0x002d300001137983 */ /* 0x001ea80000100800 */
[----:B---3--:R0:W-:Y:S04]  /*5d7b0*/  STL [R1+0xd0c], R17 ;  /* 0x000d0c1101007387 */ /* 0x0081e80000100800 */
[----:B------:R-:W3:Y:S04]  /*5d7c0*/  LDL R16, [R1+0x2d1c] ;  /* 0x002d1c0001107983 */ /* 0x000ee80000100800 */
[----:B------:R-:W3:Y:S04]  /*5d7d0*/  LDL R11, [R1+0x2d20] ;  /* 0x002d2000010b7983 */ /* 0x000ee80000100800 */
[----:B0-----:R-:W3:Y:S04]  /*5d7e0*/  LDL R17, [R1+0x2d28] ;  /* 0x002d280001117983 */ /* 0x001ee80000100800 */
[----:B----4-:R0:W-:Y:S04]  /*5d7f0*/  STL [R1+0xd04], R79 ;  /* 0x000d044f01007387 */ /* 0x0101e80000100800 */
[----:B0-----:R-:W4:Y:S04]  /*5d800*/  LDL.LU R79, [R1+0x441c] ;  /* 0x00441c00014f7983 */ /* 0x001f280000300800 */
        /* <DEDUP_REMOVED lines=9> */
[----:B0-----:R-:W2:Y:S04]  /*5d8a0*/  LDL.LU R79, [R1+0x4418] ;  /* 0x00441800014f7983 */ /* 0x001ea80000300800 */
[----:B------:R-:W4:Y:S01]  /*5d8b0*/  LDL R15, [R1+0x2d34] ;  /* 0x002d3400010f7983 */ /* 0x000f220000100800 */
[----:B------:R-:W-:Y:S01]  /*5d8c0*/  @!P4 IMAD.MOV.U32 R14, RZ, RZ, R152 ;  /* 0x000000ffff0ec224 */ /* 0x000fe200078e0098 */
[----:B------:R-:W-:-:S02]  /*5d8d0*/  PRMT R95, RZ, 0x7610, R95 ;  /* 0x00007610ff5f7816 */ /* 0x000fc4000000005f */
[----:B------:R-:W-:Y:S02]  /*5d8e0*/  PRMT R96, RZ, 0x7610, R96 ;  /* 0x00007610ff607816 */ /* 0x000fe40000000060 */
[----:B----4-:R0:W4:Y:S02]  /*5d8f0*/  @!P4 LDG.E.U8 R23, desc[UR4][R14.64] ;  /* 0x000000040e17c981 */ /* 0x010124000c1e1100 */
[----:B0-----:R-:W-:Y:S02]  /*5d900*/  @!P0 IMAD.MOV.U32 R14, RZ, RZ, R19 ;  /* 0x000000ffff0e8224 */ /* 0x001fe400078e0013 */
[----:B------:R-:W-:-:S05]  /*5d910*/  @!P0 IMAD.MOV.U32 R15, RZ, RZ, R22 ;  /* 0x000000ffff0f8224 */ /* 0x000fca00078e0016 */
[----:B------:R3:W4:Y:S01]  /*5d920*/  @!P0 LDG.E.U8 R95, desc[UR4][R14.64] ;  /* 0x000000040e5f8981 */ /* 0x000722000c1e1100 */
[----:B--2---:R-:W-:Y:S01]  /*5d930*/  PRMT R79, RZ, 0x7610, R79 ;  /* 0x00007610ff4f7816 */ /* 0x004fe2000000004f */
[----:B---3--:R-:W-:Y:S02]  /*5d940*/  @!P4 IMAD.MOV.U32 R14, RZ, RZ, R17 ;  /* 0x000000ffff0ec224 */ /* 0x008fe400078e0011 */
[----:B------:R-:W-:-:S05]  /*5d950*/  @!P4 IMAD.MOV.U32 R15, RZ, RZ, R18 ;  /* 0x000000ffff0fc224 */ /* 0x000fca00078e0012 */
[----:B------:R0:W2:Y:S02]  /*5d960*/  @!P4 LDG.E.U8 R96, desc[UR4][R14.64] ;  /* 0x000000040e60c981 */ /* 0x0000a4000c1e1100 */
[----:B0-----:R-:W-:Y:S02]  /*5d970*/  @!P0 IMAD.MOV.U32 R14, RZ, RZ, R11 ;  /* 0x000000ffff0e8224 */ /* 0x001fe400078e000b */
[----:B------:R-:W-:-:S05]  /*5d980*/  @!P0 IMAD.MOV.U32 R15, RZ, RZ, R16 ;  /* 0x000000ffff0f8224 */ /* 0x000fca00078e0010 */
[----:B------:R0:W3:Y:S01]  /*5d990*/  @!P0 LDG.E.U8 R79, desc[UR4][R14.64] ;  /* 0x000000040e4f8981 */ /* 0x0000e2000c1e1100 */
[----:B------:R-:W-:Y:S02]  /*5d9a0*/  LOP3.LUT R16, R181, 0xffff, RZ, 0xc0, !PT ;  /* 0x0000ffffb5107812 */ /* 0x000fe400078ec0ff */
[----:B------:R-:W-:Y:S02]  /*5d9b0*/  LOP3.LUT R11, R179, 0xffff, RZ, 0xc0, !PT ;  /* 0x0000ffffb30b7812 */ /* 0x000fe400078ec0ff */
[----:B0-----:R-:W-:Y:S02]  /*5d9c0*/  LOP3.LUT R15, R182, 0xffff, RZ, 0xc0, !PT ;  /* 0x0000ffffb60f7812 */ /* 0x001fe400078ec0ff */
[----:B------:R-:W-:Y:S02]  /*5d9d0*/  LOP3.LUT R14, R178, 0xffff, RZ, 0xc0, !PT ;  /* 0x0000ffffb20e7812 */ /* 0x000fe400078ec0ff */
[----:B------:R-:W-:Y:S02]  /*5d9e0*/  PRMT R152, R16, 0x3340, R15 ;  /* 0x0000334010987816 */ /* 0x000fe4000000000f */
[----:B------:R-:W-:-:S02]  /*5d9f0*/  LOP3.LUT R16, R180, 0xffff, RZ, 0xc0, !PT ;  /* 0x0000ffffb4107812 */ /* 0x000fc400078ec0ff */
        /* <DEDUP_REMOVED lines=8> */
[----:B----4-:R-:W-:Y:S04]  /*5da80*/  STL [R1+0x3e54], R95 ;  /* 0x003e545f01007387 */ /* 0x010fe80000100800 */
[----:B--2---:R-:W-:Y:S04]  /*5da90*/  STL [R1+0x3e58], R96 ;  /* 0x003e586001007387 */ /* 0x004fe80000100800 */
[----:B---3--:R-:W-:Y:S04]  /*5daa0*/  STL [R1+0x3e5c], R79 ;  /* 0x003e5c4f01007387 */ /* 0x008fe80000100800 */
[----:B------:R0:W-:Y:S02]  /*5dab0*/  STL [R1+0xcf8], R23 ;  /* 0x000cf81701007387 */ /* 0x0001e40000100800 */
[----:B0-----:R-:W-:-:S02]  /*5dac0*/  PRMT R23, R14, 0x3340, R11 ;  /* 0x000033400e177816 */ /* 0x001fc4000000000b */
        /* <DEDUP_REMOVED lines=13> */
[----:B------:R-:W-:Y:S02]  /*5dba0*/  PRMT R78, RZ, 0x7610, R78 ;  /* 0x00007610ff4e7816 */ /* 0x000fe4000000004e */
[----:B------:R-:W-:Y:S02]  /*5dbb0*/  PRMT R16, R152, 0x5410, R23 ;  /* 0x0000541098107816 */ /* 0x000fe40000000017 */
[----:B------:R-:W-:Y:S01]  /*5dbc0*/  PRMT R17, R22, 0x5410, R17 ;  /* 0x0000541016117816 */ /* 0x000fe20000000011 */
[----:B------:R-:W3:Y:S04]  /*5dbd0*/  LDL R152, [R1+0x2d08] ;  /* 0x002d080001987983 */ /* 0x000ee80000100800 */
[----:B------:R-:W4:Y:S04]  /*5dbe0*/  LDL R22, [R1+0x2d10] ;  /* 0x002d100001167983 */ /* 0x000f280000100800 */
[----:B------:R-:W3:Y:S04]  /*5dbf0*/  LDL R23, [R1+0x2d00] ;  /* 0x002d000001177983 */ /* 0x000ee80000100800 */
[----:B--2---:R-:W2:Y:S04]  /*5dc00*/  @!P4 LDG.E.U8 R78, desc[UR4][R14.64] ;  /* 0x000000040e4ec981 */ /* 0x004ea8000c1e1100 */
[----:B------:R0:W-:Y:S04]  /*5dc10*/  STS.128 [R77+0x24000], R16 ;  /* 0x024000104d007388 */ /* 0x0001e80000000c00 */
[----:B------:R-:W3:Y:S04]  /*5dc20*/  LDL R15, [R1+0x2d0c] ;  /* 0x002d0c00010f7983 */ /* 0x000ee80000100800 */
[----:B--2---:R-:W-:Y:S04]  /*5dc30*/  STL [R1+0x3e60], R78 ;  /* 0x003e604e01007387 */ /* 0x004fe80000100800 */
[----:B0-----:R-:W2:Y:S04]  /*5dc40*/  LDL.LU R77, [R1+0x4414] ;  /* 0x00441400014d7983 */ /* 0x001ea80000300800 */
[----:B------:R-:W2:Y:S04]  /*5dc50*/  LDL R19, [R1+0x2d04] ;  /* 0x002d040001137983 */ /* 0x000ea80000100800 */
[----:B------:R-:W2:Y:S01]  /*5dc60*/  LDL R16, [R1+0x2cfc] ;  /* 0x002cfc0001107983 */ /* 0x000ea20000100800 */
[----:B------:R-:W-:Y:S01]  /*5dc70*/  PRMT R235, RZ, 0x7610, R235 ;  /* 0x00007610ffeb7816 */ /* 0x000fe200000000eb */
[----:B----4-:R-:W-:Y:S01]  /*5dc80*/  @!P0 IMAD.MOV.U32 R14, RZ, RZ, R22 ;  /* 0x000000ffff0e8224 */ /* 0x010fe200078e0016 */
[----:B------:R-:W-:-:S02]  /*5dc90*/  PRMT R234, RZ, 0x7610, R234 ;  /* 0x00007610ffea7816 */ /* 0x000fc400000000ea */
[----:B------:R-:W-:Y:S02]  /*5dca0*/  PRMT R233, RZ, 0x7610, R233 ;  /* 0x00007610ffe97816 */ /* 0x000fe400000000e9 */
[----:B------:R-:W-:Y:S01]  /*5dcb0*/  PRMT R232, RZ, 0x7610, R232 ;  /* 0x00007610ffe87816 */ /* 0x000fe200000000e8 */
[----:B------:R-:W4:Y:S04]  /*5dcc0*/  LDL R22, [R1+0x2ce8] ;  /* 0x002ce80001167983 */ /* 0x000f280000100800 */
[----:B---3--:R0:W3:Y:S02]  /*5dcd0*/  @!P0 LDG.E.U8 R235, desc[UR4][R14.64] ;  /* 0x000000040eeb8981 */ /* 0x0080e4000c1e1100 */
[----:B0-----:R-:W-:Y:S02]  /*5dce0*/  @!P4 IMAD.MOV.U32 R14, RZ, RZ, R152 ;  /* 0x000000ffff0ec224 */ /* 0x001fe400078e0098 */
[----:B------:R-:W3:Y:S01]  /*5dcf0*/  LDL R152, [R1+0x2cdc] ;  /* 0x002cdc0001987983 */ /* 0x000ee20000100800 */
[----:B--2---:R-:W-:Y:S01]  /*5dd00*/  @!P4 IMAD.MOV.U32 R15, RZ, RZ, R19 ;  /* 0x000000ffff0fc224 */ /* 0x004fe200078e0013 */
[----:B------:R-:W-:-:S02]  /*5dd10*/  PRMT R77, RZ, 0x7610, R77 ;  /* 0x00007610ff4d7816 */ /* 0x000fc4000000004d */
[----:B------:R-:W2:Y:S04]  /*5dd20*/  LDL R19, [R1+0x2ce0] ;  /* 0x002ce00001137983 */ /* 0x000ea80000100800 */
[----:B------:R0:W3:Y:S02]  /*5dd30*/  @!P4 LDG.E.U8 R234, desc[UR4][R14.64] ;  /* 0x000000040eeac981 */ /* 0x0000e4000c1e1100 */
[----:B0-----:R-:W-:Y:S02]  /*5dd40*/  @!P0 IMAD.MOV.U32 R14, RZ, RZ, R23 ;  /* 0x000000ffff0e8224 */ /* 0x001fe400078e0017 */
[----:B------:R-:W-:Y:S01]  /*5dd50*/  @!P0 IMAD.MOV.U32 R15, RZ, RZ, R16 ;  /* 0x000000ffff0f8224 */ /* 0x000fe200078e0010 */
[----:B------:R-:W3:Y:S04]  /*5dd60*/  LDL R23, [R1+0x2cd4] ;  /* 0x002cd40001177983 */ /* 0x000ee80000100800 */
[----:B------:R-:W3:Y:S04]  /*5dd70*/  LDL R16, [R1+0x2cd8] ;  /* 0x002cd80001107983 */ /* 0x000ee80000100800 */
[----:B------:R0:W3:Y:S04]  /*5dd80*/  @!P0 LDG.E.U8 R233, desc[UR4][R14.64] ;  /* 0x000000040ee98981 */ /* 0x0000e8000c1e1100 */
[----:B------:R-:W0:Y:S04]  /*5dd90*/  LDL R14, [R1+0x2cf4] ;  /* 0x002cf400010e7983 */ /* 0x000e280000100800 */
[----:B------:R-:W0:Y:S02]  /*5dda0*/  LDL R15, [R1+0x2cf8] ;  /* 0x002cf800010f7983 */ /* 0x000e240000100800 */
[----:B0-----:R-:W-:-:S04]  /*5ddb0*/  @!P4 LOP3.LUT R15, R15, R14, RZ, 0x3c, !PT ;  /* 0x0000000e0f0fc212 */ /* 0x001fc800078e3cff */
[----:B------:R-:W-:-:S04]  /*5ddc0*/  @!P4 LOP3.LUT R14, R15, R14, RZ, 0x3c, !PT ;  /* 0x0000000e0f0ec212 */ /* 0x000fc800078e3cff */
[----:B------:R-:W-:-:S05]  /*5ddd0*/  @!P4 LOP3.LUT R15, R15, R14, RZ, 0x3c, !PT ;  /* 0x0000000e0f0fc212 */ /* 0x000fca00078e3cff */
[----:B------:R0:W3:Y:S04]  /*5dde0*/  @!P4 LDG.E.U8 R232, desc[UR4][R14.64] ;  /* 0x000000040ee8c981 */ /* 0x0000e8000c1e1100 */
[----:B------:R-:W0:Y:S04]  /*5ddf0*/  LDL R14, [R1+0x2cec] ;  /* 0x002cec00010e7983 */ /* 0x000e280000100800 */
[----:B------:R-:W0:Y:S02]  /*5de00*/  LDL R15, [R1+0x2cf0] ;  /* 0x002cf000010f7983 */ /* 0x000e240000100800 */
[----:B0-----:R-:W-:-:S04]  /*5de10*/  @!P0 LOP3.LUT R15, R15, R14, RZ, 0x3c, !PT ;  /* 0x0000000e0f0f8212 */ /* 0x001fc800078e3cff */
[----:B------:R-:W-:-:S04]  /*5de20*/  @!P0 LOP3.LUT R14, R15, R14, RZ, 0x3c, !PT ;  /* 0x0000000e0f0e8212 */ /* 0x000fc800078e3cff */
[----:B------:R-:W-:-:S05]  /*5de30*/  @!P0 LOP3.LUT R15, R15, R14, RZ, 0x3c, !PT ;  /* 0x0000000e0f0f8212 */ /* 0x000fca00078e3cff */
[----:B------:R-:W4:Y:S01]  /*5de40*/  @!P0 LDG.E.U8 R77, desc[UR4][R14.64] ;  /* 0x000000040e4d8981 */ /* 0x000f22000c1e1100 */
[----:B------:R-:W-:-:S03]  /*5de50*/  PRMT R17, RZ, 0x7610, R17 ;  /* 0x00007610ff117816 */ /* 0x000fc60000000011 */
[----:B----4-:R0:W-:Y:S04]  /*5de60*/  STL [R1+0xcd4], R77 ;  /* 0x000cd44d01007387 */ /* 0x0101e80000100800 */
[----:B0-----:R-:W4:Y:S04]  /*5de70*/  LDL.LU R77, [R1+0x4410] ;  /* 0x00441000014d7983 */ /* 0x001f280000300800 */
[----:B------:R-:W2:Y:S01]  /*5de80*/  LDL R15, [R1+0x2ce4] ;  /* 0x002ce400010f7983 */ /* 0x000ea20000100800 */
[----:B------:R-:W-:Y:S01]  /*5de90*/  @!P4 IMAD.MOV.U32 R14, RZ, RZ, R22 ;  /* 0x000000ffff0ec224 */ /* 0x000fe200078e0016 */
[----:B------:R-:W-:-:S02]  /*5dea0*/  PRMT R18, RZ, 0x7610, R18 ;  /* 0x00007610ff127816 */ /* 0x000fc40000000012 */
[----:B------:R-:W-:Y:S01]  /*5deb0*/  PRMT R11, RZ, 0x7610, R11 ;  /* 0x00007610ff0b7816 */ /* 0x000fe2000000000b */
[----:B------:R-:W4:Y:S04]  /*5dec0*/  LDL R22, [R1+0x2cc4] ;  /* 0x002cc40001167983 */ /* 0x000f280000100800 */
[----:B--2---:R0:W2:Y:S02]  /*5ded0*/  @!P4 LDG.E.U8 R17, desc[UR4][R14.64] ;  /* 0x000000040e11c981 */ /* 0x0040a4000c1e1100 */
[----:B0-----:R-:W-:Y:S02]  /*5dee0*/  @!P0 IMAD.MOV.U32 R14, RZ, RZ, R19 ;  /* 0x000000ffff0e8224 */ /* 0x001fe400078e0013 */
[----:B---3--:R-:W-:-:S05]  /*5def0*/  @!P0 IMAD.MOV.U32 R15, RZ, RZ, R152 ;  /* 0x000000ffff0f8224 */ /* 0x008fca00078e0098 */
[----:B------:R0:W3:Y:S02]  /*5df00*/  @!P0 LDG.E.U8 R18, desc[UR4][R14.64] ;  /* 0x000000040e128981 */ /* 0x0000e4000c1e1100 */
[----:B0-----:R-:W-:Y:S02]  /*5df10*/  @!P4 IMAD.MOV.U32 R14, RZ, RZ, R16 ;  /* 0x000000ffff0ec224 */ /* 0x001fe400078e0010 */
[----:B------:R-:W-:-:S05]  /*5df20*/  @!P4 IMAD.MOV.U32 R15, RZ, RZ, R23 ;  /* 0x000000ffff0fc224 */ /* 0x000fca00078e0017 */
[----:B------:R0:W4:Y:S04]  /*5df30*/  @!P4 LDG.E.U8 R11, desc[UR4][R14.64] ;  /* 0x000000040e0bc981 */ /* 0x000128000c1e1100 */
[----:B--2---:R1:W-:Y:S04]  /*5df40*/  STL [R1+0xccc], R17 ;  /* 0x000ccc1101007387 */ /* 0x0043e80000100800 */
[----:B------:R-:W2:Y:S04]  /*5df50*/  LDL R19, [R1+0x2cbc] ;  /* 0x002cbc0001137983 */ /* 0x000ea80000100800 */
[----:B-1----:R-:W2:Y:S04]  /*5df60*/  LDL R17, [R1+0x2cc8] ;  /* 0x002cc80001117983 */ /* 0x002ea80000100800 */
[----:B---3--:R1:W-:Y:S04]  /*5df70*/  STL [R1+0xcc4], R18 ;  /* 0x000cc41201007387 */ /* 0x0083e80000100800 */
[----:B------:R-:W0:Y:S04]  /*5df80*/  LDL R14, [R1+0x2ccc] ;  /* 0x002ccc00010e7983 */ /* 0x000e280000100800 */
[----:B------:R-:W0:Y:S01]  /*5df90*/  LDL R15, [R1+0x2cd0] ;  /* 0x002cd000010f7983 */ /* 0x000e220000100800 */
[----:B----4-:R-:W-:-:S03]  /*5dfa0*/  PRMT R77, RZ, 0x7610, R77 ;  /* 0x00007610ff4d7816 */ /* 0x010fc6000000004d */
[----:B-1----:R-:W3:Y:S04]  /*5dfb0*/  LDL R18, [R1+0x2cc0] ;  /* 0x002cc00001127983 */ /* 0x002ee80000100800 */
[----:B------:R-:W4:Y:S01]  /*5dfc0*/  LDL.LU R16, [R1+0x654] ;  /* 0x0006540001107983 */ /* 0x000f220000300800 */
[----:B0-----:R-:W-:-:S04]  /*5dfd0*/  @!P0 LOP3.LUT R15, R15, R14, RZ, 0x3c, !PT ;  /* 0x0000000e0f0f8212 */ /* 0x001fc800078e3cff */
[----:B------:R-:W-:-:S04]  /*5dfe0*/  @!P0 LOP3.LUT R14, R15, R14, RZ, 0x3c, !PT ;  /* 0x0000000e0f0e8212 */ /* 0x000fc800078e3cff */
[----:B------:R-:W-:-:S05]  /*5dff0*/  @!P0 LOP3.LUT R15, R15, R14, RZ, 0x3c, !PT ;  /* 0x0000000e0f0f8212 */ /* 0x000fca00078e3cff */
[----:B------:R-:W2:Y:S04]  /*5e000*/  @!P0 LDG.E.U8 R77, desc[UR4][R14.64] ;  /* 0x000000040e4d8981 */ /* 0x000ea8000c1e1100 */
[----:B------:R0:W-:Y:S04]  /*5e010*/  STL [R1+0xcbc], R11 ;  /* 0x000cbc0b01007387 */ /* 0x0001e80000100800 */
[----:B0-----:R-:W4:Y:S04]  /*5e020*/  LDL.LU R11, [R1+0x658] ;  /* 0x00065800010b7983 */ /* 0x001f280000300800 */
[----:B------:R-:W4:Y:S04]  /*5e030*/  LDL.LU R152, [R1+0x64c] ;  /* 0x00064c0001987983 */ /* 0x000f280000300800 */
[----:B------:R-:W4:Y:S04]  /*5e040*/  LDL.LU R23, [R1+0x650] ;  /* 0x0006500001177983 */ /* 0x000f280000300800 */
[----:B--2---:R0:W-:Y:S04]  /*5e050*/  STL [R1+0xcb4], R77 ;  /* 0x000cb44d01007387 */ /* 0x0041e80000100800 */
[----:B0-----:R-:W2:Y:S01]  /*5e060*/  LDL.LU R77, [R1+0x440c] ;  /* 0x00440c00014d7983 */ /* 0x001ea20000300800 */
[----:B------:R-:W-:-:S02]  /*5e070*/  @!P4 IMAD.MOV.U32 R14, RZ, RZ, R17 ;  /* 0x000000ffff0ec224 */ /* 0x000fc400078e0011 */
[----:B------:R-:W-:Y:S01]  /*5e080*/  @!P4 IMAD.MOV.U32 R15, RZ, RZ, R22 ;  /* 0x000000ffff0fc224 */ /* 0x000fe200078e0016 */
[----:B------:R-:W4:Y:S04]  /*5e090*/  LDL.LU R17, [R1+0x648] ;  /* 0x0006480001117983 */ /* 0x000f280000300800 */
[----:B------:R-:W4:Y:S01]  /*5e0a0*/  LDL.LU R22, [R1+0x638] ;  /* 0x0006380001167983 */ /* 0x000f220000300800 */
[----:B--2---:R-:W-:-:S06]  /*5e0b0*/  PRMT R77, RZ, 0x7610, R77 ;  /* 0x00007610ff4d7816 */ /* 0x004fcc000000004d */
[----:B------:R-:W2:Y:S04]  /*5e0c0*/  @!P4 LDG.E.U8 R77, desc[UR4][R14.64] ;  /* 0x000000040e4dc981 */ /* 0x000ea8000c1e1100 */
[----:B--2---:R0:W-:Y:S04]  /*5e0d0*/  STL [R1+0xcb0], R77 ;  /* 0x000cb04d01007387 */ /* 0x0041e80000100800 */
[----:B0-----:R-:W2:Y:S01]  /*5e0e0*/  LDL.LU R77, [R1+0x4408] ;  /* 0x00440800014d7983 */ /* 0x001ea20000300800 */
[----:B---3--:R-:W-:Y:S02]  /*5e0f0*/  @!P0 IMAD.MOV.U32 R14, RZ, RZ, R18 ;  /* 0x000000ffff0e8224 */ /* 0x008fe400078e0012 */
[----:B------:R-:W-:Y:S01]  /*5e100*/  @!P0 IMAD.MOV.U32 R15, RZ, RZ, R19 ;  /* 0x000000ffff0f8224 */ /* 0x000fe200078e0013 */
[----:B------:R-:W3:Y:S04]  /*5e110*/  LDL.LU R18, [R1+0x62c] ;  /* 0x00062c0001127983 */ /* 0x000ee80000300800 */
[----:B------:R-:W3:Y:S01]  /*5e120*/  LDL.LU R19, [R1+0x630] ;  /* 0x0006300001137983 */ /* 0x000ee20000300800 */
[----:B--2---:R-:W-:-:S06]  /*5e130*/  PRMT R77, RZ, 0x7610, R77 ;  /* 0x00007610ff4d7816 */ /* 0x004fcc000000004d */
[----:B------:R-:W2:Y:S04]  /*5e140*/  @!P0 LDG.E.U8 R77, desc[UR4][R14.64] ;  /* 0x000000040e4d8981 */ /* 0x000ea8000c1e1100 */
        /* <DEDUP_REMOVED lines=10> */
[----:B0-----:R-:W2:Y:S04]  /*5e1f0*/  LDL.LU R77, [R1+0x4400] ;  /* 0x00440000014d7983 */ /* 0x001ea80000300800 */
[----:B------:R-:W4:Y:S04]  /*5e200*/  LDL R14, [R1+0x2cac] ;  /* 0x002cac00010e7983 */ /* 0x000f280000100800 */
[----:B------:R-:W4:Y:S01]  /*5e210*/  LDL R15, [R1+0x2cb0] ;  /* 0x002cb000010f7983 */ /* 0x000f220000100800 */
[----:B------:R-:W-:-:S02]  /*5e220*/  PRMT R97, RZ, 0x7610, R97 ;  /* 0x00007610ff617816 */ /* 0x000fc40000000061 */
[----:B----4-:R-:W-:-:S04]  /*5e230*/  @!P0 LOP3.LUT R15, R15, R14, RZ, 0x3c, !PT ;  /* 0x0000000e0f0f8212 */ /* 0x010fc800078e3cff */
[----:B------:R-:W-:-:S04]  /*5e240*/  @!P0 LOP3.LUT R14, R15, R14, RZ, 0x3c, !PT ;  /* 0x0000000e0f0e8212 */ /* 0x000fc800078e3cff */
[----:B------:R-:W-:-:S05]  /*5e250*/  @!P0 LOP3.LUT R15, R15, R14, RZ, 0x3c, !PT ;  /* 0x0000000e0f0f8212 */ /* 0x000fca00078e3cff */
[----:B------:R0:W4:Y:S04]  /*5e260*/  @!P0 LDG.E.U8 R97, desc[UR4][R14.64] ;  /* 0x000000040e618981 */ /* 0x000128000c1e1100 */
[----:B------:R-:W0:Y:S04]  /*5e270*/  LDL R14, [R1+0x2ca4] ;  /* 0x002ca400010e7983 */ /* 0x000e280000100800 */
[----:B------:R-:W0:Y:S01]  /*5e280*/  LDL R15, [R1+0x2ca8] ;  /* 0x002ca800010f7983 */ /* 0x000e220000100800 */
[----:B------:R-:W-:Y:S02]  /*5e290*/  PRMT R98, RZ, 0x7610, R98 ;  /* 0x00007610ff627816 */ /* 0x000fe40000000062 */
[----:B0-----:R-:W-:-:S04]  /*5e2a0*/  @!P4 LOP3.LUT R15, R15, R14, RZ, 0x3c, !PT ;  /* 0x0000000e0f0fc212 */ /* 0x001fc800078e3cff */
[----:B------:R-:W-:-:S04]  /*5e2b0*/  @!P4 LOP3.LUT R14, R15, R14, RZ, 0x3c, !PT ;  /* 0x0000000e0f0ec212 */ /* 0x000fc800078e3cff */
[----:B------:R-:W-:Y:S01]  /*5e2c0*/  @!P4 LOP3.LUT R15, R15, R14, RZ, 0x3c, !PT ;  /* 0x0000000e0f0fc212 */ /* 0x000fe200078e3cff */
[----:B----4-:R-:W-:Y:S04]  /*5e2d0*/  STL [R1+0x3e64], R97 ;  /* 0x003e646101007387 */ /* 0x010fe80000100800 */
[----:B------:R0:W4:Y:S04]  /*5e2e0*/  @!P4 LDG.E.U8 R98, desc[UR4][R14.64] ;  /* 0x000000040e62c981 */ /* 0x000128000c1e1100 */
[----:B------:R-:W0:Y:S04]  /*5e2f0*/  LDL R14, [R1+0x2c9c] ;  /* 0x002c9c00010e7983 */ /* 0x000e280000100800 */
[----:B------:R-:W0:Y:S01]  /*5e300*/  LDL R15, [R1+0x2ca0] ;  /* 0x002ca000010f7983 */ /* 0x000e220000100800 */
[----:B--2---:R-:W-:-:S02]  /*5e310*/  PRMT R77, RZ, 0x7610, R77 ;  /* 0x00007610ff4d7816 */ /* 0x004fc4000000004d */
[----:B0-----:R-:W-:-:S04]  /*5e320*/  @!P0 LOP3.LUT R15, R15, R14, RZ, 0x3c, !PT ;  /* 0x0000000e0f0f8212 */ /* 0x001fc800078e3cff */
[----:B------:R-:W-:-:S04]  /*5e330*/  @!P0 LOP3.LUT R14, R15, R14, RZ, 0x3c, !PT ;  /* 0x0000000e0f0e8212 */ /* 0x000fc800078e3cff */
[----:B------:R-:W-:-:S05]  /*5e340*/  @!P0 LOP3.LUT R15, R15, R14, RZ, 0x3c, !PT ;  /* 0x0000000e0f0f8212 */ /* 0x000fca00078e3cff */
[----:B------:R0:W2:Y:S01]  /*5e350*/  @!P0 LDG.E.U8 R77, desc[UR4][R14.64] ;  /* 0x000000040e4d8981 */ /* 0x0000a2000c1e1100 */
[----:B------:R-:W-:-:S03]  /*5e360*/  LOP3.LUT R16, R16, 0xffff, RZ, 0xc0, !PT ;  /* 0x0000ffff10107812 */ /* 0x000fc600078ec0ff */
[----:B----4-:R-:W-:Y:S01]  /*5e370*/  STL [R1+0x3e68], R98 ;  /* 0x003e686201007387 */ /* 0x010fe20000100800 */
[----:B0-----:R-:W-:Y:S02]  /*5e380*/  LOP3.LUT R15, R11, 0xffff, RZ, 0xc0, !PT ;  /* 0x0000ffff0b0f7812 */ /* 0x001fe400078ec0ff */
[----:B------:R-:W-:Y:S02]  /*5e390*/  LOP3.LUT R14, R152, 0xffff, RZ, 0xc0, !PT ;  /* 0x0000ffff980e7812 */ /* 0x000fe400078ec0ff */
[----:B------:R-:W-:Y:S01]  /*5e3a0*/  PRMT R152, R16, 0x3340, R15 ;  /* 0x0000334010987816 */ /* 0x000fe2000000000f */
[----:B--2---:R-:W-:Y:S04]  /*5e3b0*/  STL [R1+0x3e6c], R77 ;  /* 0x003e6c4d01007387 */ /* 0x004fe80000100800 */
[----:B------:R-:W2:Y:S04]  /*5e3c0*/  LDL.LU R16, [R1+0x640] ;  /* 0x0006400001107983 */ /* 0x000ea80000300800 */
[----:B------:R-:W4:Y:S01]  /*5e3d0*/  LDL.LU R15, [R1+0x644] ;  /* 0x00064400010f7983 */ /* 0x000f220000300800 */
[----:B------:R-:W-:-:S04]  /*5e3e0*/  LOP3.LUT R11, R23, 0xffff, RZ, 0xc0, !PT ;  /* 0x0000ffff170b7812 */ /* 0x000fc800078ec0ff */
[----:B------:R-:W-:Y:S02]  /*5e3f0*/  PRMT R23, R14, 0x3340, R11 ;  /* 0x000033400e177816 */ /* 0x000fe4000000000b */
[----:B------:R-:W-:Y:S02]  /*5e400*/  LOP3.LUT R11, R22, 0xffff, RZ, 0xc0, !PT ;  /* 0x0000ffff160b7812 */ /* 0x000fe400078ec0ff */
[----:B--2---:R-:W-:Y:S02]  /*5e410*/  LOP3.LUT R16, R16, 0xffff, RZ, 0xc0, !PT ;  /* 0x0000ffff10107812 */ /* 0x004fe400078ec0ff */
[----:B----4-:R-:W-:-:S04]  /*5e420*/  LOP3.LUT R15, R15, 0xffff, RZ, 0xc0, !PT ;  /* 0x0000ffff0f0f7812 */ /* 0x010fc800078ec0ff */
[----:B------:R-:W-:Y:S02]  /*5e430*/  PRMT R22, R16, 0x3340, R15 ;  /* 0x0000334010167816 */ /* 0x000fe4000000000f */
[----:B------:R-:W2:Y:S01]  /*5e440*/  LDL.LU R15, [R1+0x63c] ;  /* 0x00063c00010f7983 */ /* 0x000ea20000300800 */
[----:B------:R-:W-:-:S04]  /*5e450*/  LOP3.LUT R14, R17, 0xffff, RZ, 0xc0, !PT ;  /* 0x0000ffff110e7812 */ /* 0x000fc800078ec0ff */
[----:B------:R-:W-:Y:S02]  /*5e460*/  PRMT R17, R14, 0x3340, R11 ;  /* 0x000033400e117816 */ /* 0x000fe4000000000b */
[----:B---3--:R-:W-:Y:S02]  /*5e470*/  LOP3.LUT R14, R19, 0xffff, RZ, 0xc0, !PT ;  /* 0x0000ffff130e7812 */ /* 0x008fe400078ec0ff */
[----:B------:R-:W-:Y:S02]  /*5e480*/  LOP3.LUT R11, R73, 0xffff, RZ, 0xc0, !PT ;  /* 0x0000ffff490b7812 */ /* 0x000fe400078ec0ff */
[----:B------:R-:W3:Y:S01]  /*5e490*/  LDL R73, [R1+0x3b28] ;  /* 0x003b280001497983 */ /* 0x000ee20000100800 */
[----:B--2---:R-:W-:Y:S02]  /*5e4a0*/  LOP3.LUT R16, R15, 0xffff, RZ, 0xc0, !PT ;  /* 0x0000ffff0f107812 */ /* 0x004fe400078ec0ff */
[----:B------:R-:W-:-:S04]  /*5e4b0*/  LOP3.LUT R15, R18, 0xffff, RZ, 0xc0, !PT ;  /* 0x0000ffff120f7812 */ /* 0x000fc800078ec0ff */
[----:B------:R-:W-:Y:S02]  /*5e4c0*/  PRMT R19, R16, 0x3340, R15 ;  /* 0x0000334010137816 */ /* 0x000fe4000000000f */
[----:B------:R-:W2:Y:S01]  /*5e4d0*/  LDL.LU R15, [R1+0x624] ;  /* 0x00062400010f7983 */ /* 0x000ea20000300800 */
[----:B------:R-:W-:Y:S02]  /*5e4e0*/  PRMT R18, R14, 0x3340, R11 ;  /* 0x000033400e127816 */ /* 0x000fe4000000000b */
[----:B------:R-:W-:Y:S02]  /*5e4f0*/  LOP3.LUT R14, R74, 0xffff, RZ, 0xc0, !PT ;  /* 0x0000ffff4a0e7812 */ /* 0x000fe400078ec0ff */
[----:B------:R-:W-:-:S04]  /*5e500*/  LOP3.LUT R11, R75, 0xffff, RZ, 0xc0, !PT ;  /* 0x0000ffff4b0b7812 */ /* 0x000fc800078ec0ff */
[----:B------:R-:W-:Y:S02]  /*5e510*/  PRMT R11, R14, 0x3340, R11 ;  /* 0x000033400e0b7816 */ /* 0x000fe4000000000b */
[----:B------:R-:W-:Y:S02]  /*5e520*/  PRMT R18, R19, 0x5410, R18 ;  /* 0x0000541013127816 */ /* 0x000fe40000000012 */
[----:B--2---:R-:W-:Y:S02]  /*5e530*/  LOP3.LUT R16, R15, 0xffff, RZ, 0xc0, !PT ;  /* 0x0000ffff0f107812 */ /* 0x004fe400078ec0ff */
[----:B------:R-:W-:Y:S02]  /*5e540*/  LOP3.LUT R15, R76, 0xffff, RZ, 0xc0, !PT ;  /* 0x0000ffff4c0f7812 */ /* 0x000fe400078ec0ff */
[----:B------:R-:W2:Y:S04]  /*5e550*/  LDL.LU R76, [R1+0x43fc] ;  /* 0x0043fc00014c7983 */ /* 0x000ea80000300800 */
[----:B------:R-:W4:Y:S01]  /*5e560*/  LDL.LU R74, [R1+0x43f8] ;  /* 0x0043f800014a7983 */ /* 0x000f220000300800 */
[----:B------:R-:W-:-:S03]  /*5e570*/  PRMT R15, R16, 0x3340, R15 ;  /* 0x00003340100f7816 */ /* 0x000fc6000000000f */
[----:B------:R-:W3:Y:S04]  /*5e580*/  LDL.LU R75, [R1+0x43f4] ;  /* 0x0043f400014b7983 */ /* 0x000ee80000300800 */
[----:B------:R-:W4:Y:S01]  /*5e590*/  LDL R14, [R1+0x2c98] ;  /* 0x002c9800010e7983 */ /* 0x000f220000100800 */
[----:B------:R-:W-:-:S03]  /*5e5a0*/  PRMT R19, R15, 0x5410, R11 ;  /* 0x000054100f137816 */ /* 0x000fc6000000000b */
[----:B------:R-:W4:Y:S04]  /*5e5b0*/  LDL R15, [R1+0x2c94] ;  /* 0x002c9400010f7983 */ /* 0x000f280000100800 */
[----:B------:R-:W3:Y:S01]  /*5e5c0*/  LDL R11, [R1+0x2c90] ;  /* 0x002c9000010b7983 */ /* 0x000ee20000100800 */
[----:B--2---:R-:W-:-:S06]  /*5e5d0*/  PRMT R76, RZ, 0x7610, R76 ;  /* 0x00007610ff4c7816 */ /* 0x004fcc000000004c */
[----:B----4-:R3:W2:Y:S04]  /*5e5e0*/  @!P4 LDG.E.U8 R76, desc[UR4][R14.64] ;  /* 0x000000040e4cc981 */ /* 0x0106a8000c1e1100 */
[----:B------:R-:W4:Y:S01]  /*5e5f0*/  LDL R15, [R1+0x2c8c] ;  /* 0x002c8c00010f7983 */ /* 0x000f220000100800 */
[----:B------:R-:W-:Y:S01]  /*5e600*/  PRMT R231, RZ, 0x7610, R231 ;  /* 0x00007610ffe77816 */ /* 0x000fe200000000e7 */
[----:B---3--:R-:W-:Y:S01]  /*5e610*/  @!P0 IMAD.MOV.U32 R14, RZ, RZ, R11 ;  /* 0x000000ffff0e8224 */ /* 0x008fe200078e000b */
[----:B------:R-:W-:Y:S02]  /*5e620*/  PRMT R16, R152, 0x5410, R23 ;  /* 0x0000541098107816 */ /* 0x000fe40000000017 */
[----:B------:R-:W-:Y:S01]  /*5e630*/  PRMT R17, R22, 0x5410, R17 ;  /* 0x0000541016117816 */ /* 0x000fe20000000011 */
[----:B------:R-:W3:Y:S04]  /*5e640*/  LDL R152, [R1+0x2c80] ;  /* 0x002c800001987983 */ /* 0x000ee80000100800 */
[----:B------:R-:W3:Y:S04]  /*5e650*/  LDL R22, [R1+0x2c7c] ;  /* 0x002c7c0001167983 */ /* 0x000ee80000100800 */
[----:B--2---:R-:W-:Y:S04]  /*5e660*/  STL [R1+0x3e70], R76 ;  /* 0x003e704c01007387 */ /* 0x004fe80000100800 */
[----:B----4-:R0:W2:Y:S01]  /*5e670*/  @!P0 LDG.E.U8 R231, desc[UR4][R14.64] ;  /* 0x000000040ee78981 */ /* 0x0100a2000c1e1100 */
[----:B------:R-:W-:-:S02]  /*5e680*/  PRMT R230, RZ, 0x7610, R230 ;  /* 0x00007610ffe67816 */ /* 0x000fc400000000e6 */
[----:B------:R-:W-:Y:S01]  /*5e690*/  PRMT R75, RZ, 0x7610, R75 ;  /* 0x00007610ff4b7816 */ /* 0x000fe2000000004b */
[----:B------:R1:W-:Y:S04]  /*5e6a0*/  STS.128 [R73+0x20000], R16 ;  /* 0x0200001049007388 */ /* 0x0003e80000000c00 */
[----:B------:R-:W4:Y:S04]  /*5e6b0*/  LDL R11, [R1+0x2c68] ;  /* 0x002c6800010b7983 */ /* 0x000f280000100800 */
[----:B------:R-:W0:Y:S04]  /*5e6c0*/  LDL R14, [R1+0x2c84] ;  /* 0x002c8400010e7983 */ /* 0x000e280000100800 */
[----:B------:R-:W0:Y:S04]  /*5e6d0*/  LDL R15, [R1+0x2c88] ;  /* 0x002c8800010f7983 */ /* 0x000e280000100800 */
[----:B-1----:R-:W2:Y:S04]  /*5e6e0*/  LDL R18, [R1+0x2c70] ;  /* 0x002c700001127983 */ /* 0x002ea80000100800 */
[----:B------:R-:W4:Y:S01]  /*5e6f0*/  LDL R16, [R1+0x2c64] ;  /* 0x002c640001107983 */ /* 0x000f220000100800 */
[----:B0-----:R-:W-:-:S04]  /*5e700*/  @!P4 LOP3.LUT R15, R15, R14, RZ, 0x3c, !PT ;  /* 0x0000000e0f0fc212 */ /* 0x001fc800078e3cff */
[----:B------:R-:W-:-:S04]  /*5e710*/  @!P4 LOP3.LUT R14, R15, R14, RZ, 0x3c, !PT ;  /* 0x0000000e0f0ec212 */ /* 0x000fc800078e3cff */
[----:B------:R-:W-:-:S05]  /*5e720*/  @!P4 LOP3.LUT R15, R15, R14, RZ, 0x3c, !PT ;  /* 0x0000000e0f0fc212 */ /* 0x000fca00078e3cff */
[----:B------:R3:W4:Y:S02]  /*5e730*/  @!P4 LDG.E.U8 R230, desc[UR4][R14.64] ;  /* 0x000000040ee6c981 */ /* 0x000724000c1e1100 */
[----:B---3--:R-:W-:Y:S02]  /*5e740*/  @!P0 IMAD.MOV.U32 R14, RZ, RZ, R152 ;  /* 0x000000ffff0e8224 */ /* 0x008fe400078e0098 */
[----:B------:R-:W-:Y:S01]  /*5e750*/  @!P0 IMAD.MOV.U32 R15, RZ, RZ, R22 ;  /* 0x000000ffff0f8224 */ /* 0x000fe200078e0016 */
[----:B------:R-:W3:Y:S04]  /*5e760*/  LDL R152, [R1+0x2c54] ;  /* 0x002c540001987983 */ /* 0x000ee80000100800 */
[----:B------:R-:W3:Y:S04]  /*5e770*/  LDL R22, [R1+0x2c58] ;  /* 0x002c580001167983 */ /* 0x000ee80000100800 */
        /* <DEDUP_REMOVED lines=9> */
[----:B------:R-:W4:Y:S01]  /*5e810*/  @!P4 LDG.E.U8 R74, desc[UR4][R14.64] ;  /* 0x000000040e4ac981 */ /* 0x000f22000c1e1100 */
[----:B--2---:R-:W-:-:S03]  /*5e820*/  PRMT R75, RZ, 0x7610, R75 ;  /* 0x00007610ff4b7816 */ /* 0x004fc6000000004b */
[----:B----4-:R0:W-:Y:S04]  /*5e830*/  STL [R1+0xc80], R74 ;  /* 0x000c804a01007387 */ /* 0x0101e80000100800 */
[----:B0-----:R-:W2:Y:S04]  /*5e840*/  LDL.LU R74, [R1+0x43ec] ;  /* 0x0043ec00014a7983 */ /* 0x001ea80000300800 */
[----:B------:R-:W4:Y:S01]  /*5e850*/  LDL R15, [R1+0x2c6c] ;  /* 0x002c6c00010f7983 */ /* 0x000f220000100800 */
[----:B------:R-:W-:-:S03]  /*5e860*/  @!P0 IMAD.MOV.U32 R14, RZ, RZ, R18 ;  /* 0x000000ffff0e8224 */ /* 0x000fc600078e0012 */
[----:B------:R-:W2:Y:S04]  /*5e870*/  LDL R18, [R1+0x2c50] ;  /* 0x002c500001127983 */ /* 0x000ea80000100800 */
[----:B----4-:R-:W4:Y:S04]  /*5e880*/  @!P0 LDG.E.U8 R75, desc[UR4][R14.64] ;  /* 0x000000040e4b8981 */ /* 0x010f28000c1e1100 */
[----:B----4-:R0:W-:Y:S04]  /*5e890*/  STL [R1+0xc78], R75 ;  /* 0x000c784b01007387 */ /* 0x0101e80000100800 */
[----:B0-----:R-:W4:Y:S01]  /*5e8a0*/  LDL.LU R75, [R1+0x43e8] ;  /* 0x0043e800014b7983 */ /* 0x001f220000300800 */
[----:B------:R-:W-:-:S02]  /*5e8b0*/  @!P4 IMAD.MOV.U32 R14, RZ, RZ, R11 ;  /* 0x000000ffff0ec224 */ /* 0x000fc400078e000b */
[----:B------:R-:W-:Y:S01]  /*5e8c0*/  @!P4 IMAD.MOV.U32 R15, RZ, RZ, R16 ;  /* 0x000000ffff0fc224 */ /* 0x000fe200078e0010 */
[----:B------:R-:W2:Y:S04]  /*5e8d0*/  LDL R11, [R1+0x2c48] ;  /* 0x002c4800010b7983 */ /* 0x000ea80000100800 */
[----:B------:R-:W2:Y:S01]  /*5e8e0*/  LDL R16, [R1+0x2c44] ;  /* 0x002c440001107983 */ /* 0x000ea20000100800 */
[----:B----4-:R-:W-:-:S06]  /*5e8f0*/  PRMT R75, RZ, 0x7610, R75 ;  /* 0x00007610ff4b7816 */ /* 0x010fcc000000004b */
[----:B------:R-:W4:Y:S04]  /*5e900*/  @!P4 LDG.E.U8 R75, desc[UR4][R14.64] ;  /* 0x000000040e4bc981 */ /* 0x000f28000c1e1100 */
[----:B----4-:R0:W-:Y:S04]  /*5e910*/  STL [R1+0xc6c], R75 ;  /* 0x000c6c4b01007387 */ /* 0x0101e80000100800 */
[----:B0-----:R-:W4:Y:S04]  /*5e920*/  LDL.LU R75, [R1+0x43e4] ;  /* 0x0043e400014b7983 */ /* 0x001f280000300800 */
[----:B------:R-:W3:Y:S04]  /*5e930*/  LDL R14, [R1+0x2c5c] ;  /* 0x002c5c00010e7983 */ /* 0x000ee80000100800 */
[----:B------:R-:W3:Y:S02]  /*5e940*/  LDL R15, [R1+0x2c60] ;  /* 0x002c6000010f7983 */ /* 0x000ee40000100800 */
[----:B---3--:R-:W-:-:S02]  /*5e950*/  @!P0 LOP3.LUT R15, R15, R14, RZ, 0x3c, !PT ;  /* 0x0000000e0f0f8212 */ /* 0x008fc400078e3cff */
[----:B----4-:R-:W-:Y:S02]  /*5e960*/  PRMT R75, RZ, 0x7610, R75 ;  /* 0x00007610ff4b7816 */ /* 0x010fe4000000004b */
        /* <DEDUP_REMOVED lines=106> */
[----:B--2---:R-:W-:-:S03]  /*5f010*/  @!P4 IMAD.MOV.U32 R15, RZ, RZ, R19 ;  /* 0x000000ffff0fc224 */ /* 0x004fc600078e0013 */
[----:B------:R-:W2:Y:S04]  /*5f020*/  LDL R19, [R1+0x2be0] ;  /* 0x002be00001137983 */ /* 0x000ea80000100800 */
[----:B------:R0:W3:Y:S04]  /*5f030*/  @!P4 LDG.E.U8 R225, desc[UR4][R14.64] ;  /* 0x000000040ee1c981 */ /* 0x0000e8000c1e1100 */
[----:B------:R-:W4:Y:S01]  /*5f040*/  LDL R15, [R1+0x2bfc] ;  /* 0x002bfc00010f7983 */ /* 0x000f220000100800 */
[----:B0-----:R-:W-:-:S03]  /*5f050*/  @!P0 IMAD.MOV.U32 R14, RZ, RZ, R23 ;  /* 0x000000ffff0e8224 */ /* 0x001fc600078e0017 */
[----:B------:R-:W3:Y:S04]  /*5f060*/  LDL R23, [R1+0x2bd4] ;  /* 0x002bd40001177983 */ /* 0x000ee80000100800 */
[----:B----4-:R0:W4:Y:S04]  /*5f070*/  @!P0 LDG.E.U8 R16, desc[UR4][R14.64] ;  /* 0x000000040e108981 */ /* 0x010128000c1e1100 */
[----:B------:R-:W0:Y:S04]  /*5f080*/  LDL R14, [R1+0x2bf4] ;  /* 0x002bf400010e7983 */ /* 0x000e280000100800 */
[----:B------:R-:W0:Y:S02]  /*5f090*/  LDL R15, [R1+0x2bf8] ;  /* 0x002bf800010f7983 */ /* 0x000e240000100800 */
[----:B0-----:R-:W-:-:S04]  /*5f0a0*/  @!P4 LOP3.LUT R15, R15, R14, RZ, 0x3c, !PT ;  /* 0x0000000e0f0fc212 */ /* 0x001fc800078e3cff */
[----:B------:R-:W-:-:S04]  /*5f0b0*/  @!P4 LOP3.LUT R14, R15, R14, RZ, 0x3c, !PT ;  /* 0x0000000e0f0ec212 */ /* 0x000fc800078e3cff */
[----:B------:R-:W-:-:S05]  /*5f0c0*/  @!P4 LOP3.LUT R15, R15, R14, RZ, 0x3c, !PT ;  /* 0x0000000e0f0fc212 */ /* 0x000fca00078e3cff */
[----:B------:R-:W2:Y:S04]  /*5f0d0*/  @!P4 LDG.E.U8 R69, desc[UR4][R14.64] ;  /* 0x000000040e45c981 */ /* 0x000ea8000c1e1100 */
[----:B----4-:R0:W-:Y:S04]  /*5f0e0*/  STL [R1+0xc28], R16 ;  /* 0x000c281001007387 */ /* 0x0101e80000100800 */
[----:B0-----:R-:W4:Y:S04]  /*5f0f0*/  LDL R16, [R1+0x2bd8] ;  /* 0x002bd80001107983 */ /* 0x001f280000100800 */
[----:B--2---:R0:W-:Y:S04]  /*5f100*/  STL [R1+0xc20], R69 ;  /* 0x000c204501007387 */ /* 0x0041e80000100800 */
[----:B0-----:R-:W2:Y:S04]  /*5f110*/  LDL.LU R69, [R1+0x43d0] ;  /* 0x0043d00001457983 */ /* 0x001ea80000300800 */
[----:B------:R-:W3:Y:S04]  /*5f120*/  LDL R14, [R1+0x2bec] ;  /* 0x002bec00010e7983 */ /* 0x000ee80000100800 */
[----:B------:R-:W3:Y:S01]  /*5f130*/  LDL R15, [R1+0x2bf0] ;  /* 0x002bf000010f7983 */ /* 0x000ee20000100800 */
[----:B------:R-:W-:-:S02]  /*5f140*/  PRMT R73, RZ, 0x7610, R73 ;  /* 0x00007610ff497816 */ /* 0x000fc40000000049 */
[----:B---3--:R-:W-:-:S04]  /*5f150*/  @!P0 LOP3.LUT R15, R15, R14, RZ, 0x3c, !PT ;  /* 0x0000000e0f0f8212 */ /* 0x008fc800078e3cff */
[----:B------:R-:W-:-:S04]  /*5f160*/  @!P0 LOP3.LUT R14, R15, R14, RZ, 0x3c, !PT ;  /* 0x0000000e0f0e8212 */ /* 0x000fc800078e3cff */
[----:B------:R-:W-:-:S05]  /*5f170*/  @!P0 LOP3.LUT R15, R15, R14, RZ, 0x3c, !PT ;  /* 0x0000000e0f0f8212 */ /* 0x000fca00078e3cff */
[----:B------:R-:W3:Y:S01]  /*5f180*/  @!P0 LDG.E.U8 R73, desc[UR4][R14.64] ;  /* 0x000000040e498981 */ /* 0x000ee2000c1e1100 */
[----:B------:R-:W-:-:S03]  /*5f190*/  PRMT R17, RZ, 0x7610, R17 ;  /* 0x00007610ff117816 */ /* 0x000fc60000000011 */
[----:B---3--:R0:W-:Y:S04]  /*5f1a0*/  STL [R1+0xc18], R73 ;  /* 0x000c184901007387 */ /* 0x0081e80000100800 */
[----:B0-----:R-:W3:Y:S04]  /*5f1b0*/  LDL.LU R73, [R1+0x43cc] ;  /* 0x0043cc0001497983 */ /* 0x001ee80000300800 */
[----:B------:R-:W4:Y:S01]  /*5f1c0*/  LDL R15, [R1+0x2be4] ;  /* 0x002be400010f7983 */ /* 0x000f220000100800 */
[----:B------:R-:W-:Y:S01]  /*5f1d0*/  @!P4 IMAD.MOV.U32 R14, RZ, RZ, R22 ;  /* 0x000000ffff0ec224 */ /* 0x000fe200078e0016 */
[----:B------:R-:W-:-:S02]  /*5f1e0*/  PRMT R18, RZ, 0x7610, R18 ;  /* 0x00007610ff127816 */ /* 0x000fc40000000012 */
[----:B------:R-:W-:Y:S01]  /*5f1f0*/  PRMT R11, RZ, 0x7610, R11 ;  /* 0x00007610ff0b7816 */ /* 0x000fe2000000000b */
[----:B------:R-:W2:Y:S04]  /*5f200*/  LDL R22, [R1+0x2bc4] ;  /* 0x002bc40001167983 */ /* 0x000ea80000100800 */
[----:B----4-:R0:W4:Y:S02]  /*5f210*/  @!P4 LDG.E.U8 R17, desc[UR4][R14.64] ;  /* 0x000000040e11c981 */ /* 0x010124000c1e1100 */
[----:B0-----:R-:W-:Y:S02]  /*5f220*/  @!P0 IMAD.MOV.U32 R14, RZ, RZ, R19 ;  /* 0x000000ffff0e8224 */ /* 0x001fe400078e0013 */
[----:B------:R-:W-:-:S05]  /*5f230*/  @!P0 IMAD.MOV.U32 R15, RZ, RZ, R152 ;  /* 0x000000ffff0f8224 */ /* 0x000fca00078e0098 */
[----:B------:R0:W3:Y:S02]  /*5f240*/  @!P0 LDG.E.U8 R18, desc[UR4][R14.64] ;  /* 0x000000040e128981 */ /* 0x0000e4000c1e1100 */
[----:B0-----:R-:W-:Y:S02]  /*5f250*/  @!P4 IMAD.MOV.U32 R14, RZ, RZ, R16 ;  /* 0x000000ffff0ec224 */ /* 0x001fe400078e0010 */
[----:B------:R-:W-:-:S05]  /*5f260*/  @!P4 IMAD.MOV.U32 R15, RZ, RZ, R23 ;  /* 0x000000ffff0fc224 */ /* 0x000fca00078e0017 */
[----:B------:R0:W2:Y:S04]  /*5f270*/  @!P4 LDG.E.U8 R11, desc[UR4][R14.64] ;  /* 0x000000040e0bc981 */ /* 0x0000a8000c1e1100 */
[----:B----4-:R1:W-:Y:S04]  /*5f280*/  STL [R1+0xc10], R17 ;  /* 0x000c101101007387 */ /* 0x0103e80000100800 */
[----:B------:R-:W4:Y:S04]  /*5f290*/  LDL R19, [R1+0x2bbc] ;  /* 0x002bbc0001137983 */ /* 0x000f280000100800 */
[----:B-1----:R-:W4:Y:S04]  /*5f2a0*/  LDL R17, [R1+0x2bc8] ;  /* 0x002bc80001117983 */ /* 0x002f280000100800 */
[----:B---3--:R1:W-:Y:S04]  /*5f2b0*/  STL [R1+0xc0c], R18 ;  /* 0x000c0c1201007387 */ /* 0x0083e80000100800 */
[----:B------:R-:W0:Y:S04]  /*5f2c0*/  LDL R14, [R1+0x2bcc] ;  /* 0x002bcc00010e7983 */ /* 0x000e280000100800 */
[----:B------:R-:W0:Y:S01]  /*5f2d0*/  LDL R15, [R1+0x2bd0] ;  /* 0x002bd000010f7983 */ /* 0x000e220000100800 */
[----:B------:R-:W-:-:S03]  /*5f2e0*/  PRMT R73, RZ, 0x7610, R73 ;  /* 0x00007610ff497816 */ /* 0x000fc60000000049 */
[----:B-1----:R-:W3:Y:S04]  /*5f2f0*/  LDL R18, [R1+0x2bc0] ;  /* 0x002bc00001127983 */ /* 0x002ee80000100800 */
[----:B------:R-:W3:Y:S01]  /*5f300*/  LDL.LU R16, [R1+0x6d8] ;  /* 0x0006d80001107983 */ /* 0x000ee20000300800 */
[----:B0-----:R-:W-:-:S04]  /*5f310*/  @!P0 LOP3.LUT R15, R15, R14, RZ, 0x3c, !PT ;  /* 0x0000000e0f0f8212 */ /* 0x001fc800078e3cff */
[----:B------:R-:W-:-:S04]  /*5f320*/  @!P0 LOP3.LUT R14, R15, R14, RZ, 0x3c, !PT ;  /* 0x0000000e0f0e8212 */ /* 0x000fc800078e3cff */
[----:B------:R-:W-:-:S05]  /*5f330*/  @!P0 LOP3.LUT R15, R15, R14, RZ, 0x3c, !PT ;  /* 0x0000000e0f0f8212 */ /* 0x000fca00078e3cff */
[----:B------:R-:W4:Y:S04]  /*5f340*/  @!P0 LDG.E.U8 R73, desc[UR4][R14.64] ;  /* 0x000000040e498981 */ /* 0x000f28000c1e1100 */
[----:B--2---:R0:W-:Y:S04]  /*5f350*/  STL [R1+0xc08], R11 ;  /* 0x000c080b01007387 */ /* 0x0041e80000100800 */
[----:B0-----:R-:W2:Y:S04]  /*5f360*/  LDL.LU R11, [R1+0x6d0] ;  /* 0x0006d000010b7983 */ /* 0x001ea80000300800 */
[----:B------:R-:W2:Y:S04]  /*5f370*/  LDL.LU R152, [R1+0x6d4] ;  /* 0x0006d40001987983 */ /* 0x000ea80000300800 */
[----:B------:R-:W2:Y:S04]  /*5f380*/  LDL.LU R23, [R1+0x6c4] ;  /* 0x0006c40001177983 */ /* 0x000ea80000300800 */
[----:B----4-:R0:W-:Y:S04]  /*5f390*/  STL [R1+0xc04], R73 ;  /* 0x000c044901007387 */ /* 0x0101e80000100800 */
[----:B0-----:R-:W4:Y:S01]  /*5f3a0*/  LDL.LU R73, [R1+0x43c8] ;  /* 0x0043c80001497983 */ /* 0x001f220000300800 */
[----:B------:R-:W-:-:S02]  /*5f3b0*/  @!P4 IMAD.MOV.U32 R14, RZ, RZ, R17 ;  /* 0x000000ffff0ec224 */ /* 0x000fc400078e0011 */
[----:B------:R-:W-:Y:S01]  /*5f3c0*/  @!P4 IMAD.MOV.U32 R15, RZ, RZ, R22 ;  /* 0x000000ffff0fc224 */ /* 0x000fe200078e0016 */
[----:B------:R-:W2:Y:S04]  /*5f3d0*/  LDL.LU R17, [R1+0x6bc] ;  /* 0x0006bc0001117983 */ /* 0x000ea80000300800 */
[----:B------:R-:W2:Y:S01]  /*5f3e0*/  LDL.LU R22, [R1+0x6c0] ;  /* 0x0006c00001167983 */ /* 0x000ea20000300800 */
[----:B----4-:R-:W-:-:S06]  /*5f3f0*/  PRMT R73, RZ, 0x7610, R73 ;  /* 0x00007610ff497816 */ /* 0x010fcc0000000049 */
[----:B------:R-:W4:Y:S04]  /*5f400*/  @!P4 LDG.E.U8 R73, desc[UR4][R14.64] ;  /* 0x000000040e49c981 */ /* 0x000f28000c1e1100 */
[----:B----4-:R0:W-:Y:S04]  /*5f410*/  STL [R1+0xc00], R73 ;  /* 0x000c004901007387 */ /* 0x0101e80000100800 */
[----:B0-----:R-:W4:Y:S01]  /*5f420*/  LDL.LU R73, [R1+0x43c4] ;  /* 0x0043c40001497983 */ /* 0x001f220000300800 */
[----:B---3--:R-:W-:Y:S02]  /*5f430*/  @!P0 IMAD.MOV.U32 R14, RZ, RZ, R18 ;  /* 0x000000ffff0e8224 */ /* 0x008fe400078e0012 */
[----:B------:R-:W-:Y:S01]  /*5f440*/  @!P0 IMAD.MOV.U32 R15, RZ, RZ, R19 ;  /* 0x000000ffff0f8224 */ /* 0x000fe200078e0013 */
[----:B------:R-:W3:Y:S04]  /*5f450*/  LDL.LU R18, [R1+0x6b4] ;  /* 0x0006b40001127983 */ /* 0x000ee80000300800 */
[----:B------:R-:W3:Y:S01]  /*5f460*/  LDL.LU R19, [R1+0x6b8] ;  /* 0x0006b80001137983 */ /* 0x000ee20000300800 */
[----:B----4-:R-:W-:-:S06]  /*5f470*/  PRMT R73, RZ, 0x7610, R73 ;  /* 0x00007610ff497816 */ /* 0x010fcc0000000049 */
[----:B------:R-:W4:Y:S04]  /*5f480*/  @!P0 LDG.E.U8 R73, desc[UR4][R14.64] ;  /* 0x000000040e498981 */ /* 0x000f28000c1e1100 */
        /* <DEDUP_REMOVED lines=358> */
[----:B------:R-:W-:Y:S02]  /*60af0*/  LOP3.LUT R11, R65, 0xffff, RZ, 0xc0, !PT ;  /* 0x0000ffff410b7812 */ /* 0x000fe400078ec0ff */
[----:B---3--:R-:W-:Y:S01]  /*60b00*/  LOP3.LUT R14, R19, 0xffff, RZ, 0xc0, !PT ;  /* 0x0000ffff130e7812 */ /* 0x008fe200078ec0ff */
[----:B------:R-:W3:Y:S01]  /*60b10*/  LDL R65, [R1+0x3b20] ;  /* 0x003b200001417983 */ /* 0x000ee20000100800 */
[----:B--2---:R-:W-:Y:S02]  /*60b20*/  LOP3.LUT R16, R15, 0xffff, RZ, 0xc0, !PT ;  /* 0x0000ffff0f107812 */ /* 0x004fe400078ec0ff */
[----:B------:R-:W-:Y:S02]  /*60b30*/  LOP3.LUT R15, R18, 0xffff, RZ, 0xc0, !PT ;  /* 0x0000ffff120f7812 */ /* 0x000fe400078ec0ff */
[----:B------:R-:W-:-:S02]  /*60b40*/  PRMT R18, R14, 0x3340, R11 ;  /* 0x000033400e127816 */ /* 0x000fc4000000000b */
[----:B------:R-:W-:Y:S02]  /*60b50*/  PRMT R19, R16, 0x3340, R15 ;  /* 0x0000334010137816 */ /* 0x000fe4000000000f */
[----:B------:R-:W2:Y:S04]  /*60b60*/  LDL.LU R15, [R1+0x6e0] ;  /* 0x0006e000010f7983 */ /* 0x000ea80000300800 */
[----:B------:R-:W4:Y:S01]  /*60b70*/  LDL.LU R11, [R1+0x6e8] ;  /* 0x0006e800010b7983 */ /* 0x000f220000300800 */
[----:B------:R-:W-:Y:S02]  /*60b80*/  PRMT R18, R19, 0x5410, R18 ;  /* 0x0000541013127816 */ /* 0x000fe40000000012 */
[----:B--2---:R-:W-:Y:S02]  /*60b90*/  LOP3.LUT R16, R15, 0xffff, RZ, 0xc0, !PT ;  /* 0x0000ffff0f107812 */ /* 0x004fe400078ec0ff */
[----:B------:R-:W-:-:S02]  /*60ba0*/  LOP3.LUT R15, R68, 0xffff, RZ, 0xc0, !PT ;  /* 0x0000ffff440f7812 */ /* 0x000fc400078ec0ff */
[----:B----4-:R-:W-:Y:S02]  /*60bb0*/  LOP3.LUT R14, R11, 0xffff, RZ, 0xc0, !PT ;  /* 0x0000ffff0b0e7812 */ /* 0x010fe400078ec0ff */
[----:B------:R-:W-:Y:S01]  /*60bc0*/  LOP3.LUT R11, R67, 0xffff, RZ, 0xc0, !PT ;  /* 0x0000ffff430b7812 */ /* 0x000fe200078ec0ff */
[----:B------:R-:W2:Y:S01]  /*60bd0*/  LDL.LU R68, [R1+0x4374] ;  /* 0x0043740001447983 */ /* 0x000ea20000300800 */
[----:B------:R-:W-:-:S03]  /*60be0*/  PRMT R15, R16, 0x3340, R15 ;  /* 0x00003340100f7816 */ /* 0x000fc6000000000f */
[----:B------:R-:W4:Y:S01]  /*60bf0*/  LDL.LU R67, [R1+0x4370] ;  /* 0x0043700001437983 */ /* 0x000f220000300800 */
[----:B------:R-:W-:-:S03]  /*60c00*/  PRMT R11, R14, 0x3340, R11 ;  /* 0x000033400e0b7816 */ /* 0x000fc6000000000b */
[----:B------:R-:W3:Y:S01]  /*60c10*/  LDL R14, [R1+0x2a98] ;  /* 0x002a9800010e7983 */ /* 0x000ee20000100800 */
[----:B------:R-:W-:-:S03]  /*60c20*/  PRMT R19, R15, 0x5410, R11 ;  /* 0x000054100f137816 */ /* 0x000fc6000000000b */
[----:B------:R-:W3:Y:S04]  /*60c30*/  LDL R15, [R1+0x2a94] ;  /* 0x002a9400010f7983 */ /* 0x000ee80000100800 */
[----:B------:R-:W4:Y:S01]  /*60c40*/  LDL R11, [R1+0x2a90] ;  /* 0x002a9000010b7983 */ /* 0x000f220000100800 */
[----:B--2---:R-:W-:-:S06]  /*60c50*/  PRMT R68, RZ, 0x7610, R68 ;  /* 0x00007610ff447816 */ /* 0x004fcc0000000044 */
[----:B---3--:R4:W2:Y:S04]  /*60c60*/  @!P4 LDG.E.U8 R68, desc[UR4][R14.64] ;  /* 0x000000040e44c981 */ /* 0x0088a8000c1e1100 */
[----:B------:R-:W3:Y:S01]  /*60c70*/  LDL R15, [R1+0x2a8c] ;  /* 0x002a8c00010f7983 */ /* 0x000ee20000100800 */
[----:B------:R-:W-:Y:S01]  /*60c80*/  PRMT R209, RZ, 0x7610, R209 ;  /* 0x00007610ffd17816 */ /* 0x000fe200000000d1 */
        /* <DEDUP_REMOVED lines=8> */
[----:B------:R-:W-:Y:S01]  /*60d10*/  PRMT R67, RZ, 0x7610, R67 ;  /* 0x00007610ff437816 */ /* 0x000fe20000000043 */
[----:B------:R1:W-:Y:S04]  /*60d20*/  STS.128 [R65+0x20000], R16 ;  /* 0x0200001041007388 */ /* 0x0003e80000000c00 */
        /* <DEDUP_REMOVED lines=13> */
[----:B------:R-:W2:Y:S04]  /*60e00*/  @!P0 LDG.E.U8 R67, desc[UR4][R14.64] ;  /* 0x000000040e438981 */ /* 0x000ea8000c1e1100 */
        /* <DEDUP_REMOVED lines=9> */
[----:B--2---:R-:W-:-:S03]  /*60ea0*/  PRMT R67, RZ, 0x7610, R67 ;  /* 0x00007610ff437816 */ /* 0x004fc60000000043 */
[----:B---3--:R0:W-:Y:S04]  /*60eb0*/  STL [R1+0xb50], R52 ;  /* 0x000b503401007387 */ /* 0x0081e80000100800 */
[----:B0-----:R-:W2:Y:S04]  /*60ec0*/  LDL.LU R52, [R1+0x4368] ;  /* 0x0043680001347983 */ /* 0x001ea80000300800 */
[----:B------:R-:W3:Y:S01]  /*60ed0*/  LDL R15, [R1+0x2a6c] ;  /* 0x002a6c00010f7983 */ /* 0x000ee20000100800 */
[----:B------:R-:W-:-:S03]  /*60ee0*/  @!P0 IMAD.MOV.U32 R14, RZ, RZ, R18 ;  /* 0x000000ffff0e8224 */ /* 0x000fc600078e0012 */
        /* <DEDUP_REMOVED lines=86> */
[----:B------:R-:W2:Y:S04]  /*61450*/  LDL.LU R51, [R1+0x4350] ;  /* 0x0043500001337983 */ /* 0x000ea80000300800 */
[----:B------:R-:W3:Y:S04]  /*61460*/  LDL.LU R50, [R1+0x434c] ;  /* 0x00434c0001327983 */ /* 0x000ee80000300800 */
[----:B------:R-:W4:Y:S04]  /*61470*/  LDL.LU R49, [R1+0x4348] ;  /* 0x0043480001317983 */ /* 0x000f280000300800 */
[----:B------:R-:W2:Y:S04]  /*61480*/  LDL.LU R63, [R1+0x4344] ;  /* 0x00434400013f7983 */ /* 0x000ea80000300800 */
[----:B------:R0:W-:Y:S04]  /*61490*/  STL [R1+0xb30], R23 ;  /* 0x000b301701007387 */ /* 0x0001e80000100800 */
[----:B------:R-:W3:Y:S04]  /*614a0*/  LDL.LU R64, [R1+0x4340] ;  /* 0x0043400001407983 */ /* 0x000ee80000300800 */
[----:B------:R-:W4:Y:S01]  /*614b0*/  LDL.LU R61, [R1+0x433c] ;  /* 0x00433c00013d7983 */ /* 0x000f220000300800 */
[----:B0-----:R-:W-:-:S02]  /*614c0*/  PRMT R23, R14, 0x3340, R11 ;  /* 0x000033400e177816 */ /* 0x001fc4000000000b */
[----:B------:R-:W-:Y:S02]  /*614d0*/  LOP3.LUT R14, R66, 0xffff, RZ, 0xc0, !PT ;  /* 0x0000ffff420e7812 */ /* 0x000fe400078ec0ff */
[----:B------:R-:W-:Y:S01]  /*614e0*/  LOP3.LUT R11, R251, 0xffff, RZ, 0xc0, !PT ;  /* 0x0000fffffb0b7812 */ /* 0x000fe200078ec0ff */
[----:B------:R-:W2:Y:S03]  /*614f0*/  LDL.LU R66, [R1+0x4338] ;  /* 0x0043380001427983 */ /* 0x000ea60000300800 */
        /* <DEDUP_REMOVED lines=8> */
[----:B------:R-:W3:Y:S01]  /*61580*/  LDL R14, [R1+0x2a18] ;  /* 0x002a1800010e7983 */ /* 0x000ee20000100800 */
[----:B------:R-:W-:-:S03]  /*61590*/  PRMT R19, R15, 0x5410, R11 ;  /* 0x000054100f137816 */ /* 0x000fc6000000000b */
[----:B------:R-:W3:Y:S01]  /*615a0*/  LDL R15, [R1+0x2a14] ;  /* 0x002a1400010f7983 */ /* 0x000ee20000100800 */
[----:B--2---:R-:W-:-:S06]  /*615b0*/  PRMT R66, RZ, 0x7610, R66 ;  /* 0x00007610ff427816 */ /* 0x004fcc0000000042 */
[----:B---3--:R-:W2:Y:S01]  /*615c0*/  @!P4 LDG.E.U8 R66, desc[UR4][R14.64] ;  /* 0x000000040e42c981 */ /* 0x008ea2000c1e1100 */
[----:B------:R-:W-:Y:S02]  /*615d0*/  PRMT R16, R152, 0x5410, R23 ;  /* 0x0000541098107816 */ /* 0x000fe40000000017 */
[----:B------:R-:W-:Y:S01]  /*615e0*/  PRMT R17, R22, 0x5410, R17 ;  /* 0x0000541016117816 */ /* 0x000fe20000000011 */
[----:B------:R-:W3:Y:S04]  /*615f0*/  LDL R152, [R1+0x2a08] ;  /* 0x002a080001987983 */ /* 0x000ee80000100800 */
[----:B------:R-:W4:Y:S04]  /*61600*/  LDL R22, [R1+0x2a10] ;  /* 0x002a100001167983 */ /* 0x000f280000100800 */
[----:B------:R-:W3:Y:S04]  /*61610*/  LDL R23, [R1+0x2a00] ;  /* 0x002a000001177983 */ /* 0x000ee80000100800 */
        /* <DEDUP_REMOVED lines=145> */
[----:B------:R-:W-:Y:S02]  /*61f30*/  LOP3.LUT R16, R64, 0xffff, RZ, 0xc0, !PT ;  /* 0x0000ffff40107812 */ /* 0x000fe400078ec0ff */
[----:B------:R-:W-:Y:S01]  /*61f40*/  PRMT R17, R22, 0x5410, R17 ;  /* 0x0000541016117816 */ /* 0x000fe20000000011 */
[----:B------:R-:W3:Y:S01]  /*61f50*/  LDL.LU R64, [R1+0x4318] ;  /* 0x0043180001407983 */ /* 0x000ee20000300800 */
[----:B----4-:R-:W-:-:S02]  /*61f60*/  LOP3.LUT R14, R11, 0xffff, RZ, 0xc0, !PT ;  /* 0x0000ffff0b0e7812 */ /* 0x010fc400078ec0ff */
[----:B------:R-:W-:Y:S02]  /*61f70*/  LOP3.LUT R11, R63, 0xffff, RZ, 0xc0, !PT ;  /* 0x0000ffff3f0b7812 */ /* 0x000fe400078ec0ff */
[----:B------:R-:W4:Y:S04]  /*61f80*/  LDL.LU R63, [R1+0x4314] ;  /* 0x00431400013f7983 */ /* 0x000f280000300800 */
[----:B------:R-:W4:Y:S01]  /*61f90*/  LDL R22, [R1+0x2994] ;  /* 0x0029940001167983 */ /* 0x000f220000100800 */
[----:B------:R-:W-:-:S03]  /*61fa0*/  PRMT R11, R14, 0x3340, R11 ;  /* 0x000033400e0b7816 */ /* 0x000fc6000000000b */
[----:B------:R-:W4:Y:S01]  /*61fb0*/  LDL R14, [R1+0x2998] ;  /* 0x00299800010e7983 */ /* 0x000f220000100800 */
[----:B--2---:R-:W-:Y:S02]  /*61fc0*/  LOP3.LUT R15, R15, 0xffff, RZ, 0xc0, !PT ;  /* 0x0000ffff0f0f7812 */ /* 0x004fe400078ec0ff */
[----:B------:R-:W-:Y:S02]  /*61fd0*/  PRMT R18, R19, 0x5410, R18 ;  /* 0x0000541013127816 */ /* 0x000fe40000000012 */
[----:B------:R-:W-:Y:S02]  /*61fe0*/  PRMT R15, R16, 0x3340, R15 ;  /* 0x00003340100f7816 */ /* 0x000fe4000000000f */
[----:B---3--:R-:W-:Y:S02]  /*61ff0*/  PRMT R64, RZ, 0x7610, R64 ;  /* 0x00007610ff407816 */ /* 0x008fe40000000040 */
[----:B------:R-:W-:Y:S01]  /*62000*/  PRMT R19, R15, 0x5410, R11 ;  /* 0x000054100f137816 */ /* 0x000fe2000000000b */
[----:B----4-:R-:W-:Y:S01]  /*62010*/  @!P4 IMAD.MOV.U32 R15, RZ, RZ, R22 ;  /* 0x000000ffff0fc224 */ /* 0x010fe200078e0016 */
[----:B------:R-:W-:Y:S01]  /*62020*/  PRMT R205, RZ, 0x7610, R205 ;  /* 0x00007610ffcd7816 */ /* 0x000fe200000000cd */
[----:B------:R-:W2:Y:S04]  /*62030*/  LDL R22, [R1+0x2978] ;  /* 0x0029780001167983 */ /* 0x000ea80000100800 */
[----:B------:R0:W3:Y:S04]  /*62040*/  @!P4 LDG.E.U8 R64, desc[UR4][R14.64] ;  /* 0x000000040e40c981 */ /* 0x0000e8000c1e1100 */
[----:B------:R-:W0:Y:S04]  /*62050*/  LDL R14, [R1+0x298c] ;  /* 0x00298c00010e7983 */ /* 0x000e280000100800 */
[----:B------:R-:W0:Y:S02]  /*62060*/  LDL R15, [R1+0x2990] ;  /* 0x00299000010f7983 */ /* 0x000e240000100800 */
[----:B0-----:R-:W-:-:S04]  /*62070*/  @!P0 LOP3.LUT R15, R15, R14, RZ, 0x3c, !PT ;  /* 0x0000000e0f0f8212 */ /* 0x001fc800078e3cff */
[----:B------:R-:W-:-:S04]  /*62080*/  @!P0 LOP3.LUT R14, R15, R14, RZ, 0x3c, !PT ;  /* 0x0000000e0f0e8212 */ /* 0x000fc800078e3cff */
[----:B------:R-:W-:Y:S01]  /*62090*/  @!P0 LOP3.LUT R15, R15, R14, RZ, 0x3c, !PT ;  /* 0x0000000e0f0f8212 */ /* 0x000fe200078e3cff */
[----:B---3--:R-:W-:Y:S04]  /*620a0*/  STL [R1+0x3ed4], R64 ;  /* 0x003ed44001007387 */ /* 0x008fe80000100800 */
[----:B------:R0:W3:Y:S04]  /*620b0*/  @!P0 LDG.E.U8 R205, desc[UR4][R14.64] ;  /* 0x000000040ecd8981 */ /* 0x0000e8000c1e1100 */
[----:B------:R-:W0:Y:S04]  /*620c0*/  LDL R14, [R1+0x2984] ;  /* 0x00298400010e7983 */ /* 0x000e280000100800 */
[----:B------:R-:W0:Y:S01]  /*620d0*/  LDL R15, [R1+0x2988] ;  /* 0x00298800010f7983 */ /* 0x000e220000100800 */
[----:B------:R-:W-:-:S02]  /*620e0*/  PRMT R204, RZ, 0x7610, R204 ;  /* 0x00007610ffcc7816 */ /* 0x000fc400000000cc */
[----:B0-----:R-:W-:-:S04]  /*620f0*/  @!P4 LOP3.LUT R15, R15, R14, RZ, 0x3c, !PT ;  /* 0x0000000e0f0fc212 */ /* 0x001fc800078e3cff */
[----:B------:R-:W-:-:S04]  /*62100*/  @!P4 LOP3.LUT R14, R15, R14, RZ, 0x3c, !PT ;  /* 0x0000000e0f0ec212 */ /* 0x000fc800078e3cff */
[----:B------:R-:W-:-:S05]  /*62110*/  @!P4 LOP3.LUT R15, R15, R14, RZ, 0x3c, !PT ;  /* 0x0000000e0f0fc212 */ /* 0x000fca00078e3cff */
[----:B------:R0:W4:Y:S04]  /*62120*/  @!P4 LDG.E.U8 R204, desc[UR4][R14.64] ;  /* 0x000000040eccc981 */ /* 0x000128000c1e1100 */
[----:B------:R-:W0:Y:S04]  /*62130*/  LDL R14, [R1+0x297c] ;  /* 0x00297c00010e7983 */ /* 0x000e280000100800 */
[----:B------:R-:W0:Y:S01]  /*62140*/  LDL R15, [R1+0x2980] ;  /* 0x00298000010f7983 */ /* 0x000e220000100800 */
[----:B------:R-:W-:Y:S02]  /*62150*/  PRMT R16, R152, 0x5410, R23 ;  /* 0x0000541098107816 */ /* 0x000fe40000000017 */
[----:B------:R-:W-:-:S02]  /*62160*/  PRMT R152, RZ, 0x7610, R152 ;  /* 0x00007610ff987816 */ /* 0x000fc40000000098 */
[----:B0-----:R-:W-:-:S04]  /*62170*/  @!P0 LOP3.LUT R15, R15, R14, RZ, 0x3c, !PT ;  /* 0x0000000e0f0f8212 */ /* 0x001fc800078e3cff */
[----:B------:R-:W-:-:S04]  /*62180*/  @!P0 LOP3.LUT R14, R15, R14, RZ, 0x3c, !PT ;  /* 0x0000000e0f0e8212 */ /* 0x000fc800078e3cff */
[----:B------:R-:W-:-:S05]  /*62190*/  @!P0 LOP3.LUT R15, R15, R14, RZ, 0x3c, !PT ;  /* 0x0000000e0f0f8212 */ /* 0x000fca00078e3cff */
[----:B------:R2:W3:Y:S04]  /*621a0*/  @!P0 LDG.E.U8 R152, desc[UR4][R14.64] ;  /* 0x000000040e988981 */ /* 0x0004e8000c1e1100 */
[----:B------:R-:W4:Y:S04]  /*621b0*/  LDL R15, [R1+0x2974] ;  /* 0x00297400010f7983 */ /* 0x000f280000100800 */
[----:B------:R0:W-:Y:S01]  /*621c0*/  STS.128 [R61+0x20000], R16 ;  /* 0x020000103d007388 */ /* 0x0001e20000000c00 */
[----:B--2---:R-:W-:Y:S01]  /*621d0*/  @!P4 IMAD.MOV.U32 R14, RZ, RZ, R22 ;  /* 0x000000ffff0ec224 */ /* 0x004fe200078e0016 */
[----:B0-----:R-:W-:-:S02]  /*621e0*/  PRMT R19, RZ, 0x7610, R19 ;  /* 0x00007610ff137816 */ /* 0x001fc40000000013 */
[----:B------:R-:W2:Y:S04]  /*621f0*/  LDL R17, [R1+0x2970] ;  /* 0x0029700001117983 */ /* 0x000ea80000100800 */
[----:B---3--:R0:W-:Y:S01]  /*62200*/  STL [R1+0xae4], R152 ;  /* 0x000ae49801007387 */ /* 0x0081e20000100800 */
[----:B------:R-:W-:-:S03]  /*62210*/  PRMT R16, RZ, 0x7610, R16 ;  /* 0x00007610ff107816 */ /* 0x000fc60000000010 */
[----:B------:R-:W3:Y:S04]  /*62220*/  LDL R22, [R1+0x294c] ;  /* 0x00294c0001167983 */ /* 0x000ee80000100800 */
[----:B----4-:R2:W4:Y:S04]  /*62230*/  @!P4 LDG.E.U8 R19, desc[UR4][R14.64] ;  /* 0x000000040e13c981 */ /* 0x010528000c1e1100 */
[----:B0-----:R-:W3:Y:S04]  /*62240*/  LDL R152, [R1+0x2958] ;  /* 0x0029580001987983 */ /* 0x001ee80000100800 */
[----:B------:R-:W3:Y:S01]  /*62250*/  LDL R15, [R1+0x296c] ;  /* 0x00296c00010f7983 */ /* 0x000ee20000100800 */
[----:B--2---:R-:W-:-:S03]  /*62260*/  @!P0 IMAD.MOV.U32 R14, RZ, RZ, R17 ;  /* 0x000000ffff0e8224 */ /* 0x004fc600078e0011 */
[----:B----4-:R0:W-:Y:S01]  /*62270*/  STL [R1+0xae0], R19 ;  /* 0x000ae01301007387 */ /* 0x0101e20000100800 */
[----:B------:R-:W-:-:S03]  /*62280*/  PRMT R63, RZ, 0x7610, R63 ;  /* 0x00007610ff3f7816 */ /* 0x000fc6000000003f */
[----:B------:R-:W2:Y:S04]  /*62290*/  LDL R17, [R1+0x2944] ;  /* 0x0029440001117983 */ /* 0x000ea80000100800 */
[----:B---3--:R1:W3:Y:S04]  /*622a0*/  @!P0 LDG.E.U8 R16, desc[UR4][R14.64] ;  /* 0x000000040e108981 */ /* 0x0082e8000c1e1100 */
[----:B0-----:R-:W4:Y:S04]  /*622b0*/  LDL R19, [R1+0x2950] ;  /* 0x0029500001137983 */ /* 0x001f280000100800 */
[----:B------:R-:W1:Y:S04]  /*622c0*/  LDL R14, [R1+0x2964] ;  /* 0x00296400010e7983 */ /* 0x000e680000100800 */
[----:B------:R-:W1:Y:S02]  /*622d0*/  LDL R15, [R1+0x2968] ;  /* 0x00296800010f7983 */ /* 0x000e640000100800 */
[----:B-1----:R-:W-:-:S04]  /*622e0*/  @!P4 LOP3.LUT R15, R15, R14, RZ, 0x3c, !PT ;  /* 0x0000000e0f0fc212 */ /* 0x002fc800078e3cff */
[----:B------:R-:W-:-:S04]  /*622f0*/  @!P4 LOP3.LUT R14, R15, R14, RZ, 0x3c, !PT ;  /* 0x0000000e0f0ec212 */ /* 0x000fc800078e3cff */
[----:B------:R-:W-:-:S05]  /*62300*/  @!P4 LOP3.LUT R15, R15, R14, RZ, 0x3c, !PT ;  /* 0x0000000e0f0fc212 */ /* 0x000fca00078e3cff */
[----:B------:R-:W2:Y:S04]  /*62310*/  @!P4 LDG.E.U8 R63, desc[UR4][R14.64] ;  /* 0x000000040e3fc981 */ /* 0x000ea8000c1e1100 */
[----:B---3--:R0:W-:Y:S04]  /*62320*/  STL [R1+0xadc], R16 ;  /* 0x000adc1001007387 */ /* 0x0081e80000100800 */
        /* <DEDUP_REMOVED lines=21> */
[----:B------:R3:W2:Y:S02]  /*62480*/  @!P0 LDG.E.U8 R18, desc[UR4][R14.64] ;  /* 0x000000040e128981 */ /* 0x0006a4000c1e1100 */
[----:B---3--:R-:W-:Y:S02]  /*62490*/  @!P4 IMAD.MOV.U32 R14, RZ, RZ, R16 ;  /* 0x000000ffff0ec224 */ /* 0x008fe400078e0010 */
[----:B------:R-:W-:-:S05]  /*624a0*/  @!P4 IMAD.MOV.U32 R15, RZ, RZ, R17 ;  /* 0x000000ffff0fc224 */ /* 0x000fca00078e0011 */
[----:B------:R-:W3:Y:S04]  /*624b0*/  @!P4 LDG.E.U8 R11, desc[UR4][R14.64] ;  /* 0x000000040e0bc981 */ /* 0x000ee8000c1e1100 */
[----:B----4-:R0:W-:Y:S04]  /*624c0*/  STL [R1+0xad0], R23 ;  /* 0x000ad01701007387 */ /* 0x0101e80000100800 */
[----:B------:R-:W4:Y:S04]  /*624d0*/  LDL R22, [R1+0x292c] ;  /* 0x00292c0001167983 */ /* 0x000f280000100800 */
[----:B------:R-:W4:Y:S04]  /*624e0*/  LDL R19, [R1+0x2930] ;  /* 0x0029300001137983 */ /* 0x000f280000100800 */
[----:B0-----:R-:W4:Y:S04]  /*624f0*/  LDL R23, [R1+0x2938] ;  /* 0x0029380001177983 */ /* 0x001f280000100800 */
[----:B--2---:R0:W-:Y:S04]  /*62500*/  STL [R1+0xacc], R18 ;  /* 0x000acc1201007387 */ /* 0x0041e80000100800 */
[----:B------:R-:W2:Y:S04]  /*62510*/  LDL R14, [R1+0x293c] ;  /* 0x00293c00010e7983 */ /* 0x000ea80000100800 */
[----:B------:R-:W2:Y:S04]  /*62520*/  LDL R15, [R1+0x2940] ;  /* 0x00294000010f7983 */ /* 0x000ea80000100800 */
[----:B------:R-:W4:Y:S04]  /*62530*/  LDL R17, [R1+0x2928] ;  /* 0x0029280001117983 */ /* 0x000f280000100800 */
[----:B------:R-:W4:Y:S04]  /*62540*/  LDL R16, [R1+0x291c] ;  /* 0x00291c0001107983 */ /* 0x000f280000100800 */
[----:B0-----:R-:W4:Y:S04]  /*62550*/  LDL R18, [R1+0x2924] ;  /* 0x0029240001127983 */ /* 0x001f280000100800 */
[----:B---3--:R0:W-:Y:S04]  /*62560*/  STL [R1+0xac8], R11 ;  /* 0x000ac80b01007387 */ /* 0x0081e80000100800 */
[----:B0-----:R-:W3:Y:S01]  /*62570*/  LDL R11, [R1+0x2920] ;  /* 0x00292000010b7983 */ /* 0x001ee20000100800 */
[----:B------:R-:W-:-:S02]  /*62580*/  PRMT R66, RZ, 0x7610, R66 ;  /* 0x00007610ff427816 */ /* 0x000fc40000000042 */
[----:B------:R-:W-:Y:S02]  /*62590*/  PRMT R67, RZ, 0x7610, R67 ;  /* 0x00007610ff437816 */ /* 0x000fe40000000043 */
[----:B------:R-:W-:Y:S02]  /*625a0*/  PRMT R111, RZ, 0x7610, R111 ;  /* 0x00007610ff6f7816 */ /* 0x000fe4000000006f */
[----:B------:R-:W-:Y:S02]  /*625b0*/  PRMT R112, RZ, 0x7610, R112 ;  /* 0x00007610ff707816 */ /* 0x000fe40000000070 */
[----:B------:R-:W-:Y:S02]  /*625c0*/  PRMT R63, RZ, 0x7610, R63 ;  /* 0x00007610ff3f7816 */ /* 0x000fe4000000003f */
[----:B--2---:R-:W-:-:S04]  /*625d0*/  @!P0 LOP3.LUT R15, R15, R14, RZ, 0x3c, !PT ;  /* 0x0000000e0f0f8212 */ /* 0x004fc800078e3cff */
[----:B------:R-:W-:-:S04]  /*625e0*/  @!P0 LOP3.LUT R14, R15, R14, RZ, 0x3c, !PT ;  /* 0x0000000e0f0e8212 */ /* 0x000fc800078e3cff */
[----:B------:R-:W-:-:S05]  /*625f0*/  @!P0 LOP3.LUT R15, R15, R14, RZ, 0x3c, !PT ;  /* 0x0000000e0f0f8212 */ /* 0x000fca00078e3cff */
[----:B------:R4:W2:Y:S02]  /*62600*/  @!P0 LDG.E.U8 R66, desc[UR4][R14.64] ;  /* 0x000000040e428981 */ /* 0x0008a4000c1e1100 */
[----:B----4-:R-:W-:Y:S02]  /*62610*/  @!P4 IMAD.MOV.U32 R14, RZ, RZ, R23 ;  /* 0x000000ffff0ec224 */ /* 0x010fe400078e0017 */
[----:B------:R-:W-:-:S05]  /*62620*/  @!P4 IMAD.MOV.U32 R15, RZ, RZ, R152 ;  /* 0x000000ffff0fc224 */ /* 0x000fca00078e0098 */
[----:B------:R0:W4:Y:S02]  /*62630*/  @!P4 LDG.E.U8 R67, desc[UR4][R14.64] ;  /* 0x000000040e43c981 */ /* 0x000124000c1e1100 */
[----:B0-----:R-:W-:Y:S02]  /*62640*/  @!P0 IMAD.MOV.U32 R14, RZ, RZ, R19 ;  /* 0x000000ffff0e8224 */ /* 0x001fe400078e0013 */
[----:B------:R-:W-:-:S05]  /*62650*/  @!P0 IMAD.MOV.U32 R15, RZ, RZ, R22 ;  /* 0x000000ffff0f8224 */ /* 0x000fca00078e0016 */
[----:B------:R0:W4:Y:S02]  /*62660*/  @!P0 LDG.E.U8 R111, desc[UR4][R14.64] ;  /* 0x000000040e6f8981 */ /* 0x000124000c1e1100 */
[----:B0-----:R-:W-:Y:S02]  /*62670*/  @!P4 IMAD.MOV.U32 R14, RZ, RZ, R17 ;  /* 0x000000ffff0ec224 */ /* 0x001fe400078e0011 */
[----:B------:R-:W-:-:S05]  /*62680*/  @!P4 IMAD.MOV.U32 R15, RZ, RZ, R18 ;  /* 0x000000ffff0fc224 */ /* 0x000fca00078e0012 */
[----:B------:R3:W4:Y:S02]  /*62690*/  @!P4 LDG.E.U8 R112, desc[UR4][R14.64] ;  /* 0x000000040e70c981 */ /* 0x000724000c1e1100 */
[----:B---3--:R-:W-:Y:S02]  /*626a0*/  @!P0 IMAD.MOV.U32 R14, RZ, RZ, R11 ;  /* 0x000000ffff0e8224 */ /* 0x008fe400078e000b */
[----:B------:R-:W-:-:S05]  /*626b0*/  @!P0 IMAD.MOV.U32 R15, RZ, RZ, R16 ;  /* 0x000000ffff0f8224 */ /* 0x000fca00078e0010 */
[----:B------:R0:W3:Y:S01]  /*626c0*/  @!P0 LDG.E.U8 R63, desc[UR4][R14.64] ;  /* 0x000000040e3f8981 */ /* 0x0000e2000c1e1100 */
[----:B------:R-:W-:Y:S02]  /*626d0*/  LOP3.LUT R16, R48, 0xffff, RZ, 0xc0, !PT ;  /* 0x0000ffff30107812 */ /* 0x000fe400078ec0ff */
[----:B------:R-:W-:Y:S02]  /*626e0*/  LOP3.LUT R11, R59, 0xffff, RZ, 0xc0, !PT ;  /* 0x0000ffff3b0b7812 */ /* 0x000fe400078ec0ff */
[----:B0-----:R-:W-:Y:S02]  /*626f0*/  LOP3.LUT R15, R47, 0xffff, RZ, 0xc0, !PT ;  /* 0x0000ffff2f0f7812 */ /* 0x001fe400078ec0ff */
        /* <DEDUP_REMOVED lines=23> */
[----:B--2---:R-:W-:Y:S04]  /*62870*/  STL [R1+0x3ed8], R66 ;  /* 0x003ed84201007387 */ /* 0x004fe80000100800 */
[----:B----4-:R-:W-:Y:S04]  /*62880*/  STL [R1+0x3edc], R67 ;  /* 0x003edc4301007387 */ /* 0x010fe80000100800 */
[----:B------:R-:W-:Y:S04]  /*62890*/  STL [R1+0x3ee0], R111 ;  /* 0x003ee06f01007387 */ /* 0x000fe80000100800 */
[----:B------:R-:W-:Y:S04]  /*628a0*/  STL [R1+0x3ee4], R112 ;  /* 0x003ee47001007387 */ /* 0x000fe80000100800 */
[----:B---3--:R-:W-:Y:S04]  /*628b0*/  STL [R1+0x3ee8], R63 ;  /* 0x003ee83f01007387 */ /* 0x008fe80000100800 */
[----:B------:R-:W2:Y:S04]  /*628c0*/  LDL.LU R48, [R1+0x4308] ;  /* 0x0043080001307983 */ /* 0x000ea80000300800 */
[----:B------:R-:W3:Y:S04]  /*628d0*/  LDL.LU R47, [R1+0x4304] ;  /* 0x00430400012f7983 */ /* 0x000ee80000300800 */
[----:B------:R-:W4:Y:S04]  /*628e0*/  LDL.LU R46, [R1+0x4300] ;  /* 0x00430000012e7983 */ /* 0x000f280000300800 */
        /* <DEDUP_REMOVED lines=13> */
[----:B------:R-:W4:Y:S04]  /*629c0*/  LDL R14, [R1+0x2918] ;  /* 0x00291800010e7983 */ /* 0x000f280000100800 */
[----:B------:R-:W4:Y:S04]  /*629d0*/  LDL R15, [R1+0x2914] ;  /* 0x00291400010f7983 */ /* 0x000f280000100800 */
[----:B------:R-:W2:Y:S01]  /*629e0*/  LDL R11, [R1+0x2910] ;  /* 0x00291000010b7983 */ /* 0x000ea20000100800 */
[----:B------:R-:W-:-:S02]  /*629f0*/  PRMT R16, R152, 0x5410, R23 ;  /* 0x0000541098107816 */ /* 0x000fc40000000017 */
[----:B------:R-:W-:Y:S01]  /*62a00*/  PRMT R17, R22, 0x5410, R17 ;  /* 0x0000541016117816 */ /* 0x000fe20000000011 */
[----:B------:R-:W2:Y:S04]  /*62a10*/  LDL R152, [R1+0x2908] ;  /* 0x0029080001987983 */ /* 0x000ea80000100800 */
[----:B------:R-:W2:Y:S01]  /*62a20*/  LDL R22, [R1+0x2904] ;  /* 0x0029040001167983 */ /* 0x000ea20000100800 */
[----:B---3--:R-:W-:-:S06]  /*62a30*/  PRMT R62, RZ, 0x7610, R62 ;  /* 0x00007610ff3e7816 */ /* 0x008fcc000000003e */
[----:B----4-:R2:W3:Y:S04]  /*62a40*/  @!P4 LDG.E.U8 R62, desc[UR4][R14.64] ;  /* 0x000000040e3ec981 */ /* 0x0104e8000c1e1100 */
[----:B------:R-:W4:Y:S01]  /*62a50*/  LDL R15, [R1+0x290c] ;  /* 0x00290c00010f7983 */ /* 0x000f220000100800 */
[----:B------:R-:W-:Y:S01]  /*62a60*/  PRMT R203, RZ, 0x7610, R203 ;  /* 0x00007610ffcb7816 */ /* 0x000fe200000000cb */
[----:B--2---:R-:W-:Y:S01]  /*62a70*/  @!P0 IMAD.MOV.U32 R14, RZ, RZ, R11 ;  /* 0x000000ffff0e8224 */ /* 0x004fe200078e000b */
[----:B------:R-:W-:Y:S01]  /*62a80*/  PRMT R202, RZ, 0x7610, R202 ;  /* 0x00007610ffca7816 */ /* 0x000fe200000000ca */
[----:B------:R0:W-:Y:S04]  /*62a90*/  STS.128 [R61+0x24000], R16 ;  /* 0x024000103d007388 */ /* 0x0001e80000000c00 */
[----:B---3--:R-:W-:Y:S04]  /*62aa0*/  STL [R1+0x3eec], R62 ;  /* 0x003eec3e01007387 */ /* 0x008fe80000100800 */
[----:B0-----:R-:W2:Y:S01]  /*62ab0*/  LDL.LU R61, [R1+0x42c8] ;  /* 0x0042c800013d7983 */ /* 0x001ea20000300800 */
[----:B------:R-:W-:-:S03]  /*62ac0*/  PRMT R20, RZ, 0x7610, R20 ;  /* 0x00007610ff147816 */ /* 0x000fc60000000014 */
[----:B------:R-:W3:Y:S04]  /*62ad0*/  LDL R18, [R1+0x28f0] ;  /* 0x0028f00001127983 */ /* 0x000ee80000100800 */
[----:B------:R-:W3:Y:S04]  /*62ae0*/  LDL R11, [R1+0x28d8] ;  /* 0x0028d800010b7983 */ /* 0x000ee80000100800 */
[----:B----4-:R0:W4:Y:S02]  /*62af0*/  @!P0 LDG.E.U8 R203, desc[UR4][R14.64] ;  /* 0x000000040ecb8981 */ /* 0x010124000c1e1100 */
[----:B0-----:R-:W-:-:S02]  /*62b00*/  @!P4 IMAD.MOV.U32 R14, RZ, RZ, R152 ;  /* 0x000000ffff0ec224 */ /* 0x001fc400078e0098 */
        /* <DEDUP_REMOVED lines=23> */
[----:B------:R-:W-:-:S03]  /*62c80*/  @!P0 IMAD.MOV.U32 R14, RZ, RZ, R18 ;  /* 0x000000ffff0e8224 */ /* 0x000fc600078e0012 */
[----:B------:R-:W2:Y:S04]  /*62c90*/  LDL R18, [R1+0x28c4] ;  /* 0x0028c40001127983 */ /* 0x000ea80000100800 */
[----:B----4-:R0:W4:Y:S04]  /*62ca0*/  @!P0 LDG.E.U8 R17, desc[UR4][R14.64] ;  /* 0x000000040e118981 */ /* 0x010128000c1e1100 */
[----:B------:R-:W0:Y:S04]  /*62cb0*/  LDL R14, [R1+0x28e4] ;  /* 0x0028e400010e7983 */ /* 0x000e280000100800 */
[----:B------:R-:W0:Y:S01]  /*62cc0*/  LDL R15, [R1+0x28e8] ;  /* 0x0028e800010f7983 */ /* 0x000e220000100800 */
[----:B---3--:R-:W-:-:S02]  /*62cd0*/  PRMT R61, RZ, 0x7610, R61 ;  /* 0x00007610ff3d7816 */ /* 0x008fc4000000003d */
[----:B0-----:R-:W-:-:S04]  /*62ce0*/  @!P4 LOP3.LUT R15, R15, R14, RZ, 0x3c, !PT ;  /* 0x0000000e0f0fc212 */ /* 0x001fc800078e3cff */
[----:B------:R-:W-:-:S04]  /*62cf0*/  @!P4 LOP3.LUT R14, R15, R14, RZ, 0x3c, !PT ;  /* 0x0000000e0f0ec212 */ /* 0x000fc800078e3cff */
[----:B------:R-:W-:-:S05]  /*62d00*/  @!P4 LOP3.LUT R15, R15, R14, RZ, 0x3c, !PT ;  /* 0x0000000e0f0fc212 */ /* 0x000fca00078e3cff */
[----:B------:R-:W3:Y:S04]  /*62d10*/  @!P4 LDG.E.U8 R61, desc[UR4][R14.64] ;  /* 0x000000040e3dc981 */ /* 0x000ee8000c1e1100 */
[----:B----4-:R0:W-:Y:S04]  /*62d20*/  STL [R1+0xaa4], R17 ;  /* 0x000aa41101007387 */ /* 0x0101e80000100800 */
[----:B0-----:R-:W4:Y:S04]  /*62d30*/  LDL R17, [R1+0x28c8] ;  /* 0x0028c80001117983 */ /* 0x001f280000100800 */
[----:B---3--:R0:W-:Y:S04]  /*62d40*/  STL [R1+0xaa0], R61 ;  /* 0x000aa03d01007387 */ /* 0x0081e80000100800 */
[----:B0-----:R-:W3:Y:S04]  /*62d50*/  LDL.LU R61, [R1+0x42bc] ;  /* 0x0042bc00013d7983 */ /* 0x001ee80000300800 */
[----:B------:R-:W2:Y:S01]  /*62d60*/  LDL R15, [R1+0x28dc] ;  /* 0x0028dc00010f7983 */ /* 0x000ea20000100800 */
[----:B------:R-:W-:Y:S01]  /*62d70*/  PRMT R23, RZ, 0x7610, R23 ;  /* 0x00007610ff177816 */ /* 0x000fe20000000017 */
[----:B------:R-:W-:Y:S01]  /*62d80*/  @!P0 IMAD.MOV.U32 R14, RZ, RZ, R152 ;  /* 0x000000ffff0e8224 */ /* 0x000fe200078e0098 */
[----:B---3--:R-:W-:-:S04]  /*62d90*/  PRMT R61, RZ, 0x7610, R61 ;  /* 0x00007610ff3d7816 */ /* 0x008fc8000000003d */
[----:B--2---:R0:W2:Y:S02]  /*62da0*/  @!P0 LDG.E.U8 R23, desc[UR4][R14.64] ;  /* 0x000000040e178981 */ /* 0x0040a4000c1e1100 */
[----:B0-----:R-:W-:Y:S02]  /*62db0*/  @!P4 IMAD.MOV.U32 R14, RZ, RZ, R11 ;  /* 0x000000ffff0ec224 */ /* 0x001fe400078e000b */
[----:B------:R-:W-:Y:S01]  /*62dc0*/  @!P4 IMAD.MOV.U32 R15, RZ, RZ, R22 ;  /* 0x000000ffff0fc224 */ /* 0x000fe200078e0016 */
[----:B------:R-:W3:Y:S04]  /*62dd0*/  LDL.LU R11, [R1+0x810] ;  /* 0x00081000010b7983 */ /* 0x000ee80000300800 */
[----:B------:R-:W3:Y:S04]  /*62de0*/  LDL.LU R22, [R1+0x814] ;  /* 0x0008140001167983 */ /* 0x000ee80000300800 */
[----:B------:R-:W3:Y:S04]  /*62df0*/  LDL.LU R152, [R1+0x818] ;  /* 0x0008180001987983 */ /* 0x000ee80000300800 */
[----:B------:R-:W4:Y:S04]  /*62e00*/  @!P4 LDG.E.U8 R61, desc[UR4][R14.64] ;  /* 0x000000040e3dc981 */ /* 0x000f28000c1e1100 */
[----:B--2---:R0:W-:Y:S04]  /*62e10*/  STL [R1+0xa9c], R23 ;  /* 0x000a9c1701007387 */ /* 0x0041e80000100800 */
[----:B0-----:R-:W2:Y:S04]  /*62e20*/  LDL.LU R23, [R1+0x808] ;  /* 0x0008080001177983 */ /* 0x001ea80000300800 */
[----:B----4-:R0:W-:Y:S04]  /*62e30*/  STL [R1+0xa98], R61 ;  /* 0x000a983d01007387 */ /* 0x0101e80000100800 */
[----:B0-----:R-:W4:Y:S04]  /*62e40*/  LDL.LU R61, [R1+0x42b8] ;  /* 0x0042b800013d7983 */ /* 0x001f280000300800 */
[----:B------:R-:W3:Y:S04]  /*62e50*/  LDL R14, [R1+0x28cc] ;  /* 0x0028cc00010e7983 */ /* 0x000ee80000100800 */
[----:B------:R-:W3:Y:S01]  /*62e60*/  LDL R15, [R1+0x28d0] ;  /* 0x0028d000010f7983 */ /* 0x000ee20000100800 */
[----:B------:R-:W-:-:S02]  /*62e70*/  PRMT R19, RZ, 0x7610, R19 ;  /* 0x00007610ff137816 */ /* 0x000fc40000000013 */
[----:B---3--:R-:W-:-:S04]  /*62e80*/  @!P0 LOP3.LUT R15, R15, R14, RZ, 0x3c, !PT ;  /* 0x0000000e0f0f8212 */ /* 0x008fc800078e3cff */
[----:B------:R-:W-:-:S04]  /*62e90*/  @!P0 LOP3.LUT R14, R15, R14, RZ, 0x3c, !PT ;  /* 0x0000000e0f0e8212 */ /* 0x000fc800078e3cff */
[----:B------:R-:W-:-:S05]  /*62ea0*/  @!P0 LOP3.LUT R15, R15, R14, RZ, 0x3c, !PT ;  /* 0x0000000e0f0f8212 */ /* 0x000fca00078e3cff */
[----:B------:R0:W3:Y:S01]  /*62eb0*/  @!P0 LDG.E.U8 R19, desc[UR4][R14.64] ;  /* 0x000000040e138981 */ /* 0x0000e2000c1e1100 */
[----:B------:R-:W-:Y:S01]  /*62ec0*/  PRMT R16, RZ, 0x7610, R16 ;  /* 0x00007610ff107816 */ /* 0x000fe20000000010 */
[----:B0-----:R-:W-:Y:S02]  /*62ed0*/  @!P4 IMAD.MOV.U32 R14, RZ, RZ, R17 ;  /* 0x000000ffff0ec224 */ /* 0x001fe400078e0011 */
[----:B------:R-:W-:-:S05]  /*62ee0*/  @!P4 IMAD.MOV.U32 R15, RZ, RZ, R18 ;  /* 0x000000ffff0fc224 */ /* 0x000fca00078e0012 */
[----:B------:R-:W2:Y:S04]  /*62ef0*/  @!P4 LDG.E.U8 R16, desc[UR4][R14.64] ;  /* 0x000000040e10c981 */ /* 0x000ea8000c1e1100 */
[----:B---3--:R0:W-:Y:S04]  /*62f00*/  STL [R1+0xa94], R19 ;  /* 0x000a941301007387 */ /* 0x0081e80000100800 */
[----:B------:R-:W3:Y:S04]  /*62f10*/  LDL R14, [R1+0x28bc] ;  /* 0x0028bc00010e7983 */ /* 0x000ee80000100800 */
[----:B------:R-:W3:Y:S01]  /*62f20*/  LDL R15, [R1+0x28c0] ;  /* 0x0028c000010f7983 */ /* 0x000ee20000100800 */
[----:B------:R-:W-:-:S03]  /*62f30*/  PRMT R108, RZ, 0x7610, R108 ;  /* 0x00007610ff6c7816 */ /* 0x000fc6000000006c */
[----:B------:R-:W4:Y:S04]  /*62f40*/  LDL R18, [R1+0x28a8] ;  /* 0x0028a80001127983 */ /* 0x000f280000100800 */
[----:B------:R-:W4:Y:S04]  /*62f50*/  LDL R17, [R1+0x289c] ;  /* 0x00289c0001117983 */ /* 0x000f280000100800 */
[----:B0-----:R-:W4:Y:S04]  /*62f60*/  LDL R19, [R1+0x28a4] ;  /* 0x0028a40001137983 */ /* 0x001f280000100800 */
[----:B--2---:R0:W-:Y:S01]  /*62f70*/  STL [R1+0xa90], R16 ;  /* 0x000a901001007387 */ /* 0x0041e20000100800 */
[----:B------:R-:W-:-:S03]  /*62f80*/  PRMT R107, RZ, 0x7610, R107 ;  /* 0x00007610ff6b7816 */ /* 0x000fc6000000006b */
[----:B0-----:R-:W2:Y:S01]  /*62f90*/  LDL R16, [R1+0x28a0] ;  /* 0x0028a00001107983 */ /* 0x001ea20000100800 */
[----:B---3--:R-:W-:-:S04]  /*62fa0*/  @!P0 LOP3.LUT R15, R15, R14, RZ, 0x3c, !PT ;  /* 0x0000000e0f0f8212 */ /* 0x008fc800078e3cff */
[----:B------:R-:W-:-:S04]  /*62fb0*/  @!P0 LOP3.LUT R14, R15, R14, RZ, 0x3c, !PT ;  /* 0x0000000e0f0e8212 */ /* 0x000fc800078e3cff */
[----:B------:R-:W-:-:S05]  /*62fc0*/  @!P0 LOP3.LUT R15, R15, R14, RZ, 0x3c, !PT ;  /* 0x0000000e0f0f8212 */ /* 0x000fca00078e3cff */
        /* <DEDUP_REMOVED lines=11> */
[----:B------:R-:W-:Y:S02]  /*63080*/  PRMT R114, RZ, 0x7610, R114 ;  /* 0x00007610ff727816 */ /* 0x000fe40000000072 */
[----:B----4-:R-:W-:Y:S02]  /*63090*/  PRMT R61, RZ, 0x7610, R61 ;  /* 0x00007610ff3d7816 */ /* 0x010fe4000000003d */
[----:B0-----:R-:W-:-:S04]  /*630a0*/  @!P0 LOP3.LUT R15, R15, R14, RZ, 0x3c, !PT ;  /* 0x0000000e0f0f8212 */ /* 0x001fc800078e3cff */
[----:B------:R-:W-:-:S04]  /*630b0*/  @!P0 LOP3.LUT R14, R15, R14, RZ, 0x3c, !PT ;  /* 0x0000000e0f0e8212 */ /* 0x000fc800078e3cff */
[----:B------:R-:W-:-:S05]  /*630c0*/  @!P0 LOP3.LUT R15, R15, R14, RZ, 0x3c, !PT ;  /* 0x0000000e0f0f8212 */ /* 0x000fca00078e3cff */
[----:B------:R0:W4:Y:S02]  /*630d0*/  @!P0 LDG.E.U8 R113, desc[UR4][R14.64] ;  /* 0x000000040e718981 */ /* 0x000124000c1e1100 */
[----:B0-----:R-:W-:Y:S02]  /*630e0*/  @!P4 IMAD.MOV.U32 R14, RZ, RZ, R18 ;  /* 0x000000ffff0ec224 */ /* 0x001fe400078e0012 */
[----:B------:R-:W-:-:S05]  /*630f0*/  @!P4 IMAD.MOV.U32 R15, RZ, RZ, R19 ;  /* 0x000000ffff0fc224 */ /* 0x000fca00078e0013 */
[----:B------:R2:W4:Y:S02]  /*63100*/  @!P4 LDG.E.U8 R114, desc[UR4][R14.64] ;  /* 0x000000040e72c981 */ /* 0x000524000c1e1100 */
[----:B--2---:R-:W-:Y:S02]  /*63110*/  @!P0 IMAD.MOV.U32 R14, RZ, RZ, R16 ;  /* 0x000000ffff0e8224 */ /* 0x004fe400078e0010 */
[----:B------:R-:W-:-:S05]  /*63120*/  @!P0 IMAD.MOV.U32 R15, RZ, RZ, R17 ;  /* 0x000000ffff0f8224 */ /* 0x000fca00078e0011 */
[----:B------:R0:W2:Y:S01]  /*63130*/  @!P0 LDG.E.U8 R61, desc[UR4][R14.64] ;  /* 0x000000040e3d8981 */ /* 0x0000a2000c1e1100 */
[----:B------:R-:W-:Y:S02]  /*63140*/  LOP3.LUT R16, R11, 0xffff, RZ, 0xc0, !PT ;  /* 0x0000ffff0b107812 */ /* 0x000fe400078ec0ff */
[----:B------:R-:W-:Y:S01]  /*63150*/  LOP3.LUT R11, R23, 0xffff, RZ, 0xc0, !PT ;  /* 0x0000ffff170b7812 */ /* 0x000fe200078ec0ff */
[----:B---3--:R-:W-:Y:S01]  /*63160*/  STL [R1+0x3ef4], R107 ;  /* 0x003ef46b01007387 */ /* 0x008fe20000100800 */
[----:B0-----:R-:W-:Y:S02]  /*63170*/  LOP3.LUT R15, R22, 0xffff, RZ, 0xc0, !PT ;  /* 0x0000ffff160f7812 */ /* 0x001fe400078ec0ff */
[----:B------:R-:W-:Y:S02]  /*63180*/  LOP3.LUT R14, R152, 0xffff, RZ, 0xc0, !PT ;  /* 0x0000ffff980e7812 */ /* 0x000fe400078ec0ff */
[----:B------:R-:W-:Y:S02]  /*63190*/  PRMT R152, R16, 0x3340, R15 ;  /* 0x0000334010987816 */ /* 0x000fe4000000000f */
[----:B------:R-:W-:-:S02]  /*631a0*/  LOP3.LUT R16, R20, 0xffff, RZ, 0xc0, !PT ;  /* 0x0000ffff14107812 */ /* 0x000fc400078ec0ff */
[----:B------:R-:W-:Y:S02]  /*631b0*/  LOP3.LUT R15, R21, 0xffff, RZ, 0xc0, !PT ;  /* 0x0000ffff150f7812 */ /* 0x000fe400078ec0ff */
[----:B------:R-:W-:Y:S02]  /*631c0*/  PRMT R23, R14, 0x3340, R11 ;  /* 0x000033400e177816 */ /* 0x000fe4000000000b */
[----:B------:R-:W-:Y:S02]  /*631d0*/  LOP3.LUT R14, R24, 0xffff, RZ, 0xc0, !PT ;  /* 0x0000ffff180e7812 */ /* 0x000fe400078ec0ff */
        /* <DEDUP_REMOVED lines=14> */
[----:B------:R-:W-:Y:S01]  /*632c0*/  PRMT R11, R14, 0x3340, R11 ;  /* 0x000033400e0b7816 */ /* 0x000fe2000000000b */
[----:B----4-:R-:W-:Y:S04]  /*632d0*/  STL [R1+0x3ef8], R113 ;  /* 0x003ef87101007387 */ /* 0x010fe80000100800 */
[----:B------:R-:W-:Y:S04]  /*632e0*/  STL [R1+0x3efc], R114 ;  /* 0x003efc7201007387 */ /* 0x000fe80000100800 */
[----:B--2---:R-:W-:Y:S04]  /*632f0*/  STL [R1+0x3f00], R61 ;  /* 0x003f003d01007387 */ /* 0x004fe80000100800 */
[----:B------:R-:W2:Y:S04]  /*63300*/  LDL.LU R20, [R1+0x42b4] ;  /* 0x0042b40001147983 */ /* 0x000ea80000300800 */
[----:B------:R-:W3:Y:S04]  /*63310*/  LDL.LU R21, [R1+0x42b0] ;  /* 0x0042b00001157983 */ /* 0x000ee80000300800 */
[----:B------:R-:W4:Y:S04]  /*63320*/  LDL.LU R24, [R1+0x42ac] ;  /* 0x0042ac0001187983 */ /* 0x000f280000300800 */
[----:B------:R-:W4:Y:S04]  /*63330*/  LDL.LU R25, [R1+0x42a8] ;  /* 0x0042a80001197983 */ /* 0x000f280000300800 */
[----:B------:R-:W4:Y:S04]  /*63340*/  LDL.LU R26, [R1+0x42a4] ;  /* 0x0042a400011a7983 */ /* 0x000f280000300800 */
[----:B------:R-:W4:Y:S04]  /*63350*/  LDL.LU R27, [R1+0x42a0] ;  /* 0x0042a000011b7983 */ /* 0x000f280000300800 */
[----:B------:R-:W4:Y:S04]  /*63360*/  LDL.LU R28, [R1+0x429c] ;  /* 0x00429c00011c7983 */ /* 0x000f280000300800 */
[----:B------:R-:W2:Y:S04]  /*63370*/  LDL R57, [R1+0x3b18] ;  /* 0x003b180001397983 */ /* 0x000ea80000100800 */
[----:B------:R-:W4:Y:S04]  /*63380*/  LDL.LU R29, [R1+0x4298] ;  /* 0x00429800011d7983 */ /* 0x000f280000300800 */
[----:B------:R-:W3:Y:S04]  /*63390*/  LDL.LU R60, [R1+0x4294] ;  /* 0x00429400013c7983 */ /* 0x000ee80000300800 */
[----:B------:R-:W4:Y:S04]  /*633a0*/  LDL.LU R30, [R1+0x4290] ;  /* 0x00429000011e7983 */ /* 0x000f280000300800 */
[----:B------:R-:W4:Y:S04]  /*633b0*/  LDL.LU R59, [R1+0x428c] ;  /* 0x00428c00013b7983 */ /* 0x000f280000300800 */
[----:B------:R-:W2:Y:S04]  /*633c0*/  LDL R22, [R1+0x2894] ;  /* 0x0028940001167983 */ /* 0x000ea80000100800 */
[----:B------:R-:W4:Y:S01]  /*633d0*/  LDL R14, [R1+0x2898] ;  /* 0x00289800010e7983 */ /* 0x000f220000100800 */
[----:B------:R-:W-:-:S02]  /*633e0*/  PRMT R15, R16, 0x3340, R15 ;  /* 0x00003340100f7816 */ /* 0x000fc4000000000f */
[----:B------:R-:W-:Y:S02]  /*633f0*/  PRMT R18, R19, 0x5410, R18 ;  /* 0x0000541013127816 */ /* 0x000fe40000000012 */
[----:B------:R-:W-:Y:S02]  /*63400*/  PRMT R19, R15, 0x5410, R11 ;  /* 0x000054100f137816 */ /* 0x000fe4000000000b */
[----:B---3--:R-:W-:Y:S01]  /*63410*/  PRMT R60, RZ, 0x7610, R60 ;  /* 0x00007610ff3c7816 */ /* 0x008fe2000000003c */
[----:B--2---:R-:W-:Y:S01]  /*63420*/  @!P4 IMAD.MOV.U32 R15, RZ, RZ, R22 ;  /* 0x000000ffff0fc224 */ /* 0x004fe200078e0016 */
[----:B------:R-:W-:Y:S01]  /*63430*/  PRMT R201, RZ, 0x7610, R201 ;  /* 0x00007610ffc97816 */ /* 0x000fe200000000c9 */
[----:B------:R-:W2:Y:S04]  /*63440*/  LDL R22, [R1+0x2878] ;  /* 0x0028780001167983 */ /* 0x000ea80000100800 */
[----:B----4-:R0:W3:Y:S04]  /*63450*/  @!P4 LDG.E.U8 R60, desc[UR4][R14.64] ;  /* 0x000000040e3cc981 */ /* 0x0100e8000c1e1100 */
        /* <DEDUP_REMOVED lines=150> */
[----:B------:R-:W2:Y:S01]  /*63dc0*/  LDL R14, [R1+0x2818] ;  /* 0x00281800010e7983 */ /* 0x000ea20000100800 */
[----:B------:R-:W-:-:S02]  /*63dd0*/  PRMT R15, R16, 0x3340, R15 ;  /* 0x00003340100f7816 */ /* 0x000fc4000000000f */
[----:B------:R-:W-:Y:S02]  /*63de0*/  PRMT R18, R19, 0x5410, R18 ;  /* 0x0000541013127816 */ /* 0x000fe40000000012 */
[----:B------:R-:W-:Y:S02]  /*63df0*/  PRMT R19, R15, 0x5410, R11 ;  /* 0x000054100f137816 */ /* 0x000fe4000000000b */
[----:B---3--:R-:W-:Y:S01]  /*63e00*/  PRMT R58, RZ, 0x7610, R58 ;  /* 0x00007610ff3a7816 */ /* 0x008fe2000000003a */
[----:B----4-:R-:W-:Y:S01]  /*63e10*/  @!P4 IMAD.MOV.U32 R15, RZ, RZ, R22 ;  /* 0x000000ffff0fc224 */ /* 0x010fe200078e0016 */
[----:B------:R-:W-:Y:S02]  /*63e20*/  PRMT R16, R152, 0x5410, R23 ;  /* 0x0000541098107816 */ /* 0x000fe40000000017 */
[----:B------:R-:W-:Y:S01]  /*63e30*/  PRMT R199, RZ, 0x7610, R199 ;  /* 0x00007610ffc77816 */ /* 0x000fe200000000c7 */
[----:B------:R-:W3:Y:S04]  /*63e40*/  LDL R22, [R1+0x27f8] ;  /* 0x0027f80001167983 */ /* 0x000ee80000100800 */
[----:B--2---:R0:W2:Y:S04]  /*63e50*/  @!P4 LDG.E.U8 R58, desc[UR4][R14.64] ;  /* 0x000000040e3ac981 */ /* 0x0040a8000c1e1100 */
[----:B------:R-:W0:Y:S04]  /*63e60*/  LDL R14, [R1+0x280c] ;  /* 0x00280c00010e7983 */ /* 0x000e280000100800 */
[----:B------:R-:W0:Y:S04]  /*63e70*/  LDL R15, [R1+0x2810] ;  /* 0x00281000010f7983 */ /* 0x000e280000100800 */
[----:B------:R1:W-:Y:S01]  /*63e80*/  STS.128 [R57+0x24000], R16 ;  /* 0x0240001039007388 */ /* 0x0003e20000000c00 */
[----:B0-----:R-:W-:-:S04]  /*63e90*/  @!P0 LOP3.LUT R15, R15, R14, RZ, 0x3c, !PT ;  /* 0x0000000e0f0f8212 */ /* 0x001fc800078e3cff */
[----:B------:R-:W-:-:S04]  /*63ea0*/  @!P0 LOP3.LUT R14, R15, R14, RZ, 0x3c, !PT ;  /* 0x0000000e0f0e8212 */ /* 0x000fc800078e3cff */
[----:B------:R-:W-:Y:S01]  /*63eb0*/  @!P0 LOP3.LUT R15, R15, R14, RZ, 0x3c, !PT ;  /* 0x0000000e0f0f8212 */ /* 0x000fe200078e3cff */
[----:B--2---:R-:W-:Y:S04]  /*63ec0*/  STL [R1+0x3f1c], R58 ;  /* 0x003f1c3a01007387 */ /* 0x004fe80000100800 */
[----:B-1----:R-:W2:Y:S01]  /*63ed0*/  LDL.LU R57, [R1+0x4240] ;  /* 0x0042400001397983 */ /* 0x002ea20000300800 */
[----:B------:R-:W-:Y:S02]  /*63ee0*/  PRMT R198, RZ, 0x7610, R198 ;  /* 0x00007610ffc67816 */ /* 0x000fe400000000c6 */
[----:B------:R-:W-:Y:S01]  /*63ef0*/  PRMT R152, RZ, 0x7610, R152 ;  /* 0x00007610ff987816 */ /* 0x000fe20000000098 */
[----:B------:R0:W4:Y:S01]  /*63f00*/  @!P0 LDG.E.U8 R199, desc[UR4][R14.64] ;  /* 0x000000040ec78981 */ /* 0x000122000c1e1100 */
[----:B------:R-:W-:-:S03]  /*63f10*/  PRMT R19, RZ, 0x7610, R19 ;  /* 0x00007610ff137816 */ /* 0x000fc60000000013 */
        /* <DEDUP_REMOVED lines=16> */
[----:B------:R-:W-:-:S03]  /*64020*/  PRMT R16, RZ, 0x7610, R16 ;  /* 0x00007610ff107816 */ /* 0x000fc60000000010 */
[----:B------:R-:W2:Y:S04]  /*64030*/  LDL R22, [R1+0x27cc] ;  /* 0x0027cc0001167983 */ /* 0x000ea80000100800 */
[----:B----4-:R1:W3:Y:S04]  /*64040*/  @!P4 LDG.E.U8 R19, desc[UR4][R14.64] ;  /* 0x000000040e13c981 */ /* 0x0102e8000c1e1100 */
[----:B0-----:R-:W4:Y:S04]  /*64050*/  LDL R152, [R1+0x27d8] ;  /* 0x0027d80001987983 */ /* 0x001f280000100800 */
[----:B------:R-:W2:Y:S01]  /*64060*/  LDL R15, [R1+0x27ec] ;  /* 0x0027ec00010f7983 */ /* 0x000ea20000100800 */
[----:B-1----:R-:W-:-:S03]  /*64070*/  @!P0 IMAD.MOV.U32 R14, RZ, RZ, R17 ;  /* 0x000000ffff0e8224 */ /* 0x002fc600078e0011 */
[----:B---3--:R0:W-:Y:S01]  /*64080*/  STL [R1+0xa38], R19 ;  /* 0x000a381301007387 */ /* 0x0081e20000100800 */
[----:B------:R-:W-:-:S03]  /*64090*/  PRMT R57, RZ, 0x7610, R57 ;  /* 0x00007610ff397816 */ /* 0x000fc60000000039 */
[----:B------:R-:W3:Y:S04]  /*640a0*/  LDL R17, [R1+0x27c4] ;  /* 0x0027c40001117983 */ /* 0x000ee80000100800 */
[----:B--2---:R1:W2:Y:S04]  /*640b0*/  @!P0 LDG.E.U8 R16, desc[UR4][R14.64] ;  /* 0x000000040e108981 */ /* 0x0042a8000c1e1100 */
[----:B0-----:R-:W3:Y:S04]  /*640c0*/  LDL R19, [R1+0x27d0] ;  /* 0x0027d00001137983 */ /* 0x001ee80000100800 */
[----:B------:R-:W1:Y:S04]  /*640d0*/  LDL R14, [R1+0x27e4] ;  /* 0x0027e400010e7983 */ /* 0x000e680000100800 */
[----:B------:R-:W1:Y:S02]  /*640e0*/  LDL R15, [R1+0x27e8] ;  /* 0x0027e800010f7983 */ /* 0x000e640000100800 */
[----:B-1----:R-:W-:-:S04]  /*640f0*/  @!P4 LOP3.LUT R15, R15, R14, RZ, 0x3c, !PT ;  /* 0x0000000e0f0fc212 */ /* 0x002fc800078e3cff */
[----:B------:R-:W-:-:S04]  /*64100*/  @!P4 LOP3.LUT R14, R15, R14, RZ, 0x3c, !PT ;  /* 0x0000000e0f0ec212 */ /* 0x000fc800078e3cff */
[----:B------:R-:W-:-:S05]  /*64110*/  @!P4 LOP3.LUT R15, R15, R14, RZ, 0x3c, !PT ;  /* 0x0000000e0f0fc212 */ /* 0x000fca00078e3cff */
[----:B------:R-:W4:Y:S04]  /*64120*/  @!P4 LDG.E.U8 R57, desc[UR4][R14.64] ;  /* 0x000000040e39c981 */ /* 0x000f28000c1e1100 */
[----:B--2---:R0:W-:Y:S04]  /*64130*/  STL [R1+0xa34], R16 ;  /* 0x000a341001007387 */ /* 0x0041e80000100800 */
[----:B0-----:R-:W2:Y:S04]  /*64140*/  LDL R16, [R1+0x27c8] ;  /* 0x0027c80001107983 */ /* 0x001ea80000100800 */
        /* <DEDUP_REMOVED lines=16> */
[----:B------:R-:W3:Y:S04]  /*64250*/  LDL R152, [R1+0x27b4] ;  /* 0x0027b40001987983 */ /* 0x000ee80000100800 */
[----:B----4-:R0:W4:Y:S02]  /*64260*/  @!P4 LDG.E.U8 R23, desc[UR4][R14.64] ;  /* 0x000000040e17c981 */ /* 0x010124000c1e1100 */
[----:B0-----:R-:W-:Y:S02]  /*64270*/  @!P0 IMAD.MOV.U32 R14, RZ, RZ, R19 ;  /* 0x000000ffff0e8224 */ /* 0x001fe400078e0013 */
[----:B------:R-:W-:-:S05]  /*64280*/  @!P0 IMAD.MOV.U32 R15, RZ, RZ, R22 ;  /* 0x000000ffff0f8224 */ /* 0x000fca00078e0016 */
[----:B------:R2:W3:Y:S02]  /*64290*/  @!P0 LDG.E.U8 R18, desc[UR4][R14.64] ;  /* 0x000000040e128981 */ /* 0x0004e4000c1e1100 */
[----:B--2---:R-:W-:Y:S02]  /*642a0*/  @!P4 IMAD.MOV.U32 R14, RZ, RZ, R16 ;  /* 0x000000ffff0ec224 */ /* 0x004fe400078e0010 */
[----:B------:R-:W-:-:S05]  /*642b0*/  @!P4 IMAD.MOV.U32 R15, RZ, RZ, R17 ;  /* 0x000000ffff0fc224 */ /* 0x000fca00078e0011 */
[----:B------:R-:W2:Y:S04]  /*642c0*/  @!P4 LDG.E.U8 R11, desc[UR4][R14.64] ;  /* 0x000000040e0bc981 */ /* 0x000ea8000c1e1100 */
[----:B----4-:R0:W-:Y:S04]  /*642d0*/  STL [R1+0xa28], R23 ;  /* 0x000a281701007387 */ /* 0x0101e80000100800 */
[----:B------:R-:W4:Y:S04]  /*642e0*/  LDL R22, [R1+0x27ac] ;  /* 0x0027ac0001167983 */ /* 0x000f280000100800 */
[----:B------:R-:W4:Y:S04]  /*642f0*/  LDL R19, [R1+0x27b0] ;  /* 0x0027b00001137983 */ /* 0x000f280000100800 */
[----:B0-----:R-:W4:Y:S04]  /*64300*/  LDL R23, [R1+0x27b8] ;  /* 0x0027b80001177983 */ /* 0x001f280000100800 */
[----:B---3--:R0:W-:Y:S04]  /*64310*/  STL [R1+0xa24], R18 ;  /* 0x000a241201007387 */ /* 0x0081e80000100800 */
[----:B------:R-:W3:Y:S04]  /*64320*/  LDL R14, [R1+0x27bc] ;  /* 0x0027bc00010e7983 */ /* 0x000ee80000100800 */
[----:B------:R-:W3:Y:S04]  /*64330*/  LDL R15, [R1+0x27c0] ;  /* 0x0027c000010f7983 */ /* 0x000ee80000100800 */
[----:B------:R-:W4:Y:S04]  /*64340*/  LDL R17, [R1+0x27a8] ;  /* 0x0027a80001117983 */ /* 0x000f280000100800 */
[----:B------:R-:W4:Y:S04]  /*64350*/  LDL R16, [R1+0x279c] ;  /* 0x00279c0001107983 */ /* 0x000f280000100800 */
[----:B0-----:R-:W4:Y:S04]  /*64360*/  LDL R18, [R1+0x27a4] ;  /* 0x0027a40001127983 */ /* 0x001f280000100800 */
[----:B--2---:R0:W-:Y:S04]  /*64370*/  STL [R1+0xa20], R11 ;  /* 0x000a200b01007387 */ /* 0x0041e80000100800 */
[----:B0-----:R-:W2:Y:S01]  /*64380*/  LDL R11, [R1+0x27a0] ;  /* 0x0027a000010b7983 */ /* 0x001ea20000100800 */
[----:B------:R-:W-:-:S02]  /*64390*/  PRMT R106, RZ, 0x7610, R106 ;  /* 0x00007610ff6a7816 */ /* 0x000fc4000000006a */
[----:B------:R-:W-:Y:S02]  /*643a0*/  PRMT R105, RZ, 0x7610, R105 ;  /* 0x00007610ff697816 */ /* 0x000fe40000000069 */
[----:B------:R-:W-:Y:S02]  /*643b0*/  PRMT R117, RZ, 0x7610, R117 ;  /* 0x00007610ff757816 */ /* 0x000fe40000000075 */
[----:B------:R-:W-:Y:S02]  /*643c0*/  PRMT R118, RZ, 0x7610, R118 ;  /* 0x00007610ff767816 */ /* 0x000fe40000000076 */
[----:B------:R-:W-:Y:S02]  /*643d0*/  PRMT R57, RZ, 0x7610, R57 ;  /* 0x00007610ff397816 */ /* 0x000fe40000000039 */
[----:B---3--:R-:W-:-:S04]  /*643e0*/  @!P0 LOP3.LUT R15, R15, R14, RZ, 0x3c, !PT ;  /* 0x0000000e0f0f8212 */ /* 0x008fc800078e3cff */
[----:B------:R-:W-:-:S04]  /*643f0*/  @!P0 LOP3.LUT R14, R15, R14, RZ, 0x3c, !PT ;  /* 0x0000000e0f0e8212 */ /* 0x000fc800078e3cff */
[----:B------:R-:W-:-:S05]  /*64400*/  @!P0 LOP3.LUT R15, R15, R14, RZ, 0x3c, !PT ;  /* 0x0000000e0f0f8212 */ /* 0x000fca00078e3cff */
[----:B------:R4:W3:Y:S02]  /*64410*/  @!P0 LDG.E.U8 R106, desc[UR4][R14.64] ;  /* 0x000000040e6a8981 */ /* 0x0008e4000c1e1100 */
        /* <DEDUP_REMOVED lines=36> */
[----:B---3--:R-:W-:Y:S04]  /*64660*/  STL [R1+0x3f20], R106 ;  /* 0x003f206a01007387 */ /* 0x008fe80000100800 */
[----:B----4-:R-:W-:Y:S04]  /*64670*/  STL [R1+0x3f24], R105 ;  /* 0x003f246901007387 */ /* 0x010fe80000100800 */
[----:B------:R-:W-:Y:S04]  /*64680*/  STL [R1+0x3f28], R117 ;  /* 0x003f287501007387 */ /* 0x000fe80000100800 */
[----:B------:R-:W-:Y:S04]  /*64690*/  STL [R1+0x3f2c], R118 ;  /* 0x003f2c7601007387 */ /* 0x000fe80000100800 */
[----:B--2---:R-:W-:Y:S04]  /*646a0*/  STL [R1+0x3f30], R57 ;  /* 0x003f303901007387 */ /* 0x004fe80000100800 */
        /* <DEDUP_REMOVED lines=11> */
[----:B------:R-:W4:Y:S04]  /*64760*/  LDL R9, [R1+0x3b14] ;  /* 0x003b140001097983 */ /* 0x000f280000100800 */
[----:B------:R-:W2:Y:S04]  /*64770*/  LDL.LU R136, [R1+0x4208] ;  /* 0x0042080001887983 */ /* 0x000ea80000300800 */
[----:B------:R-:W2:Y:S04]  /*64780*/  LDL.LU R137, [R1+0x4204] ;  /* 0x0042040001897983 */ /* 0x000ea80000300800 */
[----:B------:R-:W2:Y:S04]  /*64790*/  LDL.LU R138, [R1+0x4200] ;  /* 0x00420000018a7983 */ /* 0x000ea80000300800 */
        /* <DEDUP_REMOVED lines=8> */
[----:B------:R-:W-:Y:S01]  /*64820*/  PRMT R197, RZ, 0x7610, R197 ;  /* 0x00007610ffc57816 */ /* 0x000fe200000000c5 */
[----:B------:R-:W3:Y:S04]  /*64830*/  LDL R22, [R1+0x2778] ;  /* 0x0027780001167983 */ /* 0x000ee80000100800 */
[----:B--2---:R0:W2:Y:S04]  /*64840*/  @!P4 LDG.E.U8 R56, desc[UR4][R14.64] ;  /* 0x000000040e38c981 */ /* 0x0040a8000c1e1100 */
[----:B------:R-:W0:Y:S04]  /*64850*/  LDL R14, [R1+0x278c] ;  /* 0x00278c00010e7983 */ /* 0x000e280000100800 */
[----:B------:R-:W0:Y:S02]  /*64860*/  LDL R15, [R1+0x2790] ;  /* 0x00279000010f7983 */ /* 0x000e240000100800 */
[----:B0-----:R-:W-:-:S04]  /*64870*/  @!P0 LOP3.LUT R15, R15, R14, RZ, 0x3c, !PT ;  /* 0x0000000e0f0f8212 */ /* 0x001fc800078e3cff */
[----:B------:R-:W-:-:S04]  /*64880*/  @!P0 LOP3.LUT R14, R15, R14, RZ, 0x3c, !PT ;  /* 0x0000000e0f0e8212 */ /* 0x000fc800078e3cff */
[----:B------:R-:W-:Y:S01]  /*64890*/  @!P0 LOP3.LUT R15, R15, R14, RZ, 0x3c, !PT ;  /* 0x0000000e0f0f8212 */ /* 0x000fe200078e3cff */
[----:B--2---:R-:W-:Y:S04]  /*648a0*/  STL [R1+0x3f34], R56 ;  /* 0x003f343801007387 */ /* 0x004fe80000100800 */
[----:B------:R0:W2:Y:S04]  /*648b0*/  @!P0 LDG.E.U8 R197, desc[UR4][R14.64] ;  /* 0x000000040ec58981 */ /* 0x0000a8000c1e1100 */
        /* <DEDUP_REMOVED lines=14> */
[----:B------:R3:W2:Y:S04]  /*649a0*/  @!P0 LDG.E.U8 R152, desc[UR4][R14.64] ;  /* 0x000000040e988981 */ /* 0x0006a8000c1e1100 */
[----:B------:R-:W4:Y:S04]  /*649b0*/  LDL R15, [R1+0x2774] ;  /* 0x00277400010f7983 */ /* 0x000f280000100800 */
[----:B------:R0:W-:Y:S01]  /*649c0*/  STS.128 [R9+0x20000], R16 ;  /* 0x0200001009007388 */ /* 0x0001e20000000c00 */
[----:B---3--:R-:W-:Y:S01]  /*649d0*/  @!P4 IMAD.MOV.U32 R14, RZ, RZ, R22 ;  /* 0x000000ffff0ec224 */ /* 0x008fe200078e0016 */
[----:B0-----:R-:W-:-:S02]  /*649e0*/  PRMT R19, RZ, 0x7610, R19 ;  /* 0x00007610ff137816 */ /* 0x001fc40000000013 */
[----:B------:R-:W3:Y:S04]  /*649f0*/  LDL R17, [R1+0x2770] ;  /* 0x0027700001117983 */ /* 0x000ee80000100800 */
[----:B--2---:R0:W-:Y:S01]  /*64a00*/  STL [R1+0xa04], R152 ;  /* 0x000a049801007387 */ /* 0x0041e20000100800 */
[----:B------:R-:W-:-:S03]  /*64a10*/  PRMT R16, RZ, 0x7610, R16 ;  /* 0x00007610ff107816 */ /* 0x000fc60000000010 */
[----:B------:R-:W2:Y:S04]  /*64a20*/  LDL R22, [R1+0x274c] ;  /* 0x00274c0001167983 */ /* 0x000ea80000100800 */
[----:B----4-:R3:W4:Y:S04]  /*64a30*/  @!P4 LDG.E.U8 R19, desc[UR4][R14.64] ;  /* 0x000000040e13c981 */ /* 0x010728000c1e1100 */
[----:B0-----:R-:W2:Y:S04]  /*64a40*/  LDL R152, [R1+0x2758] ;  /* 0x0027580001987983 */ /* 0x001ea80000100800 */
[----:B------:R-:W2:Y:S01]  /*64a50*/  LDL R15, [R1+0x276c] ;  /* 0x00276c00010f7983 */ /* 0x000ea20000100800 */
[----:B---3--:R-:W-:-:S03]  /*64a60*/  @!P0 IMAD.MOV.U32 R14, RZ, RZ, R17 ;  /* 0x000000ffff0e8224 */ /* 0x008fc600078e0011 */
[----:B----4-:R0:W-:Y:S01]  /*64a70*/  STL [R1+0xa00], R19 ;  /* 0x000a001301007387 */ /* 0x0101e20000100800 */
[----:B------:R-:W-:-:S03]  /*64a80*/  PRMT R139, RZ, 0x7610, R139 ;  /* 0x00007610ff8b7816 */ /* 0x000fc6000000008b */
[----:B------:R-:W3:Y:S04]  /*64a90*/  LDL R17, [R1+0x2744] ;  /* 0x0027440001117983 */ /* 0x000ee80000100800 */
[----:B--2---:R1:W2:Y:S04]  /*64aa0*/  @!P0 LDG.E.U8 R16, desc[UR4][R14.64] ;  /* 0x000000040e108981 */ /* 0x0042a8000c1e1100 */
[----:B0-----:R-:W4:Y:S04]  /*64ab0*/  LDL R19, [R1+0x2750] ;  /* 0x0027500001137983 */ /* 0x001f280000100800 */
[----:B------:R-:W1:Y:S04]  /*64ac0*/  LDL R14, [R1+0x2764] ;  /* 0x00276400010e7983 */ /* 0x000e680000100800 */
[----:B------:R-:W1:Y:S02]  /*64ad0*/  LDL R15, [R1+0x2768] ;  /* 0x00276800010f7983 */ /* 0x000e640000100800 */
[----:B-1----:R-:W-:-:S04]  /*64ae0*/  @!P4 LOP3.LUT R15, R15, R14, RZ, 0x3c, !PT ;  /* 0x0000000e0f0fc212 */ /* 0x002fc800078e3cff */
[----:B------:R-:W-:-:S04]  /*64af0*/  @!P4 LOP3.LUT R14, R15, R14, RZ, 0x3c, !PT ;  /* 0x0000000e0f0ec212 */ /* 0x000fc800078e3cff */
[----:B------:R-:W-:-:S05]  /*64b00*/  @!P4 LOP3.LUT R15, R15, R14, RZ, 0x3c, !PT ;  /* 0x0000000e0f0fc212 */ /* 0x000fca00078e3cff */
[----:B------:R-:W3:Y:S04]  /*64b10*/  @!P4 LDG.E.U8 R139, desc[UR4][R14.64] ;  /* 0x000000040e8bc981 */ /* 0x000ee8000c1e1100 */
[----:B--2---:R0:W-:Y:S04]  /*64b20*/  STL [R1+0x9fc], R16 ;  /* 0x0009fc1001007387 */ /* 0x0041e80000100800 */
[----:B0-----:R-:W2:Y:S04]  /*64b30*/  LDL R16, [R1+0x2748] ;  /* 0x0027480001107983 */ /* 0x001ea80000100800 */
        /* <DEDUP_REMOVED lines=104> */
[----:B------:R-:W3:Y:S04]  /*651c0*/  LDL R14, [R1+0x2718] ;  /* 0x00271800010e7983 */ /* 0x000ee80000100800 */
[----:B------:R-:W3:Y:S01]  /*651d0*/  LDL R15, [R1+0x2714] ;  /* 0x00271400010f7983 */ /* 0x000ee20000100800 */
[----:B------:R-:W-:-:S06]  /*651e0*/  PRMT R54, RZ, 0x7610, R54 ;  /* 0x00007610ff367816 */ /* 0x000fcc0000000036 */
[----:B---3--:R0:W3:Y:S04]  /*651f0*/  @!P4 LDG.E.U8 R54, desc[UR4][R14.64] ;  /* 0x000000040e36c981 */ /* 0x0080e8000c1e1100 */
[----:B------:R-:W0:Y:S04]  /*65200*/  LDL R14, [R1+0x270c] ;  /* 0x00270c00010e7983 */ /* 0x000e280000100800 */
[----:B------:R-:W0:Y:S01]  /*65210*/  LDL R15, [R1+0x2710] ;  /* 0x00271000010f7983 */ /* 0x000e220000100800 */
[----:B------:R-:W-:Y:S02]  /*65220*/  PRMT R16, R152, 0x5410, R23 ;  /* 0x0000541098107816 */ /* 0x000fe40000000017 */
[----:B------:R-:W-:-:S02]  /*65230*/  PRMT R17, R22, 0x5410, R17 ;  /* 0x0000541016117816 */ /* 0x000fc40000000011 */
[----:B------:R-:W-:-:S03]  /*65240*/  PRMT R195, RZ, 0x7610, R195 ;  /* 0x00007610ffc37816 */ /* 0x000fc600000000c3 */
[----:B------:R1:W-:Y:S01]  /*65250*/  STS.128 [R9+0x24000], R16 ;  /* 0x0240001009007388 */ /* 0x0003e20000000c00 */
[----:B0-----:R-:W-:-:S04]  /*65260*/  @!P0 LOP3.LUT R15, R15, R14, RZ, 0x3c, !PT ;  /* 0x0000000e0f0f8212 */ /* 0x001fc800078e3cff */
[----:B------:R-:W-:-:S04]  /*65270*/  @!P0 LOP3.LUT R14, R15, R14, RZ, 0x3c, !PT ;  /* 0x0000000e0f0e8212 */ /* 0x000fc800078e3cff */
[----:B------:R-:W-:Y:S01]  /*65280*/  @!P0 LOP3.LUT R15, R15, R14, RZ, 0x3c, !PT ;  /* 0x0000000e0f0f8212 */ /* 0x000fe200078e3cff */
[----:B---3--:R-:W-:Y:S04]  /*65290*/  STL [R1+0x3f50], R54 ;  /* 0x003f503601007387 */ /* 0x008fe80000100800 */
[----:B-1----:R-:W3:Y:S04]  /*652a0*/  LDL.LU R9, [R1+0x41b0] ;  /* 0x0041b00001097983 */ /* 0x002ee80000300800 */
[----:B------:R0:W4:Y:S04]  /*652b0*/  @!P0 LDG.E.U8 R195, desc[UR4][R14.64] ;  /* 0x000000040ec38981 */ /* 0x000128000c1e1100 */
        /* <DEDUP_REMOVED lines=9> */
[----:B---3--:R-:W-:Y:S02]  /*65350*/  PRMT R9, RZ, 0x7610, R9 ;  /* 0x00007610ff097816 */ /* 0x008fe40000000009 */
[----:B0-----:R-:W-:-:S04]  /*65360*/  @!P0 LOP3.LUT R15, R15, R14, RZ, 0x3c, !PT ;  /* 0x0000000e0f0f8212 */ /* 0x001fc800078e3cff */
[----:B------:R-:W-:-:S04]  /*65370*/  @!P0 LOP3.LUT R14, R15, R14, RZ, 0x3c, !PT ;  /* 0x0000000e0f0e8212 */ /* 0x000fc800078e3cff */
[----:B------:R-:W-:-:S05]  /*65380*/  @!P0 LOP3.LUT R15, R15, R14, RZ, 0x3c, !PT ;  /* 0x0000000e0f0f8212 */ /* 0x000fca00078e3cff */
[----:B------:R-:W3:Y:S04]  /*65390*/  @!P0 LDG.E.U8 R9, desc[UR4][R14.64] ;  /* 0x000000040e098981 */ /* 0x000ee8000c1e1100 */
[----:B---3--:R0:W-:Y:S04]  /*653a0*/  STL [R1+0x9cc], R9 ;  /* 0x0009cc0901007387 */ /* 0x0081e80000100800 */
[----:B0-----:R-:W3:Y:S04]  /*653b0*/  LDL.LU R9, [R1+0x41ac] ;  /* 0x0041ac0001097983 */ /* 0x001ee80000300800 */
        /* <DEDUP_REMOVED lines=8> */
[----:B0-----:R-:W2:Y:S04]  /*65440*/  LDL.LU R8, [R1+0x41a8] ;  /* 0x0041a80001087983 */ /* 0x001ea80000300800 */
        /* <DEDUP_REMOVED lines=53> */
[----:B------:R-:W-:-:S02]  /*657a0*/  PRMT R104, RZ, 0x7610, R104 ;  /* 0x00007610ff687816 */ /* 0x000fc40000000068 */
        /* <DEDUP_REMOVED lines=69> */
[----:B------:R-:W2:Y:S04]  /*65c00*/  LDL R14, [R1+0x2674] ;  /* 0x00267400010e7983 */ /* 0x000ea80000100800 */
[----:B------:R-:W2:Y:S02]  /*65c10*/  LDL R15, [R1+0x2678] ;  /* 0x00267800010f7983 */ /* 0x000ea40000100800 */
[----:B--2---:R-:W-:-:S02]  /*65c20*/  @!P4 LOP3.LUT R15, R15, R14, RZ, 0x3c, !PT ;  /* 0x0000000e0f0fc212 */ /* 0x004fc400078e3cff */
[----:B---3--:R-:W-:Y:S02]  /*65c30*/  PRMT R9, RZ, 0x7610, R9 ;  /* 0x00007610ff097816 */ /* 0x008fe40000000009 */
[----:B------:R-:W-:-:S04]  /*65c40*/  @!P4 LOP3.LUT R14, R15, R14, RZ, 0x3c, !PT ;  /* 0x0000000e0f0ec212 */ /* 0x000fc800078e3cff */
[----:B------:R-:W-:-:S05]  /*65c50*/  @!P4 LOP3.LUT R15, R15, R14, RZ, 0x3c, !PT ;  /* 0x0000000e0f0fc212 */ /* 0x000fca00078e3cff */
[----:B------:R-:W2:Y:S04]  /*65c60*/  @!P4 LDG.E.U8 R9, desc[UR4][R14.64] ;  /* 0x000000040e09c981 */ /* 0x000ea8000c1e1100 */
[----:B--2---:R0:W-:Y:S04]  /*65c70*/  STL [R1+0x990], R9 ;  /* 0x0009900901007387 */ /* 0x0041e80000100800 */
[----:B0-----:R-:W2:Y:S04]  /*65c80*/  LDL.LU R9, [R1+0x4190] ;  /* 0x0041900001097983 */ /* 0x001ea80000300800 */
[----:B------:R-:W3:Y:S04]  /*65c90*/  LDL R14, [R1+0x266c] ;  /* 0x00266c00010e7983 */ /* 0x000ee80000100800 */
[----:B------:R-:W3:Y:S02]  /*65ca0*/  LDL R15, [R1+0x2670] ;  /* 0x00267000010f7983 */ /* 0x000ee40000100800 */
[----:B---3--:R-:W-:-:S02]  /*65cb0*/  @!P0 LOP3.LUT R15, R15, R14, RZ, 0x3c, !PT ;  /* 0x0000000e0f0f8212 */ /* 0x008fc400078e3cff */
[----:B--2---:R-:W-:Y:S02]  /*65cc0*/  PRMT R9, RZ, 0x7610, R9 ;  /* 0x00007610ff097816 */ /* 0x004fe40000000009 */
        /* <DEDUP_REMOVED lines=38> */
[----:B------:R0:W3:Y:S04]  /*65f30*/  @!P0 LDG.E.U8 R119, desc[UR4][R14.64] ;  /* 0x000000040e778981 */ /* 0x0000e8000c1e1100 */
[----:B------:R-:W0:Y:S04]  /*65f40*/  LDL R14, [R1+0x2644] ;  /* 0x00264400010e7983 */ /* 0x000e280000100800 */
[----:B------:R-:W0:Y:S01]  /*65f50*/  LDL R15, [R1+0x2648] ;  /* 0x00264800010f7983 */ /* 0x000e220000100800 */
[----:B------:R-:W-:Y:S02]  /*65f60*/  PRMT R71, RZ, 0x7610, R71 ;  /* 0x00007610ff477816 */ /* 0x000fe40000000047 */
        /* <DEDUP_REMOVED lines=67> */
[----:B------:R0:W3:Y:S04]  /*663a0*/  @!P4 LDG.E.U8 R190, desc[UR4][R14.64] ;  /* 0x000000040ebec981 */ /* 0x0000e8000c1e1100 */
[----:B------:R-:W0:Y:S04]  /*663b0*/  LDL R14, [R1+0x25fc] ;  /* 0x0025fc00010e7983 */ /* 0x000e280000100800 */
[----:B------:R-:W0:Y:S01]  /*663c0*/  LDL R15, [R1+0x2600] ;  /* 0x00260000010f7983 */ /* 0x000e220000100800 */
[----:B--2---:R-:W-:Y:S02]  /*663d0*/  PRMT R9, RZ, 0x7610, R9 ;  /* 0x00007610ff097816 */ /* 0x004fe40000000009 */
[----:B0-----:R-:W-:-:S04]  /*663e0*/  @!P0 LOP3.LUT R15, R15, R14, RZ, 0x3c, !PT ;  /* 0x0000000e0f0f8212 */ /* 0x001fc800078e3cff */
[----:B------:R-:W-:-:S04]  /*663f0*/  @!P0 LOP3.LUT R14, R15, R14, RZ, 0x3c, !PT ;  /* 0x0000000e0f0e8212 */ /* 0x000fc800078e3cff */
[----:B------:R-:W-:-:S05]  /*66400*/  @!P0 LOP3.LUT R15, R15, R14, RZ, 0x3c, !PT ;  /* 0x0000000e0f0f8212 */ /* 0x000fca00078e3cff */
        /* <DEDUP_REMOVED lines=651> */
[----:B------:R-:W-:-:S05]  /*68cc0*/  @!P0 LOP3.LUT R15, R15, R14, RZ, 0x3c, !PT ;  /* 0x0000000e0f0f8212 */ /* 0x000fca00078e3cff */
[----:B------:R-:W3:Y:S04]  /*68cd0*/  @!P0 LDG.E.U8 R8, desc[UR4][R14.64] ;  /* 0x000000040e088981 */ /* 0x000ee8000c1e1100 */
[----:B---3--:R0:W-:Y:S04]  /*68ce0*/  STL [R1+0x844], R8 ;  /* 0x0008440801007387 */ /* 0x0081e80000100800 */
[----:B0-----:R-:W3:Y:S04]  /*68cf0*/  LDL.LU R8, [R1+0x4124] ;  /* 0x0041240001087983 */ /* 0x001ee80000300800 */
        /* <DEDUP_REMOVED lines=38> */
[----:B----4-:R0:W-:Y:S04]  /*68f60*/  STL [R1+0x4064], R56 ;  /* 0x0040643801007387 */ /* 0x0101e80000100800 */
[----:B------:R1:W4:Y:S01]  /*68f70*/  @!P4 LDG.E.U8 R70, desc[UR4][R14.64] ;  /* 0x000000040e46c981 */ /* 0x000322000c1e1100 */
[----:B------:R-:W-:-:S03]  /*68f80*/  PRMT R115, RZ, 0x7610, R115 ;  /* 0x00007610ff737816 */ /* 0x000fc60000000073 */
[----:B0-----:R-:W3:Y:S04]  /*68f90*/  LDL R56, [R1+0x2348] ;  /* 0x0023480001387983 */ /* 0x001ee80000100800 */
[----:B------:R-:W1:Y:S04]  /*68fa0*/  LDL R14, [R1+0x234c] ;  /* 0x00234c00010e7983 */ /* 0x000e680000100800 */
[----:B------:R-:W1:Y:S02]  /*68fb0*/  LDL R15, [R1+0x2350] ;  /* 0x00235000010f7983 */ /* 0x000e640000100800 */
[----:B-1----:R-:W-:-:S04]  /*68fc0*/  @!P0 LOP3.LUT R15, R15, R14, RZ, 0x3c, !PT ;  /* 0x0000000e0f0f8212 */ /* 0x002fc800078e3cff */
[----:B------:R-:W-:-:S04]  /*68fd0*/  @!P0 LOP3.LUT R14, R15, R14, RZ, 0x3c, !PT ;  /* 0x0000000e0f0e8212 */ /* 0x000fc800078e3cff */
[----:B------:R-:W-:-:S05]  /*68fe0*/  @!P0 LOP3.LUT R15, R15, R14, RZ, 0x3c, !PT ;  /* 0x0000000e0f0f8212 */ /* 0x000fca00078e3cff */
[----:B------:R3:W2:Y:S04]  /*68ff0*/  @!P0 LDG.E.U8 R115, desc[UR4][R14.64] ;  /* 0x000000040e738981 */ /* 0x0006a8000c1e1100 */
[----:B----4-:R0:W-:Y:S04]  /*69000*/  STL [R1+0x4068], R70 ;  /* 0x0040684601007387 */ /* 0x0101e80000100800 */
[----:B------:R-:W4:Y:S04]  /*69010*/  LDL R15, [R1+0x2344] ;  /* 0x00234400010f7983 */ /* 0x000f280000100800 */
[----:B0-----:R-:W4:Y:S01]  /*69020*/  LDL R70, [R1+0x2340] ;  /* 0x0023400001467983 */ /* 0x001f220000100800 */
[----:B------:R-:W-:Y:S01]  /*69030*/  PRMT R69, RZ, 0x7610, R69 ;  /* 0x00007610ff457816 */ /* 0x000fe20000000045 */
[----:B---3--:R-:W-:-:S02]  /*69040*/  @!P4 IMAD.MOV.U32 R14, RZ, RZ, R56 ;  /* 0x000000ffff0ec224 */ /* 0x008fc400078e0038 */
[----:B--2---:R0:W-:Y:S01]  /*69050*/  STL [R1+0x406c], R115 ;  /* 0x00406c7301007387 */ /* 0x0041e20000100800 */
[----:B------:R-:W-:-:S03]  /*69060*/  PRMT R78, RZ, 0x7610, R78 ;  /* 0x00007610ff4e7816 */ /* 0x000fc6000000004e */
[----:B------:R-:W2:Y:S04]  /*69070*/  LDL R56, [R1+0x2328] ;  /* 0x0023280001387983 */ /* 0x000ea80000100800 */
[----:B0-----:R-:W3:Y:S04]  /*69080*/  LDL R115, [R1+0x233c] ;  /* 0x00233c0001737983 */ /* 0x001ee80000100800 */
[----:B----4-:R0:W4:Y:S02]  /*69090*/  @!P4 LDG.E.U8 R69, desc[UR4][R14.64] ;  /* 0x000000040e45c981 */ /* 0x010124000c1e1100 */
[----:B0-----:R-:W-:-:S02]  /*690a0*/  @!P0 IMAD.MOV.U32 R14, RZ, RZ, R70 ;  /* 0x000000ffff0e8224 */ /* 0x001fc400078e0046 */
[----:B---3--:R-:W-:Y:S01]  /*690b0*/  @!P0 IMAD.MOV.U32 R15, RZ, RZ, R115 ;  /* 0x000000ffff0f8224 */ /* 0x008fe200078e0073 */
[----:B----4-:R0:W-:Y:S04]  /*690c0*/  STL [R1+0x4070], R69 ;  /* 0x0040704501007387 */ /* 0x0101e80000100800 */
[----:B------:R-:W3:Y:S04]  /*690d0*/  LDL R115, [R1+0x231c] ;  /* 0x00231c0001737983 */ /* 0x000ee80000100800 */
[----:B------:R-:W4:Y:S04]  /*690e0*/  LDL R70, [R1+0x2320] ;  /* 0x0023200001467983 */ /* 0x000f280000100800 */
[----:B------:R-:W2:Y:S01]  /*690f0*/  @!P0 LDG.E.U8 R78, desc[UR4][R14.64] ;  /* 0x000000040e4e8981 */ /* 0x000ea2000c1e1100 */
[----:B------:R-:W-:-:S03]  /*69100*/  PRMT R79, RZ, 0x7610, R79 ;  /* 0x00007610ff4f7816 */ /* 0x000fc6000000004f */
[----:B0-----:R-:W3:Y:S04]  /*69110*/  LDL R69, [R1+0x2324] ;  /* 0x0023240001457983 */ /* 0x001ee80000100800 */
[----:B------:R-:W4:Y:S04]  /*69120*/  LDL R14, [R1+0x2334] ;  /* 0x00233400010e7983 */ /* 0x000f280000100800 */
[----:B------:R-:W4:Y:S04]  /*69130*/  LDL R15, [R1+0x2338] ;  /* 0x00233800010f7983 */ /* 0x000f280000100800 */
[----:B--2---:R0:W-:Y:S04]  /*69140*/  STL [R1+0x4074], R78 ;  /* 0x0040744e01007387 */ /* 0x0041e80000100800 */
[----:B0-----:R-:W2:Y:S01]  /*69150*/  LDL R78, [R1+0x2330] ;  /* 0x00233000014e7983 */ /* 0x001ea20000100800 */
[----:B----4-:R-:W-:-:S04]  /*69160*/  @!P4 LOP3.LUT R15, R15, R14, RZ, 0x3c, !PT ;  /* 0x0000000e0f0fc212 */ /* 0x010fc800078e3cff */
[----:B------:R-:W-:-:S04]  /*69170*/  @!P4 LOP3.LUT R14, R15, R14, RZ, 0x3c, !PT ;  /* 0x0000000e0f0ec212 */ /* 0x000fc800078e3cff */
[----:B------:R-:W-:-:S05]  /*69180*/  @!P4 LOP3.LUT R15, R15, R14, RZ, 0x3c, !PT ;  /* 0x0000000e0f0fc212 */ /* 0x000fca00078e3cff */
[----:B------:R2:W4:Y:S04]  /*69190*/  @!P4 LDG.E.U8 R79, desc[UR4][R14.64] ;  /* 0x000000040e4fc981 */ /* 0x000528000c1e1100 */
[----:B------:R-:W3:Y:S01]  /*691a0*/  LDL R15, [R1+0x232c] ;  /* 0x00232c00010f7983 */ /* 0x000ee20000100800 */
[----:B------:R-:W-:Y:S01]  /*691b0*/  PRMT R151, RZ, 0x7610, R151 ;  /* 0x00007610ff977816 */ /* 0x000fe20000000097 */
[----:B--2---:R-:W-:-:S05]  /*691c0*/  @!P0 IMAD.MOV.U32 R14, RZ, RZ, R78 ;  /* 0x000000ffff0e8224 */ /* 0x004fca00078e004e */
[----:B---3--:R0:W2:Y:S04]  /*691d0*/  @!P0 LDG.E.U8 R151, desc[UR4][R14.64] ;  /* 0x000000040e978981 */ /* 0x0080a8000c1e1100 */
[----:B----4-:R-:W-:Y:S04]  /*691e0*/  STL [R1+0x4078], R79 ;  /* 0x0040784f01007387 */ /* 0x010fe80000100800 */
[----:B------:R-:W3:Y:S01]  /*691f0*/  LDL R78, [R1+0x2318] ;  /* 0x00231800014e7983 */ /* 0x000ee20000100800 */
[----:B------:R-:W-:Y:S01]  /*69200*/  PRMT R150, RZ, 0x7610, R150 ;  /* 0x00007610ff967816 */ /* 0x000fe20000000096 */
[----:B0-----:R-:W-:-:S02]  /*69210*/  @!P4 IMAD.MOV.U32 R14, RZ, RZ, R56 ;  /* 0x000000ffff0ec224 */ /* 0x001fc400078e0038 */
[----:B------:R-:W-:-:S05]  /*69220*/  @!P4 IMAD.MOV.U32 R15, RZ, RZ, R69 ;  /* 0x000000ffff0fc224 */ /* 0x000fca00078e0045 */
[----:B------:R0:W4:Y:S01]  /*69230*/  @!P4 LDG.E.U8 R150, desc[UR4][R14.64] ;  /* 0x000000040e96c981 */ /* 0x000122000c1e1100 */
[----:B------:R-:W-:-:S03]  /*69240*/  PRMT R39, RZ, 0x7610, R39 ;  /* 0x00007610ff277816 */ /* 0x000fc60000000027 */
[----:B--2---:R1:W-:Y:S01]  /*69250*/  STL [R1+0x407c], R151 ;  /* 0x00407c9701007387 */ /* 0x0043e20000100800 */
[----:B0-----:R-:W-:Y:S02]  /*69260*/  @!P0 IMAD.MOV.U32 R14, RZ, RZ, R70 ;  /* 0x000000ffff0e8224 */ /* 0x001fe400078e0046 */
[----:B------:R-:W-:Y:S01]  /*69270*/  @!P0 IMAD.MOV.U32 R15, RZ, RZ, R115 ;  /* 0x000000ffff0f8224 */ /* 0x000fe200078e0073 */
[----:B------:R-:W2:Y:S04]  /*69280*/  LDL R69, [R1+0x230c] ;  /* 0x00230c0001457983 */ /* 0x000ea80000100800 */
[----:B------:R-:W2:Y:S04]  /*69290*/  LDL R56, [R1+0x2310] ;  /* 0x0023100001387983 */ /* 0x000ea80000100800 */
[----:B------:R3:W2:Y:S04]  /*692a0*/  @!P0 LDG.E.U8 R39, desc[UR4][R14.64] ;  /* 0x000000040e278981 */ /* 0x0006a8000c1e1100 */
[----:B-1----:R-:W2:Y:S01]  /*692b0*/  LDL R151, [R1+0x2314] ;  /* 0x0023140001977983 */ /* 0x002ea20000100800 */
[----:B------:R-:W-:Y:S01]  /*692c0*/  PRMT R38, RZ, 0x7610, R38 ;  /* 0x00007610ff267816 */ /* 0x000fe20000000026 */
[----:B---3--:R-:W-:-:S02]  /*692d0*/  @!P4 IMAD.MOV.U32 R14, RZ, RZ, R78 ;  /* 0x000000ffff0ec224 */ /* 0x008fc400078e004e */
[----:B----4-:R0:W-:Y:S04]  /*692e0*/  STL [R1+0x4080], R150 ;  /* 0x0040809601007387 */ /* 0x0101e80000100800 */
[----:B------:R-:W3:Y:S04]  /*692f0*/  LDL R115, [R1+0x2308] ;  /* 0x0023080001737983 */ /* 0x000ee80000100800 */
[----:B------:R-:W4:Y:S04]  /*69300*/  LDL R79, [R1+0x22fc] ;  /* 0x0022fc00014f7983 */ /* 0x000f280000100800 */
[----:B------:R-:W4:Y:S04]  /*69310*/  LDL R70, [R1+0x2300] ;  /* 0x0023000001467983 */ /* 0x000f280000100800 */
[----:B0-----:R-:W4:Y:S01]  /*69320*/  LDL R150, [R1+0x2304] ;  /* 0x0023040001967983 */ /* 0x001f220000100800 */
[----:B--2---:R-:W-:-:S05]  /*69330*/  @!P4 IMAD.MOV.U32 R15, RZ, RZ, R151 ;  /* 0x000000ffff0fc224 */ /* 0x004fca00078e0097 */
[----:B------:R0:W2:Y:S04]  /*69340*/  @!P4 LDG.E.U8 R38, desc[UR4][R14.64] ;  /* 0x000000040e26c981 */ /* 0x0000a8000c1e1100 */
[----:B------:R1:W-:Y:S04]  /*69350*/  STL [R1+0x4084], R39 ;  /* 0x0040842701007387 */ /* 0x0003e80000100800 */
[----:B------:R-:W2:Y:S04]  /*69360*/  LDL R78, [R1+0x22f4] ;  /* 0x0022f400014e7983 */ /* 0x000ea80000100800 */
[----:B-1----:R-:W2:Y:S01]  /*69370*/  LDL R39, [R1+0x22f8] ;  /* 0x0022f80001277983 */ /* 0x002ea20000100800 */
[----:B------:R-:W-:Y:S01]  /*69380*/  PRMT R179, RZ, 0x7610, R179 ;  /* 0x00007610ffb37816 */ /* 0x000fe200000000b3 */
[----:B0-----:R-:W-:-:S02]  /*69390*/  @!P0 IMAD.MOV.U32 R14, RZ, RZ, R56 ;  /* 0x000000ffff0e8224 */ /* 0x001fc400078e0038 */
[----:B------:R-:W-:Y:S01]  /*693a0*/  @!P0 IMAD.MOV.U32 R15, RZ, RZ, R69 ;  /* 0x000000ffff0f8224 */ /* 0x000fe200078e0045 */
[----:B------:R-:W-:-:S04]  /*693b0*/  PRMT R178, RZ, 0x7610, R178 ;  /* 0x00007610ffb27816 */ /* 0x000fc800000000b2 */
[----:B------:R3:W2:Y:S01]  /*693c0*/  @!P0 LDG.E.U8 R179, desc[UR4][R14.64] ;  /* 0x000000040eb38981 */ /* 0x0006a2000c1e1100 */
[----:B------:R-:W-:Y:S01]  /*693d0*/  PRMT R125, RZ, 0x7610, R125 ;  /* 0x00007610ff7d7816 */ /* 0x000fe2000000007d */
[----:B---3--:R-:W-:Y:S02]  /*693e0*/  @!P4 IMAD.MOV.U32 R14, RZ, RZ, R115 ;  /* 0x000000ffff0ec224 */ /* 0x008fe400078e0073 */
[----:B----4-:R-:W-:-:S05]  /*693f0*/  @!P4 IMAD.MOV.U32 R15, RZ, RZ, R150 ;  /* 0x000000ffff0fc224 */ /* 0x010fca00078e0096 */
[----:B------:R0:W3:Y:S02]  /*69400*/  @!P4 LDG.E.U8 R178, desc[UR4][R14.64] ;  /* 0x000000040eb2c981 */ /* 0x0000e4000c1e1100 */
[----:B0-----:R-:W-:Y:S02]  /*69410*/  @!P0 IMAD.MOV.U32 R14, RZ, RZ, R70 ;  /* 0x000000ffff0e8224 */ /* 0x001fe400078e0046 */
[----:B------:R-:W-:-:S05]  /*69420*/  @!P0 IMAD.MOV.U32 R15, RZ, RZ, R79 ;  /* 0x000000ffff0f8224 */ /* 0x000fca00078e004f */
[----:B------:R0:W4:Y:S04]  /*69430*/  @!P0 LDG.E.U8 R125, desc[UR4][R14.64] ;  /* 0x000000040e7d8981 */ /* 0x000128000c1e1100 */
[----:B--2---:R1:W-:Y:S04]  /*69440*/  STL [R1+0x4088], R38 ;  /* 0x0040882601007387 */ /* 0x0043e80000100800 */
[----:B------:R-:W2:Y:S04]  /*69450*/  LDL R69, [R1+0x22ec] ;  /* 0x0022ec0001457983 */ /* 0x000ea80000100800 */
[----:B------:R-:W3:Y:S04]  /*69460*/  LDL R56, [R1+0x22f0] ;  /* 0x0022f00001387983 */ /* 0x000ee80000100800 */
[----:B------:R-:W3:Y:S04]  /*69470*/  LDL R70, [R1+0x22e4] ;  /* 0x0022e40001467983 */ /* 0x000ee80000100800 */
[----:B-1----:R-:W3:Y:S01]  /*69480*/  LDL R38, [R1+0x22e8] ;  /* 0x0022e80001267983 */ /* 0x002ee20000100800 */
[----:B------:R-:W-:Y:S01]  /*69490*/  PRMT R106, RZ, 0x7610, R106 ;  /* 0x00007610ff6a7816 */ /* 0x000fe2000000006a */
[----:B0-----:R-:W-:-:S02]  /*694a0*/  @!P4 IMAD.MOV.U32 R14, RZ, RZ, R39 ;  /* 0x000000ffff0ec224 */ /* 0x001fc400078e0027 */
[----:B------:R-:W-:-:S05]  /*694b0*/  @!P4 IMAD.MOV.U32 R15, RZ, RZ, R78 ;  /* 0x000000ffff0fc224 */ /* 0x000fca00078e004e */
[----:B------:R2:W3:Y:S01]  /*694c0*/  @!P4 LDG.E.U8 R106, desc[UR4][R14.64] ;  /* 0x000000040e6ac981 */ /* 0x0004e2000c1e1100 */
[----:B------:R-:W-:Y:S02]  /*694d0*/  PRMT R126, RZ, 0x7610, R126 ;  /* 0x00007610ff7e7816 */ /* 0x000fe4000000007e */
[----:B------:R-:W-:Y:S01]  /*694e0*/  PRMT R44, RZ, 0x7610, R44 ;  /* 0x00007610ff2c7816 */ /* 0x000fe2000000002c */
[----:B----4-:R-:W-:Y:S04]  /*694f0*/  STL [R1+0x408c], R125 ;  /* 0x00408c7d01007387 */ /* 0x010fe80000100800 */
[----:B------:R-:W4:Y:S04]  /*69500*/  LDL R39, [R1+0x22e0] ;  /* 0x0022e00001277983 */ /* 0x000f280000100800 */
[----:B------:R-:W4:Y:S01]  /*69510*/  LDL R115, [R1+0x22dc] ;  /* 0x0022dc0001737983 */ /* 0x000f220000100800 */
[----:B--2---:R-:W-:-:S02]  /*69520*/  @!P0 IMAD.MOV.U32 R15, RZ, RZ, R69 ;  /* 0x000000ffff0f8224 */ /* 0x004fc400078e0045 */
[----:B---3--:R-:W-:-:S05]  /*69530*/  @!P0 IMAD.MOV.U32 R14, RZ, RZ, R56 ;  /* 0x000000ffff0e8224 */ /* 0x008fca00078e0038 */
[----:B------:R0:W2:Y:S02]  /*69540*/  @!P0 LDG.E.U8 R126, desc[UR4][R14.64] ;  /* 0x000000040e7e8981 */ /* 0x0000a4000c1e1100 */
[----:B0-----:R-:W-:Y:S02]  /*69550*/  @!P4 IMAD.MOV.U32 R14, RZ, RZ, R38 ;  /* 0x000000ffff0ec224 */ /* 0x001fe400078e0026 */
[----:B------:R-:W-:-:S05]  /*69560*/  @!P4 IMAD.MOV.U32 R15, RZ, RZ, R70 ;  /* 0x000000ffff0fc224 */ /* 0x000fca00078e0046 */
[----:B------:R4:W3:Y:S04]  /*69570*/  @!P4 LDG.E.U8 R44, desc[UR4][R14.64] ;  /* 0x000000040e2cc981 */ /* 0x0008e8000c1e1100 */
[----:B------:R-:W-:Y:S04]  /*69580*/  STL [R1+0x4090], R106 ;  /* 0x0040906a01007387 */ /* 0x000fe80000100800 */
[----:B------:R-:W3:Y:S04]  /*69590*/  LDL R79, [R1+0x22d4] ;  /* 0x0022d400014f7983 */ /* 0x000ee80000100800 */
[----:B------:R-:W3:Y:S04]  /*695a0*/  LDL R78, [R1+0x22d8] ;  /* 0x0022d800014e7983 */ /* 0x000ee80000100800 */
[----:B------:R-:W3:Y:S04]  /*695b0*/  LDL R69, [R1+0x22cc] ;  /* 0x0022cc0001457983 */ /* 0x000ee80000100800 */
[----:B------:R-:W3:Y:S01]  /*695c0*/  LDL R56, [R1+0x22d0] ;  /* 0x0022d00001387983 */ /* 0x000ee20000100800 */
[----:B----4-:R-:W-:-:S03]  /*695d0*/  @!P0 IMAD.MOV.U32 R14, RZ, RZ, R39 ;  /* 0x000000ffff0e8224 */ /* 0x010fc600078e0027 */
[----:B--2---:R-:W-:Y:S04]  /*695e0*/  STL [R1+0x4094], R126 ;  /* 0x0040947e01007387 */ /* 0x004fe80000100800 */
[----:B------:R-:W2:Y:S04]  /*695f0*/  LDL R70, [R1+0x22c4] ;  /* 0x0022c40001467983 */ /* 0x000ea80000100800 */
[----:B------:R-:W4:Y:S04]  /*69600*/  LDL R38, [R1+0x22c8] ;  /* 0x0022c80001267983 */ /* 0x000f280000100800 */
[----:B---3--:R0:W-:Y:S04]  /*69610*/  STL [R1+0x4098], R44 ;  /* 0x0040982c01007387 */ /* 0x0081e80000100800 */
[----:B------:R-:W3:Y:S04]  /*69620*/  LDL R39, [R1+0x22c0] ;  /* 0x0022c00001277983 */ /* 0x000ee80000100800 */
[----:B0-----:R-:W3:Y:S01]  /*69630*/  LDL R44, [R1+0x22bc] ;  /* 0x0022bc00012c7983 */ /* 0x001ee20000100800 */
[----:B------:R-:W-:Y:S01]  /*69640*/  PRMT R50, RZ, 0x7610, R50 ;  /* 0x00007610ff327816 */ /* 0x000fe20000000032 */
[----:B------:R-:W-:Y:S01]  /*69650*/  @!P0 IMAD.MOV.U32 R15, RZ, RZ, R115 ;  /* 0x000000ffff0f8224 */ /* 0x000fe200078e0073 */
[----:B------:R-:W-:-:S04]  /*69660*/  PRMT R51, RZ, 0x7610, R51 ;  /* 0x00007610ff337816 */ /* 0x000fc80000000033 */
[----:B------:R0:W3:Y:S02]  /*69670*/  @!P0 LDG.E.U8 R50, desc[UR4][R14.64] ;  /* 0x000000040e328981 */ /* 0x0000e4000c1e1100 */
[----:B0-----:R-:W-:Y:S02]  /*69680*/  @!P4 IMAD.MOV.U32 R14, RZ, RZ, R78 ;  /* 0x000000ffff0ec224 */ /* 0x001fe400078e004e */
[----:B------:R-:W-:-:S05]  /*69690*/  @!P4 IMAD.MOV.U32 R15, RZ, RZ, R79 ;  /* 0x000000ffff0fc224 */ /* 0x000fca00078e004f */
[----:B------:R0:W3:Y:S01]  /*696a0*/  @!P4 LDG.E.U8 R51, desc[UR4][R14.64] ;  /* 0x000000040e33c981 */ /* 0x0000e2000c1e1100 */
[----:B------:R-:W-:Y:S01]  /*696b0*/  PRMT R68, RZ, 0x7610, R68 ;  /* 0x00007610ff447816 */ /* 0x000fe20000000044 */
[----:B0-----:R-:W-:Y:S02]  /*696c0*/  @!P0 IMAD.MOV.U32 R14, RZ, RZ, R56 ;  /* 0x000000ffff0e8224 */ /* 0x001fe400078e0038 */
[----:B------:R-:W-:-:S05]  /*696d0*/  @!P0 IMAD.MOV.U32 R15, RZ, RZ, R69 ;  /* 0x000000ffff0f8224 */ /* 0x000fca00078e0045 */
[----:B------:R2:W3:Y:S01]  /*696e0*/  @!P0 LDG.E.U8 R68, desc[UR4][R14.64] ;  /* 0x000000040e448981 */ /* 0x0004e2000c1e1100 */
[----:B------:R-:W-:Y:S02]  /*696f0*/  PRMT R60, RZ, 0x7610, R60 ;  /* 0x00007610ff3c7816 */ /* 0x000fe4000000003c */
[----:B------:R-:W-:Y:S01]  /*69700*/  PRMT R96, RZ, 0x7610, R96 ;  /* 0x00007610ff607816 */ /* 0x000fe20000000060 */
[----:B--2---:R-:W-:Y:S02]  /*69710*/  @!P4 IMAD.MOV.U32 R15, RZ, RZ, R70 ;  /* 0x000000ffff0fc224 */ /* 0x004fe400078e0046 */
[----:B----4-:R-:W-:-:S05]  /*69720*/  @!P4 IMAD.MOV.U32 R14, RZ, RZ, R38 ;  /* 0x000000ffff0ec224 */ /* 0x010fca00078e0026 */
[----:B------:R3:W2:Y:S02]  /*69730*/  @!P4 LDG.E.U8 R60, desc[UR4][R14.64] ;  /* 0x000000040e3cc981 */ /* 0x0006a4000c1e1100 */
[----:B---3--:R-:W-:Y:S02]  /*69740*/  @!P0 IMAD.MOV.U32 R14, RZ, RZ, R39 ;  /* 0x000000ffff0e8224 */ /* 0x008fe400078e0027 */
[----:B------:R-:W-:-:S05]  /*69750*/  @!P0 IMAD.MOV.U32 R15, RZ, RZ, R44 ;  /* 0x000000ffff0f8224 */ /* 0x000fca00078e002c */
[----:B------:R-:W3:Y:S04]  /*69760*/  @!P0 LDG.E.U8 R96, desc[UR4][R14.64] ;  /* 0x000000040e608981 */ /* 0x000ee8000c1e1100 */
[----:B------:R0:W-:Y:S04]  /*69770*/  STL [R1+0x409c], R50 ;  /* 0x00409c3201007387 */ /* 0x0001e80000100800 */
[----:B------:R1:W-:Y:S04]  /*69780*/  STL [R1+0x40a0], R51 ;  /* 0x0040a03301007387 */ /* 0x0003e80000100800 */
[----:B------:R-:W4:Y:S04]  /*69790*/  LDL R69, [R1+0x22b4] ;  /* 0x0022b40001457983 */ /* 0x000f280000100800 */
[----:B------:R-:W4:Y:S04]  /*697a0*/  LDL R56, [R1+0x22b8] ;  /* 0x0022b80001387983 */ /* 0x000f280000100800 */
[----:B------:R3:W-:Y:S04]  /*697b0*/  STL [R1+0x40a4], R68 ;  /* 0x0040a44401007387 */ /* 0x0007e80000100800 */
[----:B0-----:R-:W4:Y:S04]  /*697c0*/  LDL R50, [R1+0x22ac] ;  /* 0x0022ac0001327983 */ /* 0x001f280000100800 */
[----:B------:R-:W4:Y:S04]  /*697d0*/  LDL R38, [R1+0x22b0] ;  /* 0x0022b00001267983 */ /* 0x000f280000100800 */
[----:B--2---:R0:W-:Y:S04]  /*697e0*/  STL [R1+0x40a8], R60 ;  /* 0x0040a83c01007387 */ /* 0x0041e80000100800 */
[----:B-1----:R-:W2:Y:S04]  /*697f0*/  LDL R51, [R1+0x22a4] ;  /* 0x0022a40001337983 */ /* 0x002ea80000100800 */
[----:B------:R-:W2:Y:S04]  /*69800*/  LDL R39, [R1+0x22a8] ;  /* 0x0022a80001277983 */ /* 0x000ea80000100800 */
[----:B------:R-:W2:Y:S04]  /*69810*/  LDL R44, [R1+0x22a0] ;  /* 0x0022a000012c7983 */ /* 0x000ea80000100800 */
[----:B---3--:R-:W-:Y:S04]  /*69820*/  STL [R1+0x40ac], R96 ;  /* 0x0040ac6001007387 */ /* 0x008fe80000100800 */
[----:B------:R-:W3:Y:S01]  /*69830*/  LDL R68, [R1+0x229c] ;  /* 0x00229c0001447983 */ /* 0x000ee20000100800 */
[----:B------:R-:W-:-:S03]  /*69840*/  PRMT R95, RZ, 0x7610, R95 ;  /* 0x00007610ff5f7816 */ /* 0x000fc6000000005f */
[----:B0-----:R-:W3:Y:S01]  /*69850*/  LDL R60, [R1+0x2294] ;  /* 0x00229400013c7983 */ /* 0x001ee20000100800 */
[----:B------:R-:W-:Y:S01]  /*69860*/  PRMT R149, RZ, 0x7610, R149 ;  /* 0x00007610ff957816 */ /* 0x000fe20000000095 */
[----:B----4-:R-:W-:Y:S02]  /*69870*/  @!P4 IMAD.MOV.U32 R15, RZ, RZ, R69 ;  /* 0x000000ffff0fc224 */ /* 0x010fe400078e0045 */
[----:B------:R-:W-:Y:S02]  /*69880*/  @!P4 IMAD.MOV.U32 R14, RZ, RZ, R56 ;  /* 0x000000ffff0ec224 */ /* 0x000fe400078e0038 */
[----:B------:R-:W4:Y:S04]  /*69890*/  LDL R56, [R1+0x2298] ;  /* 0x0022980001387983 */ /* 0x000f280000100800 */
[----:B------:R0:W4:Y:S01]  /*698a0*/  @!P4 LDG.E.U8 R95, desc[UR4][R14.64] ;  /* 0x000000040e5fc981 */ /* 0x000122000c1e1100 */
[----:B------:R-:W-:Y:S01]  /*698b0*/  PRMT R148, RZ, 0x7610, R148 ;  /* 0x00007610ff947816 */ /* 0x000fe20000000094 */
[----:B0-----:R-:W-:-:S02]  /*698c0*/  @!P0 IMAD.MOV.U32 R15, RZ, RZ, R50 ;  /* 0x000000ffff0f8224 */ /* 0x001fc400078e0032 */
[----:B------:R-:W-:-:S05]  /*698d0*/  @!P0 IMAD.MOV.U32 R14, RZ, RZ, R38 ;  /* 0x000000ffff0e8224 */ /* 0x000fca00078e0026 */
[----:B------:R2:W4:Y:S01]  /*698e0*/  @!P0 LDG.E.U8 R149, desc[UR4][R14.64] ;  /* 0x000000040e958981 */ /* 0x000522000c1e1100 */
[----:B------:R-:W-:Y:S01]  /*698f0*/  PRMT R37, RZ, 0x7610, R37 ;  /* 0x00007610ff257816 */ /* 0x000fe20000000025 */
[----:B--2---:R-:W-:Y:S02]  /*69900*/  @!P4 IMAD.MOV.U32 R15, RZ, RZ, R51 ;  /* 0x000000ffff0fc224 */ /* 0x004fe400078e0033 */
[----:B------:R-:W-:-:S05]  /*69910*/  @!P4 IMAD.MOV.U32 R14, RZ, RZ, R39 ;  /* 0x000000ffff0ec224 */ /* 0x000fca00078e0027 */
[----:B------:R0:W2:Y:S02]  /*69920*/  @!P4 LDG.E.U8 R148, desc[UR4][R14.64] ;  /* 0x000000040e94c981 */ /* 0x0000a4000c1e1100 */
[----:B0-----:R-:W-:Y:S02]  /*69930*/  @!P0 IMAD.MOV.U32 R14, RZ, RZ, R44 ;  /* 0x000000ffff0e8224 */ /* 0x001fe400078e002c */
[----:B---3--:R-:W-:-:S05]  /*69940*/  @!P0 IMAD.MOV.U32 R15, RZ, RZ, R68 ;  /* 0x000000ffff0f8224 */ /* 0x008fca00078e0044 */
[----:B------:R0:W3:Y:S01]  /*69950*/  @!P0 LDG.E.U8 R37, desc[UR4][R14.64] ;  /* 0x000000040e258981 */ /* 0x0000e2000c1e1100 */
[----:B------:R-:W-:Y:S01]  /*69960*/  PRMT R36, RZ, 0x7610, R36 ;  /* 0x00007610ff247816 */ /* 0x000fe20000000024 */
[----:B0-----:R-:W-:Y:S02]  /*69970*/  @!P4 IMAD.MOV.U32 R15, RZ, RZ, R60 ;  /* 0x000000ffff0fc224 */ /* 0x001fe400078e003c */
[----:B----4-:R-:W-:Y:S01]  /*69980*/  @!P4 IMAD.MOV.U32 R14, RZ, RZ, R56 ;  /* 0x000000ffff0ec224 */ /* 0x010fe200078e0038 */
[----:B------:R-:W-:Y:S04]  /*69990*/  STL [R1+0x40b0], R95 ;  /* 0x0040b05f01007387 */ /* 0x000fe80000100800 */
[----:B------:R-:W4:Y:S04]  /*699a0*/  LDL R50, [R1+0x228c] ;  /* 0x00228c0001327983 */ /* 0x000f280000100800 */
[----:B------:R-:W4:Y:S04]  /*699b0*/  LDL R38, [R1+0x2290] ;  /* 0x0022900001267983 */ /* 0x000f280000100800 */
[----:B------:R4:W4:Y:S04]  /*699c0*/  @!P4 LDG.E.U8 R36, desc[UR4][R14.64] ;  /* 0x000000040e24c981 */ /* 0x000928000c1e1100 */
[----:B------:R-:W-:Y:S04]  /*699d0*/  STL [R1+0x40b4], R149 ;  /* 0x0040b49501007387 */ /* 0x000fe80000100800 */
[----:B------:R-:W4:Y:S04]  /*699e0*/  LDL R51, [R1+0x2284] ;  /* 0x0022840001337983 */ /* 0x000f280000100800 */
[----:B------:R-:W4:Y:S04]  /*699f0*/  LDL R39, [R1+0x2288] ;  /* 0x0022880001277983 */ /* 0x000f280000100800 */
[----:B--2---:R-:W-:Y:S04]  /*69a00*/  STL [R1+0x40b8], R148 ;  /* 0x0040b89401007387 */ /* 0x004fe80000100800 */
[----:B------:R-:W2:Y:S04]  /*69a10*/  LDL R69, [R1+0x227c] ;  /* 0x00227c0001457983 */ /* 0x000ea80000100800 */
[----:B------:R-:W2:Y:S04]  /*69a20*/  LDL R44, [R1+0x2280] ;  /* 0x00228000012c7983 */ /* 0x000ea80000100800 */
[----:B---3--:R0:W-:Y:S04]  /*69a30*/  STL [R1+0x40bc], R37 ;  /* 0x0040bc2501007387 */ /* 0x0081e80000100800 */
[----:B------:R-:W3:Y:S04]  /*69a40*/  LDL R56, [R1+0x2274] ;  /* 0x0022740001387983 */ /* 0x000ee80000100800 */
[----:B0-----:R-:W3:Y:S01]  /*69a50*/  LDL R37, [R1+0x2278] ;  /* 0x0022780001257983 */ /* 0x001ee20000100800 */
[----:B------:R-:W-:Y:S01]  /*69a60*/  PRMT R177, RZ, 0x7610, R177 ;  /* 0x00007610ffb17816 */ /* 0x000fe200000000b1 */
[----:B----4-:R-:W-:-:S02]  /*69a70*/  @!P0 IMAD.MOV.U32 R15, RZ, RZ, R50 ;  /* 0x000000ffff0f8224 */ /* 0x010fc400078e0032 */
[----:B------:R0:W-:Y:S04]  /*69a80*/  STL [R1+0x40c0], R36 ;  /* 0x0040c02401007387 */ /* 0x0001e80000100800 */
[----:B------:R-:W4:Y:S04]  /*69a90*/  LDL R68, [R1+0x226c] ;  /* 0x00226c0001447983 */ /* 0x000f280000100800 */
[----:B------:R-:W4:Y:S01]  /*69aa0*/  LDL R50, [R1+0x2270] ;  /* 0x0022700001327983 */ /* 0x000f220000100800 */
[----:B------:R-:W-:-:S03]  /*69ab0*/  @!P0 IMAD.MOV.U32 R14, RZ, RZ, R38 ;  /* 0x000000ffff0e8224 */ /* 0x000fc600078e0026 */
[----:B------:R-:W4:Y:S04]  /*69ac0*/  LDL R60, [R1+0x2264] ;  /* 0x00226400013c7983 */ /* 0x000f280000100800 */
[----:B------:R-:W4:Y:S04]  /*69ad0*/  LDL R38, [R1+0x2268] ;  /* 0x0022680001267983 */ /* 0x000f280000100800 */
[----:B------:R1:W4:Y:S01]  /*69ae0*/  @!P0 LDG.E.U8 R177, desc[UR4][R14.64] ;  /* 0x000000040eb18981 */ /* 0x000322000c1e1100 */
[----:B------:R-:W-:Y:S02]  /*69af0*/  PRMT R176, RZ, 0x7610, R176 ;  /* 0x00007610ffb07816 */ /* 0x000fe400000000b0 */
[----:B------:R-:W-:-:S02]  /*69b00*/  PRMT R40, RZ, 0x7610, R40 ;  /* 0x00007610ff287816 */ /* 0x000fc40000000028 */
[----:B------:R-:W-:Y:S02]  /*69b10*/  PRMT R41, RZ, 0x7610, R41 ;  /* 0x00007610ff297816 */ /* 0x000fe40000000029 */
[----:B------:R-:W-:Y:S02]  /*69b20*/  PRMT R45, RZ, 0x7610, R45 ;  /* 0x00007610ff2d7816 */ /* 0x000fe4000000002d */
[----:B------:R-:W-:Y:S02]  /*69b30*/  PRMT R130, RZ, 0x7610, R130 ;  /* 0x00007610ff827816 */ /* 0x000fe40000000082 */
[----:B------:R-:W-:Y:S01]  /*69b40*/  PRMT R124, RZ, 0x7610, R124 ;  /* 0x00007610ff7c7816 */ /* 0x000fe2000000007c */
[----:B0-----:R-:W4:Y:S01]  /*69b50*/  LDL R36, [R1+0x2258] ;  /* 0x0022580001247983 */ /* 0x001f220000100800 */
[----:B-1----:R-:W-:Y:S02]  /*69b60*/  @!P4 IMAD.MOV.U32 R14, RZ, RZ, R39 ;  /* 0x000000ffff0ec224 */ /* 0x002fe400078e0027 */
[----:B------:R-:W-:Y:S01]  /*69b70*/  @!P4 IMAD.MOV.U32 R15, RZ, RZ, R51 ;  /* 0x000000ffff0fc224 */ /* 0x000fe200078e0033 */
[----:B------:R-:W4:Y:S04]  /*69b80*/  LDL R39, [R1+0x2260] ;  /* 0x0022600001277983 */ /* 0x000f280000100800 */
[----:B------:R-:W4:Y:S04]  /*69b90*/  LDL R51, [R1+0x225c] ;  /* 0x00225c0001337983 */ /* 0x000f280000100800 */
[----:B------:R2:W4:Y:S02]  /*69ba0*/  @!P4 LDG.E.U8 R176, desc[UR4][R14.64] ;  /* 0x000000040eb0c981 */ /* 0x000524000c1e1100 */
[----:B--2---:R-:W-:-:S02]  /*69bb0*/  @!P0 IMAD.MOV.U32 R15, RZ, RZ, R69 ;  /* 0x000000ffff0f8224 */ /* 0x004fc400078e0045 */
[----:B------:R-:W-:Y:S02]  /*69bc0*/  @!P0 IMAD.MOV.U32 R14, RZ, RZ, R44 ;  /* 0x000000ffff0e8224 */ /* 0x000fe400078e002c */
[----:B------:R-:W2:Y:S04]  /*69bd0*/  LDL R44, [R1+0x2254] ;  /* 0x00225400012c7983 */ /* 0x000ea80000100800 */
[----:B------:R3:W2:Y:S02]  /*69be0*/  @!P0 LDG.E.U8 R40, desc[UR4][R14.64] ;  /* 0x000000040e288981 */ /* 0x0006a4000c1e1100 */
[----:B---3--:R-:W-:Y:S02]  /*69bf0*/  @!P4 IMAD.MOV.U32 R15, RZ, RZ, R56 ;  /* 0x000000ffff0fc224 */ /* 0x008fe400078e0038 */
[----:B------:R-:W-:-:S05]  /*69c00*/  @!P4 IMAD.MOV.U32 R14, RZ, RZ, R37 ;  /* 0x000000ffff0ec224 */ /* 0x000fca00078e0025 */
        /* <DEDUP_REMOVED lines=9> */
[----:B------:R0:W4:Y:S04]  /*69ca0*/  @!P0 LDG.E.U8 R124, desc[UR4][R14.64] ;  /* 0x000000040e7c8981 */ /* 0x000128000c1e1100 */
[----:B--2---:R1:W-:Y:S04]  /*69cb0*/  STL [R1+0x40c4], R40 ;  /* 0x0040c42801007387 */ /* 0x0043e80000100800 */
[----:B------:R-:W2:Y:S04]  /*69cc0*/  LDL R56, [R1+0x224c] ;  /* 0x00224c0001387983 */ /* 0x000ea80000100800 */
[----:B------:R-:W2:Y:S04]  /*69cd0*/  LDL R37, [R1+0x2250] ;  /* 0x0022500001257983 */ /* 0x000ea80000100800 */
[----:B---3--:R3:W-:Y:S04]  /*69ce0*/  STL [R1+0x40c8], R41 ;  /* 0x0040c82901007387 */ /* 0x0087e80000100800 */
[----:B------:R-:W2:Y:S04]  /*69cf0*/  LDL R50, [R1+0x2244] ;  /* 0x0022440001327983 */ /* 0x000ea80000100800 */
[----:B-1----:R-:W2:Y:S01]  /*69d00*/  LDL R40, [R1+0x2248] ;  /* 0x0022480001287983 */ /* 0x002ea20000100800 */
[----:B0-----:R-:W-:-:S02]  /*69d10*/  @!P4 IMAD.MOV.U32 R14, RZ, RZ, R36 ;  /* 0x000000ffff0ec224 */ /* 0x001fc400078e0024 */
[----:B------:R-:W-:Y:S01]  /*69d20*/  @!P4 IMAD.MOV.U32 R15, RZ, RZ, R44 ;  /* 0x000000ffff0fc224 */ /* 0x000fe200078e002c */
[----:B----4-:R0:W-:Y:S04]  /*69d30*/  STL [R1+0x40cc], R45 ;  /* 0x0040cc2d01007387 */ /* 0x0101e80000100800 */
[----:B---3--:R-:W3:Y:S04]  /*69d40*/  LDL R41, [R1+0x223c] ;  /* 0x00223c0001297983 */ /* 0x008ee80000100800 */
[----:B------:R-:W4:Y:S01]  /*69d50*/  LDL R38, [R1+0x2240] ;  /* 0x0022400001267983 */ /* 0x000f220000100800 */
[----:B------:R-:W-:-:S02]  /*69d60*/  PRMT R123, RZ, 0x7610, R123 ;  /* 0x00007610ff7b7816 */ /* 0x000fc4000000007b */
[----:B------:R-:W-:-:S04]  /*69d70*/  PRMT R61, RZ, 0x7610, R61 ;  /* 0x00007610ff3d7816 */ /* 0x000fc8000000003d */
[----:B------:R2:W3:Y:S04]  /*69d80*/  @!P4 LDG.E.U8 R123, desc[UR4][R14.64] ;  /* 0x000000040e7bc981 */ /* 0x0004e8000c1e1100 */
[----:B------:R-:W-:Y:S04]  /*69d90*/  STL [R1+0x40d0], R130 ;  /* 0x0040d08201007387 */ /* 0x000fe80000100800 */
[----:B------:R-:W3:Y:S04]  /*69da0*/  LDL R51, [R1+0x2234] ;  /* 0x0022340001337983 */ /* 0x000ee80000100800 */
[----:B------:R-:W3:Y:S04]  /*69db0*/  LDL R39, [R1+0x2238] ;  /* 0x0022380001277983 */ /* 0x000ee80000100800 */
[----:B------:R-:W-:Y:S04]  /*69dc0*/  STL [R1+0x40d4], R124 ;  /* 0x0040d47c01007387 */ /* 0x000fe80000100800 */
[----:B------:R-:W3:Y:S04]  /*69dd0*/  LDL R44, [R1+0x222c] ;  /* 0x00222c00012c7983 */ /* 0x000ee80000100800 */
[----:B------:R-:W3:Y:S04]  /*69de0*/  LDL R36, [R1+0x2230] ;  /* 0x0022300001247983 */ /* 0x000ee80000100800 */
[----:B0-----:R-:W3:Y:S01]  /*69df0*/  LDL R45, [R1+0x2224] ;  /* 0x00222400012d7983 */ /* 0x001ee20000100800 */
[----:B------:R-:W-:-:S02]  /*69e00*/  PRMT R114, RZ, 0x7610, R114 ;  /* 0x00007610ff727816 */ /* 0x000fc40000000072 */
[----:B------:R-:W-:Y:S02]  /*69e10*/  PRMT R80, RZ, 0x7610, R80 ;  /* 0x00007610ff507816 */ /* 0x000fe40000000050 */
[----:B------:R-:W-:Y:S02]  /*69e20*/  PRMT R81, RZ, 0x7610, R81 ;  /* 0x00007610ff517816 */ /* 0x000fe40000000051 */
[----:B------:R-:W-:Y:S02]  /*69e30*/  PRMT R147, RZ, 0x7610, R147 ;  /* 0x00007610ff937816 */ /* 0x000fe40000000093 */
[----:B------:R-:W-:Y:S02]  /*69e40*/  PRMT R146, RZ, 0x7610, R146 ;  /* 0x00007610ff927816 */ /* 0x000fe40000000092 */
[----:B------:R-:W-:Y:S02]  /*69e50*/  PRMT R35, RZ, 0x7610, R35 ;  /* 0x00007610ff237816 */ /* 0x000fe40000000023 */
        /* <DEDUP_REMOVED lines=76> */
[----:B------:R-:W-:Y:S01]  /*6a320*/  PRMT R89, RZ, 0x7610, R89 ;  /* 0x00007610ff597816 */ /* 0x000fe20000000059 */
[----:B------:R-:W3:Y:S01]  /*6a330*/  LDL R60, [R1+0x1f8c] ;  /* 0x001f8c00013c7983 */ /* 0x000ee20000100800 */
[----:B--2---:R-:W-:Y:S02]  /*6a340*/  @!P0 IMAD.MOV.U32 R15, RZ, RZ, R56 ;  /* 0x000000ffff0f8224 */ /* 0x004fe400078e0038 */
[----:B------:R-:W-:Y:S01]  /*6a350*/  @!P0 IMAD.MOV.U32 R14, RZ, RZ, R37 ;  /* 0x000000ffff0e8224 */ /* 0x000fe200078e0025 */
[----:B------:R-:W2:Y:S04]  /*6a360*/  LDL R56, [R1+0x220c] ;  /* 0x00220c0001387983 */ /* 0x000ea80000100800 */
[----:B------:R-:W2:Y:S04]  /*6a370*/  LDL R37, [R1+0x2228] ;  /* 0x0022280001257983 */ /* 0x000ea80000100800 */
[----:B------:R0:W2:Y:S02]  /*6a380*/  @!P0 LDG.E.U8 R61, desc[UR4][R14.64] ;  /* 0x000000040e3d8981 */ /* 0x0000a4000c1e1100 */
[----:B0-----:R-:W-:-:S02]  /*6a390*/  @!P4 IMAD.MOV.U32 R15, RZ, RZ, R50 ;  /* 0x000000ffff0fc224 */ /* 0x001fc400078e0032 */
[----:B------:R-:W2:Y:S01]  /*6a3a0*/  LDL R50, [R1+0x221c] ;  /* 0x00221c0001327983 */ /* 0x000ea20000100800 */
[----:B------:R-:W-:-:S03]  /*6a3b0*/  @!P4 IMAD.MOV.U32 R14, RZ, RZ, R40 ;  /* 0x000000ffff0ec224 */ /* 0x000fc600078e0028 */
[----:B------:R-:W2:Y:S04]  /*6a3c0*/  LDL R40, [R1+0x2220] ;  /* 0x0022200001287983 */ /* 0x000ea80000100800 */
[----:B------:R4:W2:Y:S02]  /*6a3d0*/  @!P4 LDG.E.U8 R114, desc[UR4][R14.64] ;  /* 0x000000040e72c981 */ /* 0x0008a4000c1e1100 */
[----:B----4-:R-:W-:Y:S02]  /*6a3e0*/  @!P0 IMAD.MOV.U32 R14, RZ, RZ, R38 ;  /* 0x000000ffff0e8224 */ /* 0x010fe400078e0026 */
[----:B---3--:R-:W-:Y:S01]  /*6a3f0*/  @!P0 IMAD.MOV.U32 R15, RZ, RZ, R41 ;  /* 0x000000ffff0f8224 */ /* 0x008fe200078e0029 */
[----:B------:R-:W3:Y:S04]  /*6a400*/  LDL R38, [R1+0x2218] ;  /* 0x0022180001267983 */ /* 0x000ee80000100800 */
[----:B------:R-:W4:Y:S04]  /*6a410*/  LDL R41, [R1+0x2214] ;  /* 0x0022140001297983 */ /* 0x000f280000100800 */
[----:B------:R0:W4:Y:S02]  /*6a420*/  @!P0 LDG.E.U8 R80, desc[UR4][R14.64] ;  /* 0x000000040e508981 */ /* 0x000124000c1e1100 */
[----:B0-----:R-:W-:-:S02]  /*6a430*/  @!P4 IMAD.MOV.U32 R15, RZ, RZ, R51 ;  /* 0x000000ffff0fc224 */ /* 0x001fc400078e0033 */
[----:B------:R-:W-:Y:S01]  /*6a440*/  @!P4 IMAD.MOV.U32 R14, RZ, RZ, R39 ;  /* 0x000000ffff0ec224 */ /* 0x000fe200078e0027 */
[----:B------:R-:W4:Y:S04]  /*6a450*/  LDL R51, [R1+0x2210] ;  /* 0x0022100001337983 */ /* 0x000f280000100800 */
        /* <DEDUP_REMOVED lines=8> */
[----:B------:R-:W4:Y:S01]  /*6a4e0*/  LDL R45, [R1+0x21fc] ;  /* 0x0021fc00012d7983 */ /* 0x000f220000100800 */
[----:B--2---:R-:W-:-:S03]  /*6a4f0*/  @!P4 IMAD.MOV.U32 R14, RZ, RZ, R37 ;  /* 0x000000ffff0ec224 */ /* 0x004fc600078e0025 */
[----:B------:R-:W2:Y:S04]  /*6a500*/  LDL R37, [R1+0x21f8] ;  /* 0x0021f80001257983 */ /* 0x000ea80000100800 */
[----:B------:R0:W2:Y:S02]  /*6a510*/  @!P4 LDG.E.U8 R146, desc[UR4][R14.64] ;  /* 0x000000040e92c981 */ /* 0x0000a4000c1e1100 */
[----:B0-----:R-:W-:Y:S02]  /*6a520*/  @!P0 IMAD.MOV.U32 R15, RZ, RZ, R50 ;  /* 0x000000ffff0f8224 */ /* 0x001fe400078e0032 */
[----:B------:R-:W2:Y:S01]  /*6a530*/  LDL R50, [R1+0x21f4] ;  /* 0x0021f40001327983 */ /* 0x000ea20000100800 */
[----:B------:R-:W-:-:S03]  /*6a540*/  @!P0 IMAD.MOV.U32 R14, RZ, RZ, R40 ;  /* 0x000000ffff0e8224 */ /* 0x000fc600078e0028 */
[----:B------:R-:W2:Y:S04]  /*6a550*/  LDL R40, [R1+0x21f0] ;  /* 0x0021f00001287983 */ /* 0x000ea80000100800 */
[----:B------:R3:W2:Y:S02]  /*6a560*/  @!P0 LDG.E.U8 R35, desc[UR4][R14.64] ;  /* 0x000000040e238981 */ /* 0x0006a4000c1e1100 */
[----:B---3--:R-:W-:Y:S02]  /*6a570*/  @!P4 IMAD.MOV.U32 R14, RZ, RZ, R38 ;  /* 0x000000ffff0ec224 */ /* 0x008fe400078e0026 */
[----:B----4-:R-:W-:Y:S01]  /*6a580*/  @!P4 IMAD.MOV.U32 R15, RZ, RZ, R41 ;  /* 0x000000ffff0fc224 */ /* 0x010fe200078e0029 */
[----:B------:R-:W3:Y:S04]  /*6a590*/  LDL R38, [R1+0x21e8] ;  /* 0x0021e80001267983 */ /* 0x000ee80000100800 */
[----:B------:R-:W4:Y:S04]  /*6a5a0*/  LDL R41, [R1+0x21ec] ;  /* 0x0021ec0001297983 */ /* 0x000f280000100800 */
[----:B------:R0:W3:Y:S02]  /*6a5b0*/  @!P4 LDG.E.U8 R34, desc[UR4][R14.64] ;  /* 0x000000040e22c981 */ /* 0x0000e4000c1e1100 */
[----:B0-----:R-:W-:-:S02]  /*6a5c0*/  @!P0 IMAD.MOV.U32 R14, RZ, RZ, R51 ;  /* 0x000000ffff0e8224 */ /* 0x001fc400078e0033 */
[----:B------:R-:W-:Y:S01]  /*6a5d0*/  @!P0 IMAD.MOV.U32 R15, RZ, RZ, R56 ;  /* 0x000000ffff0f8224 */ /* 0x000fe200078e0038 */
[----:B------:R-:W3:Y:S04]  /*6a5e0*/  LDL R51, [R1+0x21e4] ;  /* 0x0021e40001337983 */ /* 0x000ee80000100800 */
[----:B------:R-:W3:Y:S04]  /*6a5f0*/  LDL R56, [R1+0x21bc] ;  /* 0x0021bc0001387983 */ /* 0x000ee80000100800 */
[----:B------:R0:W3:Y:S02]  /*6a600*/  @!P0 LDG.E.U8 R175, desc[UR4][R14.64] ;  /* 0x000000040eaf8981 */ /* 0x0000e4000c1e1100 */
[----:B0-----:R-:W-:-:S02]  /*6a610*/  @!P4 IMAD.MOV.U32 R14, RZ, RZ, R39 ;  /* 0x000000ffff0ec224 */ /* 0x001fc400078e0027 */
[----:B------:R-:W-:Y:S01]  /*6a620*/  @!P4 IMAD.MOV.U32 R15, RZ, RZ, R44 ;  /* 0x000000ffff0fc224 */ /* 0x000fe200078e002c */
[----:B------:R-:W3:Y:S04]  /*6a630*/  LDL R39, [R1+0x21e0] ;  /* 0x0021e00001277983 */ /* 0x000ee80000100800 */
[----:B------:R-:W3:Y:S04]  /*6a640*/  LDL R44, [R1+0x21dc] ;  /* 0x0021dc00012c7983 */ /* 0x000ee80000100800 */
[----:B------:R0:W3:Y:S02]  /*6a650*/  @!P4 LDG.E.U8 R174, desc[UR4][R14.64] ;  /* 0x000000040eaec981 */ /* 0x0000e4000c1e1100 */
[----:B0-----:R-:W-:-:S02]  /*6a660*/  @!P0 IMAD.MOV.U32 R15, RZ, RZ, R45 ;  /* 0x000000ffff0f8224 */ /* 0x001fc400078e002d */
[----:B------:R-:W3:Y:S01]  /*6a670*/  LDL R45, [R1+0x21d4] ;  /* 0x0021d400012d7983 */ /* 0x000ee20000100800 */
[----:B------:R-:W-:-:S03]  /*6a680*/  @!P0 IMAD.MOV.U32 R14, RZ, RZ, R36 ;  /* 0x000000ffff0e8224 */ /* 0x000fc600078e0024 */
[----:B------:R-:W3:Y:S04]  /*6a690*/  LDL R36, [R1+0x21d8] ;  /* 0x0021d80001247983 */ /* 0x000ee80000100800 */
[----:B------:R2:W3:Y:S02]  /*6a6a0*/  @!P0 LDG.E.U8 R6, desc[UR4][R14.64] ;  /* 0x000000040e068981 */ /* 0x0004e4000c1e1100 */
[----:B--2---:R-:W-:Y:S02]  /*6a6b0*/  @!P4 IMAD.MOV.U32 R15, RZ, RZ, R50 ;  /* 0x000000ffff0fc224 */ /* 0x004fe400078e0032 */
[----:B------:R-:W2:Y:S01]  /*6a6c0*/  LDL R50, [R1+0x21cc] ;  /* 0x0021cc0001327983 */ /* 0x000ea20000100800 */
[----:B------:R-:W-:-:S03]  /*6a6d0*/  @!P4 IMAD.MOV.U32 R14, RZ, RZ, R37 ;  /* 0x000000ffff0ec224 */ /* 0x000fc600078e0025 */
[----:B------:R-:W2:Y:S04]  /*6a6e0*/  LDL R37, [R1+0x21d0] ;  /* 0x0021d00001257983 */ /* 0x000ea80000100800 */
[----:B------:R0:W2:Y:S02]  /*6a6f0*/  @!P4 LDG.E.U8 R131, desc[UR4][R14.64] ;  /* 0x000000040e83c981 */ /* 0x0000a4000c1e1100 */
[----:B0-----:R-:W-:Y:S02]  /*6a700*/  @!P0 IMAD.MOV.U32 R14, RZ, RZ, R40 ;  /* 0x000000ffff0e8224 */ /* 0x001fe400078e0028 */
[----:B----4-:R-:W-:Y:S01]  /*6a710*/  @!P0 IMAD.MOV.U32 R15, RZ, RZ, R41 ;  /* 0x000000ffff0f8224 */ /* 0x010fe200078e0029 */
[----:B------:R-:W4:Y:S04]  /*6a720*/  LDL R40, [R1+0x21c8] ;  /* 0x0021c80001287983 */ /* 0x000f280000100800 */
[----:B------:R-:W4:Y:S04]  /*6a730*/  LDL R41, [R1+0x21c4] ;  /* 0x0021c40001297983 */ /* 0x000f280000100800 */
[----:B------:R3:W4:Y:S02]  /*6a740*/  @!P0 LDG.E.U8 R129, desc[UR4][R14.64] ;  /* 0x000000040e818981 */ /* 0x000724000c1e1100 */
[----:B---3--:R-:W-:-:S02]  /*6a750*/  @!P4 IMAD.MOV.U32 R14, RZ, RZ, R38 ;  /* 0x000000ffff0ec224 */ /* 0x008fc400078e0026 */
        /* <DEDUP_REMOVED lines=19> */
[----:B----4-:R-:W-:Y:S02]  /*6a890*/  @!P4 IMAD.MOV.U32 R14, RZ, RZ, R40 ;  /* 0x000000ffff0ec224 */ /* 0x010fe400078e0028 */
[----:B------:R-:W-:Y:S01]  /*6a8a0*/  @!P4 IMAD.MOV.U32 R15, RZ, RZ, R41 ;  /* 0x000000ffff0fc224 */ /* 0x000fe200078e0029 */
[----:B------:R-:W4:Y:S04]  /*6a8b0*/  LDL R40, [R1+0x2198] ;  /* 0x0021980001287983 */ /* 0x000f280000100800 */
[----:B------:R-:W4:Y:S04]  /*6a8c0*/  LDL R41, [R1+0x219c] ;  /* 0x00219c0001297983 */ /* 0x000f280000100800 */
[----:B------:R0:W4:Y:S02]  /*6a8d0*/  @!P4 LDG.E.U8 R107, desc[UR4][R14.64] ;  /* 0x000000040e6bc981 */ /* 0x000124000c1e1100 */
[----:B0-----:R-:W-:-:S02]  /*6a8e0*/  @!P0 IMAD.MOV.U32 R15, RZ, RZ, R56 ;  /* 0x000000ffff0f8224 */ /* 0x001fc400078e0038 */
[----:B---3--:R-:W-:Y:S01]  /*6a8f0*/  @!P0 IMAD.MOV.U32 R14, RZ, RZ, R51 ;  /* 0x000000ffff0e8224 */ /* 0x008fe200078e0033 */
        /* <DEDUP_REMOVED lines=213> */
[----:B0-----:R-:W-:Y:S02]  /*6b650*/  @!P4 IMAD.MOV.U32 R14, RZ, RZ, R37 ;  /* 0x000000ffff0ec224 */ /* 0x001fe400078e0025 */
[----:B------:R-:W3:Y:S01]  /*6b660*/  LDL R37, [R1+0x2040] ;  /* 0x0020400001257983 */ /* 0x000ee20000100800 */
[----:B--2---:R-:W-:-:S03]  /*6b670*/  @!P4 IMAD.MOV.U32 R15, RZ, RZ, R50 ;  /* 0x000000ffff0fc224 */ /* 0x004fc600078e0032 */
[----:B------:R-:W2:Y:S04]  /*6b680*/  LDL R50, [R1+0x203c] ;  /* 0x00203c0001327983 */ /* 0x000ea80000100800 */
[----:B------:R0:W2:Y:S02]  /*6b690*/  @!P4 LDG.E.U8 R46, desc[UR4][R14.64] ;  /* 0x000000040e2ec981 */ /* 0x0000a4000c1e1100 */
[----:B0-----:R-:W-:Y:S02]  /*6b6a0*/  @!P0 IMAD.MOV.U32 R14, RZ, RZ, R40 ;  /* 0x000000ffff0e8224 */ /* 0x001fe400078e0028 */
[----:B------:R-:W2:Y:S01]  /*6b6b0*/  LDL R40, [R1+0x2038] ;  /* 0x0020380001287983 */ /* 0x000ea20000100800 */
[----:B----4-:R-:W-:-:S03]  /*6b6c0*/  @!P0 IMAD.MOV.U32 R15, RZ, RZ, R41 ;  /* 0x000000ffff0f8224 */ /* 0x010fc600078e0029 */
[----:B------:R-:W4:Y:S04]  /*6b6d0*/  LDL R41, [R1+0x2034] ;  /* 0x0020340001297983 */ /* 0x000f280000100800 */
[----:B------:R0:W4:Y:S02]  /*6b6e0*/  @!P0 LDG.E.U8 R122, desc[UR4][R14.64] ;  /* 0x000000040e7a8981 */ /* 0x000124000c1e1100 */
[----:B0-----:R-:W-:Y:S02]  /*6b6f0*/  @!P4 IMAD.MOV.U32 R14, RZ, RZ, R38 ;  /* 0x000000ffff0ec224 */ /* 0x001fe400078e0026 */
        /* <DEDUP_REMOVED lines=91> */
[----:B--2---:R-:W-:-:S03]  /*6bcb0*/  @!P4 IMAD.MOV.U32 R15, RZ, RZ, R50 ;  /* 0x000000ffff0fc224 */ /* 0x004fc600078e0032 */
[----:B------:R-:W2:Y:S04]  /*6bcc0*/  LDL R50, [R1+0x1f9c] ;  /* 0x001f9c0001327983 */ /* 0x000ea80000100800 */
[----:B------:R0:W2:Y:S02]  /*6bcd0*/  @!P4 LDG.E.U8 R64, desc[UR4][R14.64] ;  /* 0x000000040e40c981 */ /* 0x0000a4000c1e1100 */
[----:B0-----:R-:W-:Y:S02]  /*6bce0*/  @!P0 IMAD.MOV.U32 R14, RZ, RZ, R36 ;  /* 0x000000ffff0e8224 */ /* 0x001fe400078e0024 */
[----:B------:R-:W-:Y:S01]  /*6bcf0*/  @!P0 IMAD.MOV.U32 R15, RZ, RZ, R37 ;  /* 0x000000ffff0f8224 */ /* 0x000fe200078e0025 */
[----:B------:R-:W2:Y:S04]  /*6bd00*/  LDL R36, [R1+0x1f98] ;  /* 0x001f980001247983 */ /* 0x000ea80000100800 */
[----:B------:R-:W2:Y:S04]  /*6bd10*/  LDL R37, [R1+0x1f94] ;  /* 0x001f940001257983 */ /* 0x000ea80000100800 */
[----:B------:R4:W2:Y:S01]  /*6bd20*/  @!P0 LDG.E.U8 R90, desc[UR4][R14.64] ;  /* 0x000000040e5a8981 */ /* 0x0008a2000c1e1100 */
[----:B------:R-:W-:Y:S01]  /*6bd30*/  PRMT R137, RZ, 0x7610, R137 ;  /* 0x00007610ff897816 */ /* 0x000fe20000000089 */
[----:B----4-:R-:W-:-:S02]  /*6bd40*/  @!P4 IMAD.MOV.U32 R14, RZ, RZ, R41 ;  /* 0x000000ffff0ec224 */ /* 0x010fc400078e0029 */
[----:B------:R-:W4:Y:S01]  /*6bd50*/  LDL R41, [R1+0x1f88] ;  /* 0x001f880001297983 */ /* 0x000f220000100800 */
[----:B---3--:R-:W-:Y:S01]  /*6bd60*/  @!P4 IMAD.MOV.U32 R15, RZ, RZ, R51 ;  /* 0x000000ffff0fc224 */ /* 0x008fe200078e0033 */
[----:B------:R-:W-:Y:S02]  /*6bd70*/  PRMT R136, RZ, 0x7610, R136 ;  /* 0x00007610ff887816 */ /* 0x000fe40000000088 */
[----:B------:R-:W-:Y:S01]  /*6bd80*/  PRMT R25, RZ, 0x7610, R25 ;  /* 0x00007610ff197816 */ /* 0x000fe20000000019 */
        /* <DEDUP_REMOVED lines=20> */
[----:B------:R-:W2:Y:S01]  /*6bed0*/  LDL R37, [R1+0x1f18] ;  /* 0x001f180001257983 */ /* 0x000ea20000100800 */
[----:B------:R-:W-:-:S02]  /*6bee0*/  PRMT R24, RZ, 0x7610, R24 ;  /* 0x00007610ff187816 */ /* 0x000fc40000000018 */
[----:B------:R-:W-:-:S04]  /*6bef0*/  PRMT R165, RZ, 0x7610, R165 ;  /* 0x00007610ffa57816 */ /* 0x000fc800000000a5 */
[----:B------:R0:W2:Y:S01]  /*6bf00*/  @!P4 LDG.E.U8 R24, desc[UR4][R14.64] ;  /* 0x000000040e18c981 */ /* 0x0000a2000c1e1100 */
[----:B------:R-:W-:Y:S01]  /*6bf10*/  PRMT R164, RZ, 0x7610, R164 ;  /* 0x00007610ffa47816 */ /* 0x000fe200000000a4 */
[----:B0-----:R-:W-:Y:S02]  /*6bf20*/  @!P0 IMAD.MOV.U32 R14, RZ, RZ, R56 ;  /* 0x000000ffff0e8224 */ /* 0x001fe400078e0038 */
[----:B------:R-:W-:-:S05]  /*6bf30*/  @!P0 IMAD.MOV.U32 R15, RZ, RZ, R60 ;  /* 0x000000ffff0f8224 */ /* 0x000fca00078e003c */
[----:B------:R4:W2:Y:S01]  /*6bf40*/  @!P0 LDG.E.U8 R165, desc[UR4][R14.64] ;  /* 0x000000040ea58981 */ /* 0x0008a2000c1e1100 */
[----:B------:R-:W-:Y:S01]  /*6bf50*/  PRMT R58, RZ, 0x7610, R58 ;  /* 0x00007610ff3a7816 */ /* 0x000fe2000000003a */
[----:B----4-:R-:W-:Y:S02]  /*6bf60*/  @!P4 IMAD.MOV.U32 R14, RZ, RZ, R41 ;  /* 0x000000ffff0ec224 */ /* 0x010fe400078e0029 */
[----:B---3--:R-:W-:Y:S01]  /*6bf70*/  @!P4 IMAD.MOV.U32 R15, RZ, RZ, R44 ;  /* 0x000000ffff0fc224 */ /* 0x008fe200078e002c */
[----:B------:R-:W3:Y:S04]  /*6bf80*/  LDL R41, [R1+0x3a7c] ;  /* 0x003a7c0001297983 */ /* 0x000ee80000100800 */
[----:B------:R-:W4:Y:S04]  /*6bf90*/  LDL R44, [R1+0x1f14] ;  /* 0x001f1400012c7983 */ /* 0x000f280000100800 */
[----:B------:R0:W4:Y:S01]  /*6bfa0*/  @!P4 LDG.E.U8 R164, desc[UR4][R14.64] ;  /* 0x000000040ea4c981 */ /* 0x000122000c1e1100 */
[----:B------:R-:W-:Y:S01]  /*6bfb0*/  PRMT R9, RZ, 0x7610, R9 ;  /* 0x00007610ff097816 */ /* 0x000fe20000000009 */
[----:B0-----:R-:W-:-:S02]  /*6bfc0*/  @!P0 IMAD.MOV.U32 R14, RZ, RZ, R40 ;  /* 0x000000ffff0e8224 */ /* 0x001fc400078e0028 */
[----:B------:R-:W-:Y:S01]  /*6bfd0*/  @!P0 IMAD.MOV.U32 R15, RZ, RZ, R45 ;  /* 0x000000ffff0f8224 */ /* 0x000fe200078e002d */
[----:B------:R-:W4:Y:S04]  /*6bfe0*/  LDL R40, [R1+0x3ae0] ;  /* 0x003ae00001287983 */ /* 0x000f280000100800 */
[----:B------:R-:W4:Y:S04]  /*6bff0*/  LDL R45, [R1+0x3aac] ;  /* 0x003aac00012d7983 */ /* 0x000f280000100800 */
[----:B------:R0:W4:Y:S01]  /*6c000*/  @!P0 LDG.E.U8 R58, desc[UR4][R14.64] ;  /* 0x000000040e3a8981 */ /* 0x000122000c1e1100 */
[----:B------:R-:W-:Y:S01]  /*6c010*/  PRMT R8, RZ, 0x7610, R8 ;  /* 0x00007610ff087816 */ /* 0x000fe20000000008 */
        /* <DEDUP_REMOVED lines=15> */
[----:B------:R-:W-:Y:S01]  /*6c110*/  PRMT R162, RZ, 0x7610, R162 ;  /* 0x00007610ffa27816 */ /* 0x000fe200000000a2 */
[----:B------:R-:W2:Y:S04]  /*6c120*/  LDL.LU R78, [R1+0x1074] ;  /* 0x00107400014e7983 */ /* 0x000ea80000300800 */
[----:B------:R-:W2:Y:S04]  /*6c130*/  LDL.LU R69, [R1+0x1078] ;  /* 0x0010780001457983 */ /* 0x000ea80000300800 */
[----:B------:R3:W2:Y:S01]  /*6c140*/  @!P0 LDG.E.U8 R163, desc[UR4][R14.64] ;  /* 0x000000040ea38981 */ /* 0x0006a2000c1e1100 */
[----:B------:R-:W-:-:S02]  /*6c150*/  PRMT R161, RZ, 0x7610, R161 ;  /* 0x00007610ffa17816 */ /* 0x000fc400000000a1 */
[----:B------:R-:W-:Y:S02]  /*6c160*/  PRMT R160, RZ, 0x7610, R160 ;  /* 0x00007610ffa07816 */ /* 0x000fe400000000a0 */
[----:B------:R-:W-:Y:S01]  /*6c170*/  PRMT R159, RZ, 0x7610, R159 ;  /* 0x00007610ff9f7816 */ /* 0x000fe2000000009f */
[----:B---3--:R-:W-:Y:S02]  /*6c180*/  @!P4 IMAD.MOV.U32 R14, RZ, RZ, R41 ;  /* 0x000000ffff0ec224 */ /* 0x008fe400078e0029 */
[----:B----4-:R-:W-:Y:S01]  /*6c190*/  @!P4 IMAD.MOV.U32 R15, RZ, RZ, R44 ;  /* 0x000000ffff0fc224 */ /* 0x010fe200078e002c */
[----:B------:R-:W3:Y:S04]  /*6c1a0*/  LDL R41, [R1+0x1e38] ;  /* 0x001e380001297983 */ /* 0x000ee80000100800 */
[----:B------:R-:W4:Y:S04]  /*6c1b0*/  LDL R44, [R1+0x1e34] ;  /* 0x001e3400012c7983 */ /* 0x000f280000100800 */
[----:B------:R0:W4:Y:S02]  /*6c1c0*/  @!P4 LDG.E.U8 R162, desc[UR4][R14.64] ;  /* 0x000000040ea2c981 */ /* 0x000124000c1e1100 */
[----:B0-----:R-:W-:-:S02]  /*6c1d0*/  @!P0 IMAD.MOV.U32 R14, RZ, RZ, R40 ;  /* 0x000000ffff0e8224 */ /* 0x001fc400078e0028 */
[----:B------:R-:W-:Y:S01]  /*6c1e0*/  @!P0 IMAD.MOV.U32 R15, RZ, RZ, R45 ;  /* 0x000000ffff0f8224 */ /* 0x000fe200078e002d */
[----:B------:R-:W4:Y:S04]  /*6c1f0*/  LDL R40, [R1+0x1e30] ;  /* 0x001e300001287983 */ /* 0x000f280000100800 */
[----:B------:R-:W4:Y:S04]  /*6c200*/  LDL.LU R115, [R1+0x1040] ;  /* 0x0010400001737983 */ /* 0x000f280000300800 */
[----:B------:R-:W4:Y:S04]  /*6c210*/  LDL R45, [R1+0x1e2c] ;  /* 0x001e2c00012d7983 */ /* 0x000f280000100800 */
[----:B------:R0:W4:Y:S02]  /*6c220*/  @!P0 LDG.E.U8 R161, desc[UR4][R14.64] ;  /* 0x000000040ea18981 */ /* 0x000124000c1e1100 */
[----:B0-----:R-:W-:-:S02]  /*6c230*/  @!P4 IMAD.MOV.U32 R14, RZ, RZ, R38 ;  /* 0x000000ffff0ec224 */ /* 0x001fc400078e0026 */
[----:B------:R-:W-:Y:S01]  /*6c240*/  @!P4 IMAD.MOV.U32 R15, RZ, RZ, R39 ;  /* 0x000000ffff0fc224 */ /* 0x000fe200078e0027 */
[----:B------:R-:W4:Y:S04]  /*6c250*/  LDL R38, [R1+0x1db8] ;  /* 0x001db80001267983 */ /* 0x000f280000100800 */
[----:B------:R-:W4:Y:S04]  /*6c260*/  LDL R39, [R1+0x1db4] ;  /* 0x001db40001277983 */ /* 0x000f280000100800 */
[----:B------:R0:W4:Y:S04]  /*6c270*/  @!P4 LDG.E.U8 R160, desc[UR4][R14.64] ;  /* 0x000000040ea0c981 */ /* 0x000128000c1e1100 */
[----:B------:R-:W4:Y:S01]  /*6c280*/  LDL.LU R70, [R1+0x1044] ;  /* 0x0010440001467983 */ /* 0x000f220000300800 */
[----:B0-----:R-:W-:-:S02]  /*6c290*/  @!P0 IMAD.MOV.U32 R15, RZ, RZ, R51 ;  /* 0x000000ffff0f8224 */ /* 0x001fc400078e0033 */
[----:B--2---:R-:W-:-:S05]  /*6c2a0*/  @!P0 IMAD.MOV.U32 R14, RZ, RZ, R50 ;  /* 0x000000ffff0e8224 */ /* 0x004fca00078e0032 */
        /* <DEDUP_REMOVED lines=8> */
[----:B------:R3:W2:Y:S01]  /*6c330*/  @!P4 LDG.E.U8 R158, desc[UR4][R14.64] ;  /* 0x000000040e9ec981 */ /* 0x0006a2000c1e1100 */
        /* <DEDUP_REMOVED lines=10> */
[----:B------:R0:W4:Y:S02]  /*6c3e0*/  @!P4 LDG.E.U8 R156, desc[UR4][R14.64] ;  /* 0x000000040e9cc981 */ /* 0x000124000c1e1100 */
[----:B0-----:R-:W-:Y:S02]  /*6c3f0*/  @!P0 IMAD.MOV.U32 R14, RZ, RZ, R38 ;  /* 0x000000ffff0e8224 */ /* 0x001fe400078e0026 */
[----:B------:R-:W-:Y:S01]  /*6c400*/  @!P0 IMAD.MOV.U32 R15, RZ, RZ, R39 ;  /* 0x000000ffff0f8224 */ /* 0x000fe200078e0027 */
[----:B------:R-:W4:Y:S04]  /*6c410*/  LDL R38, [R1+0x1d30] ;  /* 0x001d300001267983 */ /* 0x000f280000100800 */
[----:B------:R-:W4:Y:S04]  /*6c420*/  LDL.LU R39, [R1+0x1010] ;  /* 0x0010100001277983 */ /* 0x000f280000300800 */
[----:B------:R2:W4:Y:S02]  /*6c430*/  @!P0 LDG.E.U8 R154, desc[UR4][R14.64] ;  /* 0x000000040e9a8981 */ /* 0x000524000c1e1100 */
[----:B--2---:R-:W-:-:S02]  /*6c440*/  @!P4 IMAD.MOV.U32 R14, RZ, RZ, R36 ;  /* 0x000000ffff0ec224 */ /* 0x004fc400078e0024 */
[----:B------:R-:W-:Y:S01]  /*6c450*/  @!P4 IMAD.MOV.U32 R15, RZ, RZ, R37 ;  /* 0x000000ffff0fc224 */ /* 0x000fe200078e0025 */
[----:B------:R-:W2:Y:S04]  /*6c460*/  LDL R36, [R1+0x1cb8] ;  /* 0x001cb80001247983 */ /* 0x000ea80000100800 */
[----:B------:R-:W2:Y:S04]  /*6c470*/  LDL R37, [R1+0x1cb4] ;  /* 0x001cb40001257983 */ /* 0x000ea80000100800 */
[----:B------:R-:W2:Y:S04]  /*6c480*/  LDL.LU R125, [R1+0xfd8] ;  /* 0x000fd800017d7983 */ /* 0x000ea80000300800 */
[----:B------:R-:W2:Y:S01]  /*6c490*/  LDL.LU R150, [R1+0xfdc] ;  /* 0x000fdc0001967983 */ /* 0x000ea20000300800 */
[----:B------:R-:W-:-:S03]  /*6c4a0*/  PRMT R153, RZ, 0x7610, R153 ;  /* 0x00007610ff997816 */ /* 0x000fc60000000099 */
[----:B------:R-:W2:Y:S04]  /*6c4b0*/  LDL.LU R151, [R1+0xf9c] ;  /* 0x000f9c0001977983 */ /* 0x000ea80000300800 */
[----:B------:R-:W2:Y:S04]  /*6c4c0*/  LDL R51, [R1+0x1cac] ;  /* 0x001cac0001337983 */ /* 0x000ea80000100800 */
[----:B------:R-:W2:Y:S04]  /*6c4d0*/  LDL R50, [R1+0x1cb0] ;  /* 0x001cb00001327983 */ /* 0x000ea80000100800 */
[----:B------:R0:W-:Y:S04]  /*6c4e0*/  STS.U8 [R246], R78 ;  /* 0x0000004ef6007388 */ /* 0x0001e80000000000 */
[----:B------:R-:W2:Y:S04]  /*6c4f0*/  LDL.LU R79, [R1+0xfa0] ;  /* 0x000fa000014f7983 */ /* 0x000ea80000300800 */
[----:B------:R1:W-:Y:S04]  /*6c500*/  STS.U8 [R246+0x8000], R69 ;  /* 0x00800045f6007388 */ /* 0x0003e80000000000 */
[----:B------:R1:W-:Y:S04]  /*6c510*/  STS.U8 [R246+0x400], R115 ;  /* 0x00040073f6007388 */ /* 0x0003e80000000000 */
[----:B------:R1:W-:Y:S04]  /*6c520*/  STS.U8 [R246+0x8400], R70 ;  /* 0x00840046f6007388 */ /* 0x0003e80000000000 */
[----:B------:R3:W2:Y:S01]  /*6c530*/  @!P4 LDG.E.U8 R153, desc[UR4][R14.64] ;  /* 0x000000040e99c981 */ /* 0x0006a2000c1e1100 */
[----:B------:R-:W-:-:S03]  /*6c540*/  PRMT R152, RZ, 0x7610, R152 ;  /* 0x00007610ff987816 */ /* 0x000fc60000000098 */
[----:B------:R1:W-:Y:S04]  /*6c550*/  STS.U8 [R246+0x800], R56 ;  /* 0x00080038f6007388 */ /* 0x0003e80000000000 */
[----:B0-----:R-:W2:Y:S04]  /*6c560*/  LDL.LU R78, [R1+0xf68] ;  /* 0x000f6800014e7983 */ /* 0x001ea80000300800 */
[----:B-1----:R-:W2:Y:S04]  /*6c570*/  LDL.LU R69, [R1+0xf6c] ;  /* 0x000f6c0001457983 */ /* 0x002ea80000300800 */
[----:B------:R-:W2:Y:S04]  /*6c580*/  LDL.LU R115, [R1+0xf30] ;  /* 0x000f300001737983 */ /* 0x000ea80000300800 */
[----:B------:R-:W2:Y:S04]  /*6c590*/  LDL.LU R70, [R1+0xf28] ;  /* 0x000f280001467983 */ /* 0x000ea80000300800 */
[----:B------:R-:W2:Y:S04]  /*6c5a0*/  LDL.LU R56, [R1+0xef0] ;  /* 0x000ef00001387983 */ /* 0x000ea80000300800 */
[----:B------:R-:W2:Y:S01]  /*6c5b0*/  LDL R45, [R1+0x1c34] ;  /* 0x001c3400012d7983 */ /* 0x000ea20000100800 */
[----:B---3--:R-:W-:-:S02]  /*6c5c0*/  @!P0 IMAD.MOV.U32 R14, RZ, RZ, R41 ;  /* 0x000000ffff0e8224 */ /* 0x008fc400078e0029 */
[----:B----4-:R-:W-:Y:S01]  /*6c5d0*/  @!P0 IMAD.MOV.U32 R15, RZ, RZ, R44 ;  /* 0x000000ffff0f8224 */ /* 0x010fe200078e002c */
[----:B------:R-:W3:Y:S04]  /*6c5e0*/  LDL R41, [R1+0x1c2c] ;  /* 0x001c2c0001297983 */ /* 0x000ee80000100800 */
[----:B------:R-:W4:Y:S04]  /*6c5f0*/  LDL R44, [R1+0x1c38] ;  /* 0x001c3800012c7983 */ /* 0x000f280000100800 */
[----:B------:R0:W3:Y:S01]  /*6c600*/  @!P0 LDG.E.U8 R152, desc[UR4][R14.64] ;  /* 0x000000040e988981 */ /* 0x0000e2000c1e1100 */
[----:B------:R-:W-:Y:S01]  /*6c610*/  PRMT R23, RZ, 0x7610, R23 ;  /* 0x00007610ff177816 */ /* 0x000fe20000000017 */
[----:B0-----:R-:W-:-:S02]  /*6c620*/  @!P4 IMAD.MOV.U32 R15, RZ, RZ, R40 ;  /* 0x000000ffff0fc224 */ /* 0x001fc400078e0028 */
[----:B------:R-:W3:Y:S01]  /*6c630*/  LDL R40, [R1+0x1c30] ;  /* 0x001c300001287983 */ /* 0x000ee20000100800 */
[----:B------:R-:W-:-:S03]  /*6c640*/  @!P4 IMAD.MOV.U32 R14, RZ, RZ, R38 ;  /* 0x000000ffff0ec224 */ /* 0x000fc600078e0026 */
[----:B------:R0:W-:Y:S04]  /*6c650*/  STS.U8 [R246+0x8800], R39 ;  /* 0x00880027f6007388 */ /* 0x0001e80000000000 */
[----:B------:R-:W3:Y:S04]  /*6c660*/  LDL R38, [R1+0x1bb8] ;  /* 0x001bb80001267983 */ /* 0x000ee80000100800 */
[----:B------:R2:W3:Y:S04]  /*6c670*/  @!P4 LDG.E.U8 R23, desc[UR4][R14.64] ;  /* 0x000000040e17c981 */ /* 0x0004e8000c1e1100 */
[----:B0-----:R-:W3:Y:S01]  /*6c680*/  LDL R39, [R1+0x1bb4] ;  /* 0x001bb40001277983 */ /* 0x001ee20000100800 */
[----:B--2---:R-:W-:-:S02]  /*6c690*/  @!P0 IMAD.MOV.U32 R14, RZ, RZ, R36 ;  /* 0x000000ffff0e8224 */ /* 0x004fc400078e0024 */
[----:B------:R-:W-:Y:S01]  /*6c6a0*/  @!P0 IMAD.MOV.U32 R15, RZ, RZ, R37 ;  /* 0x000000ffff0f8224 */ /* 0x000fe200078e0025 */
[----:B------:R-:W2:Y:S04]  /*6c6b0*/  LDL R36, [R1+0x1bb0] ;  /* 0x001bb00001247983 */ /* 0x000ea80000100800 */
[----:B------:R-:W2:Y:S01]  /*6c6c0*/  LDL R37, [R1+0x1bac] ;  /* 0x001bac0001257983 */ /* 0x000ea20000100800 */
[----:B------:R-:W-:Y:S02]  /*6c6d0*/  PRMT R22, RZ, 0x7610, R22 ;  /* 0x00007610ff167816 */ /* 0x000fe40000000016 */
        /* <DEDUP_REMOVED lines=8> */
[----:B------:R-:W-:-:S05]  /*6c760*/  @!P0 IMAD.MOV.U32 R15, RZ, RZ, R45 ;  /* 0x000000ffff0f8224 */ /* 0x000fca00078e002d */
[----:B------:R3:W4:Y:S01]  /*6c770*/  @!P0 LDG.E.U8 R18, desc[UR4][R14.64] ;  /* 0x000000040e128981 */ /* 0x000722000c1e1100 */
[----:B------:R-:W-:Y:S01]  /*6c780*/  PRMT R16, RZ, 0x7610, R16 ;  /* 0x00007610ff107816 */ /* 0x000fe20000000010 */
[----:B---3--:R-:W-:Y:S02]  /*6c790*/  @!P4 IMAD.MOV.U32 R14, RZ, RZ, R40 ;  /* 0x000000ffff0ec224 */ /* 0x008fe400078e0028 */
[----:B------:R-:W-:-:S05]  /*6c7a0*/  @!P4 IMAD.MOV.U32 R15, RZ, RZ, R41 ;  /* 0x000000ffff0fc224 */ /* 0x000fca00078e0029 */
[----:B------:R0:W3:Y:S01]  /*6c7b0*/  @!P4 LDG.E.U8 R17, desc[UR4][R14.64] ;  /* 0x000000040e11c981 */ /* 0x0000e2000c1e1100 */
[----:B------:R-:W-:Y:S01]  /*6c7c0*/  PRMT R11, RZ, 0x7610, R11 ;  /* 0x00007610ff0b7816 */ /* 0x000fe2000000000b */
[----:B0-----:R-:W-:Y:S02]  /*6c7d0*/  @!P0 IMAD.MOV.U32 R14, RZ, RZ, R38 ;  /* 0x000000ffff0e8224 */ /* 0x001fe400078e0026 */
[----:B------:R-:W-:-:S05]  /*6c7e0*/  @!P0 IMAD.MOV.U32 R15, RZ, RZ, R39 ;  /* 0x000000ffff0f8224 */ /* 0x000fca00078e0027 */
[----:B------:R2:W3:Y:S04]  /*6c7f0*/  @!P0 LDG.E.U8 R16, desc[UR4][R14.64] ;  /* 0x000000040e108981 */ /* 0x0004e8000c1e1100 */
[----:B------:R0:W-:Y:S04]  /*6c800*/  STS.U8 [R246+0xc00], R125 ;  /* 0x000c007df6007388 */ /* 0x0001e80000000000 */
[----:B------:R1:W-:Y:S04]  /*6c810*/  STS.U8 [R246+0x8c00], R150 ;  /* 0x008c0096f6007388 */ /* 0x0003e80000000000 */
[----:B------:R1:W-:Y:S04]  /*6c820*/  STS.U8 [R246+0x1000], R151 ;  /* 0x00100097f6007388 */ /* 0x0003e80000000000 */
[----:B------:R1:W-:Y:S04]  /*6c830*/  STS.U8 [R246+0x9000], R79 ;  /* 0x0090004ff6007388 */ /* 0x0003e80000000000 */
[----:B------:R1:W-:Y:S04]  /*6c840*/  STS.U8 [R246+0x1400], R78 ;  /* 0x0014004ef6007388 */ /* 0x0003e80000000000 */
[----:B------:R1:W-:Y:S04]  /*6c850*/  STS.U8 [R246+0x9400], R69 ;  /* 0x00940045f6007388 */ /* 0x0003e80000000000 */
[----:B------:R1:W-:Y:S04]  /*6c860*/  STS.U8 [R246+0x1800], R115 ;  /* 0x00180073f6007388 */ /* 0x0003e80000000000 */
[----:B------:R1:W-:Y:S04]  /*6c870*/  STS.U8 [R246+0x9800], R70 ;  /* 0x00980046f6007388 */ /* 0x0003e80000000000 */
[----:B------:R1:W-:Y:S01]  /*6c880*/  STS.U8 [R246+0x1c00], R56 ;  /* 0x001c0038f6007388 */ /* 0x0003e20000000000 */
[----:B--2---:R-:W-:-:S02]  /*6c890*/  @!P4 IMAD.MOV.U32 R14, RZ, RZ, R36 ;  /* 0x000000ffff0ec224 */ /* 0x004fc400078e0024 */
[----:B------:R-:W-:-:S05]  /*6c8a0*/  @!P4 IMAD.MOV.U32 R15, RZ, RZ, R37 ;  /* 0x000000ffff0fc224 */ /* 0x000fca00078e0025 */
[----:B------:R-:W2:Y:S04]  /*6c8b0*/  @!P4 LDG.E.U8 R11, desc[UR4][R14.64] ;  /* 0x000000040e0bc981 */ /* 0x000ea8000c1e1100 */
[----:B------:R-:W4:Y:S04]  /*6c8c0*/  LDL.LU R14, [R1+0xee8] ;  /* 0x000ee800010e7983 */ /* 0x000f280000300800 */
        /* <DEDUP_REMOVED lines=21> */
[----:B------:R-:W4:Y:S04]  /*6ca20*/  LDL.LU R39, [R1+0xce4] ;  /* 0x000ce40001277983 */ /* 0x000f280000300800 */
[----:B-1----:R-:W3:Y:S04]  /*6ca30*/  LDL.LU R150, [R1+0xcd0] ;  /* 0x000cd00001967983 */ /* 0x002ee80000300800 */
[----:B------:R-:W2:Y:S04]  /*6ca40*/  LDL.LU R151, [R1+0xcc8] ;  /* 0x000cc80001977983 */ /* 0x000ea80000300800 */
[----:B------:R-:W2:Y:S04]  /*6ca50*/  LDL.LU R79, [R1+0xc98] ;  /* 0x000c9800014f7983 */ /* 0x000ea80000300800 */
[----:B------:R-:W2:Y:S04]  /*6ca60*/  LDL.LU R78, [R1+0xc94] ;  /* 0x000c9400014e7983 */ /* 0x000ea80000300800 */
[----:B------:R-:W2:Y:S04]  /*6ca70*/  LDL.LU R69, [R1+0xc7c] ;  /* 0x000c7c0001457983 */ /* 0x000ea80000300800 */
[----:B------:R-:W2:Y:S04]  /*6ca80*/  LDL.LU R115, [R1+0xc74] ;  /* 0x000c740001737983 */ /* 0x000ea80000300800 */
[----:B------:R-:W2:Y:S04]  /*6ca90*/  LDL.LU R70, [R1+0xc40] ;  /* 0x000c400001467983 */ /* 0x000ea80000300800 */
[----:B------:R-:W2:Y:S04]  /*6caa0*/  LDL.LU R56, [R1+0xc3c] ;  /* 0x000c3c0001387983 */ /* 0x000ea80000300800 */
[----:B------:R0:W-:Y:S04]  /*6cab0*/  STS.U8 [R246+0x5c00], R134 ;  /* 0x005c0086f6007388 */ /* 0x0001e80000000000 */
[----:B------:R1:W-:Y:S04]  /*6cac0*/  STS.U8 [R246+0xdc00], R133 ;  /* 0x00dc0085f6007388 */ /* 0x0003e80000000000 */
[----:B------:R1:W-:Y:S04]  /*6cad0*/  STS.U8 [R246+0x6000], R132 ;  /* 0x00600084f6007388 */ /* 0x0003e80000000000 */
[----:B------:R1:W-:Y:S04]  /*6cae0*/  STS.U8 [R246+0xe000], R12 ;  /* 0x00e0000cf6007388 */ /* 0x0003e80000000000 */
[----:B------:R1:W-:Y:S04]  /*6caf0*/  STS.U8 [R246+0x6400], R10 ;  /* 0x0064000af6007388 */ /* 0x0003e80000000000 */
[----:B------:R1:W-:Y:S04]  /*6cb00*/  STS.U8 [R246+0xe400], R7 ;  /* 0x00e40007f6007388 */ /* 0x0003e80000000000 */
[----:B0-----:R-:W2:Y:S04]  /*6cb10*/  LDL.LU R134, [R1+0x411c] ;  /* 0x00411c0001867983 */ /* 0x001ea80000300800 */
[----:B-1----:R-:W2:Y:S04]  /*6cb20*/  LDL.LU R133, [R1+0x4118] ;  /* 0x0041180001857983 */ /* 0x002ea80000300800 */
[----:B------:R-:W2:Y:S04]  /*6cb30*/  LDL.LU R132, [R1+0x4114] ;  /* 0x0041140001847983 */ /* 0x000ea80000300800 */
[----:B------:R-:W2:Y:S04]  /*6cb40*/  LDL.LU R12, [R1+0x4110] ;  /* 0x00411000010c7983 */ /* 0x000ea80000300800 */
[----:B------:R-:W2:Y:S04]  /*6cb50*/  LDL.LU R10, [R1+0x410c] ;  /* 0x00410c00010a7983 */ /* 0x000ea80000300800 */
[----:B------:R-:W2:Y:S04]  /*6cb60*/  LDL.LU R7, [R1+0x4108] ;  /* 0x0041080001077983 */ /* 0x000ea80000300800 */
[----:B----4-:R0:W-:Y:S04]  /*6cb70*/  STS.U8 [R246+0xc800], R39 ;  /* 0x00c80027f6007388 */ /* 0x0101e80000000000 */
[----:B---3--:R1:W-:Y:S04]  /*6cb80*/  STS.U8 [R246+0x4c00], R150 ;  /* 0x004c0096f6007388 */ /* 0x0083e80000000000 */
[----:B--2---:R2:W-:Y:S04]  /*6cb90*/  STS.U8 [R246+0xcc00], R151 ;  /* 0x00cc0097f6007388 */ /* 0x0045e80000000000 */
[----:B------:R-:W-:Y:S04]  /*6cba0*/  STS.U8 [R246+0x5000], R79 ;  /* 0x0050004ff6007388 */ /* 0x000fe80000000000 */
[----:B------:R3:W-:Y:S04]  /*6cbb0*/  STS.U8 [R246+0xd400], R115 ;  /* 0x00d40073f6007388 */ /* 0x0007e80000000000 */
[----:B------:R4:W-:Y:S04]  /*6cbc0*/  STS.U8 [R246+0x5800], R70 ;  /* 0x00580046f6007388 */ /* 0x0009e80000000000 */
[----:B0-----:R-:W4:Y:S04]  /*6cbd0*/  LDL.LU R39, [R1+0x10a8] ;  /* 0x0010a80001277983 */ /* 0x001f280000300800 */
[----:B-1----:R-:W4:Y:S04]  /*6cbe0*/  LDL.LU R150, [R1+0x10a4] ;  /* 0x0010a40001967983 */ /* 0x002f280000300800 */
[----:B--2---:R-:W2:Y:S04]  /*6cbf0*/  LDL.LU R151, [R1+0x1068] ;  /* 0x0010680001977983 */ /* 0x004ea80000300800 */
[----:B---3--:R-:W3:Y:S04]  /*6cc00*/  LDL.LU R115, [R1+0x1064] ;  /* 0x0010640001737983 */ /* 0x008ee80000300800 */
[----:B----4-:R-:W4:Y:S04]  /*6cc10*/  LDL.LU R70, [R1+0x1028] ;  /* 0x0010280001467983 */ /* 0x010f280000300800 */
[----:B------:R0:W-:Y:S04]  /*6cc20*/  STS.U8 [R246+0xd000], R78 ;  /* 0x00d0004ef6007388 */ /* 0x0001e80000000000 */
[----:B------:R-:W2:Y:S04]  /*6cc30*/  LDL.LU R79, [R1+0x1024] ;  /* 0x00102400014f7983 */ /* 0x000ea80000300800 */
[----:B------:R1:W-:Y:S04]  /*6cc40*/  STS.U8 [R246+0xd800], R56 ;  /* 0x00d80038f6007388 */ /* 0x0003e80000000000 */
[----:B0-----:R-:W2:Y:S04]  /*6cc50*/  LDL.LU R78, [R1+0xfe8] ;  /* 0x000fe800014e7983 */ /* 0x001ea80000300800 */
[----:B-1----:R-:W2:Y:S04]  /*6cc60*/  LDL.LU R56, [R1+0xfe4] ;  /* 0x000fe40001387983 */ /* 0x002ea80000300800 */
[----:B------:R-:W-:Y:S04]  /*6cc70*/  STS.U8 [R246+0x9c00], R14 ;  /* 0x009c000ef6007388 */ /* 0x000fe80000000000 */
        /* <DEDUP_REMOVED lines=21> */
[----:B------:R0:W-:Y:S04]  /*6cdd0*/  STS.U8 [R246+0x5400], R69 ;  /* 0x00540045f6007388 */ /* 0x0001e80000000000 */
        /* <DEDUP_REMOVED lines=76> */
[----:B0-----:R-:W2:Y:S04]  /*6d2a0*/  LDL.LU R69, [R1+0xfa8] ;  /* 0x000fa80001457983 */ /* 0x001ea80000300800 */
[----:B---3--:R0:W-:Y:S04]  /*6d2b0*/  STS.U8 [R7+0x8480], R115 ;  /* 0x0084807307007388 */ /* 0x0081e80000000000 */
[----:B----4-:R1:W-:Y:S04]  /*6d2c0*/  STS.U8 [R7+0x880], R70 ;  /* 0x0008804607007388 */ /* 0x0103e80000000000 */
[----:B0-----:R-:W3:Y:S04]  /*6d2d0*/  LDL.LU R115, [R1+0xfa4] ;  /* 0x000fa40001737983 */ /* 0x001ee80000300800 */
[----:B-1----:R-:W4:Y:S04]  /*6d2e0*/  LDL.LU R70, [R1+0xf60] ;  /* 0x000f600001467983 */ /* 0x002f280000300800 */
[----:B--2---:R0:W-:Y:S04]  /*6d2f0*/  STS.U8 [R7+0x8c80], R56 ;  /* 0x008c803807007388 */ /* 0x0041e80000000000 */
[----:B------:R-:W2:Y:S04]  /*6d300*/  LDL.LU R130, [R1+0xf5c] ;  /* 0x000f5c0001827983 */ /* 0x000ea80000300800 */
[----:B0-----:R-:W2:Y:S04]  /*6d310*/  LDL.LU R56, [R1+0xf20] ;  /* 0x000f200001387983 */ /* 0x001ea80000300800 */
        /* <DEDUP_REMOVED lines=28> */
[----:B------:R-:W-:Y:S04]  /*6d4e0*/  STS.U8 [R7+0x5080], R10 ;  /* 0x0050800a07007388 */ /* 0x000fe80000000000 */
[----:B------:R-:W-:Y:S04]  /*6d4f0*/  STS.U8 [R7+0xd080], R12 ;  /* 0x00d0800c07007388 */ /* 0x000fe80000000000 */
[----:B------:R-:W-:Y:S04]  /*6d500*/  STS.U8 [R7+0x5480], R132 ;  /* 0x0054808407007388 */ /* 0x000fe80000000000 */
[----:B------:R-:W-:Y:S04]  /*6d510*/  STS.U8 [R7+0xd480], R133 ;  /* 0x00d4808507007388 */ /* 0x000fe80000000000 */
[----:B------:R-:W-:Y:S04]  /*6d520*/  STS.U8 [R7+0x5880], R134 ;  /* 0x0058808607007388 */ /* 0x000fe80000000000 */
[----:B------:R0:W-:Y:S04]  /*6d530*/  STS.U8 [R7+0x1080], R69 ;  /* 0x0010804507007388 */ /* 0x0001e80000000000 */
[----:B0-----:R-:W2:Y:S04]  /*6d540*/  LDL.LU R69, [R1+0xce0] ;  /* 0x000ce00001457983 */ /* 0x001ea80000300800 */
[----:B---3--:R0:W-:Y:S04]  /*6d550*/  STS.U8 [R7+0x9080], R115 ;  /* 0x0090807307007388 */ /* 0x0081e80000000000 */
[----:B----4-:R1:W-:Y:S04]  /*6d560*/  STS.U8 [R7+0x1480], R70 ;  /* 0x0014804607007388 */ /* 0x0103e80000000000 */
[----:B0-----:R-:W3:Y:S04]  /*6d570*/  LDL.LU R115, [R1+0xcdc] ;  /* 0x000cdc0001737983 */ /* 0x001ee80000300800 */
[----:B-1----:R-:W4:Y:S04]  /*6d580*/  LDL.LU R70, [R1+0xcc0] ;  /* 0x000cc00001467983 */ /* 0x002f280000300800 */
[----:B--2---:R0:W-:Y:S04]  /*6d590*/  STS.U8 [R7+0x1880], R56 ;  /* 0x0018803807007388 */ /* 0x0041e80000000000 */
[----:B0-----:R-:W2:Y:S04]  /*6d5a0*/  LDL.LU R56, [R1+0xcb8] ;  /* 0x000cb80001387983 */ /* 0x001ea80000300800 */
[----:B------:R0:W-:Y:S04]  /*6d5b0*/  STS.U8 [R7+0x9880], R45 ;  /* 0x0098802d07007388 */ /* 0x0001e80000000000 */
[----:B------:R1:W-:Y:S04]  /*6d5c0*/  STS.U8 [R7+0x9c80], R40 ;  /* 0x009c802807007388 */ /* 0x0003e80000000000 */
[----:B------:R-:W3:Y:S04]  /*6d5d0*/  LDL R15, [R1+0x1f74] ;  /* 0x001f7400010f7983 */ /* 0x000ee80000100800 */
[----:B------:R-:W3:Y:S04]  /*6d5e0*/  LDL R14, [R1+0x1f78] ;  /* 0x001f7800010e7983 */ /* 0x000ee80000100800 */
[----:B------:R1:W-:Y:S04]  /*6d5f0*/  STS.U8 [R7+0x3080], R51 ;  /* 0x0030803307007388 */ /* 0x0003e80000000000 */
[----:B------:R1:W-:Y:S04]  /*6d600*/  STS.U8 [R7+0x3c80], R38 ;  /* 0x003c802607007388 */ /* 0x0003e80000000000 */
[----:B0-----:R-:W4:Y:S04]  /*6d610*/  LDL R45, [R1+0x1f6c] ;  /* 0x001f6c00012d7983 */ /* 0x001f280000100800 */
[----:B-1----:R-:W4:Y:S04]  /*6d620*/  LDL R40, [R1+0x1f70] ;  /* 0x001f700001287983 */ /* 0x002f280000100800 */
[----:B------:R-:W4:Y:S04]  /*6d630*/  LDL.LU R10, [R1+0x4104] ;  /* 0x00410400010a7983 */ /* 0x000f280000300800 */
[----:B------:R-:W4:Y:S04]  /*6d640*/  LDL.LU R12, [R1+0x4100] ;  /* 0x00410000010c7983 */ /* 0x000f280000300800 */
[----:B------:R-:W4:Y:S04]  /*6d650*/  LDL R51, [R1+0x1f64] ;  /* 0x001f640001337983 */ /* 0x000f280000100800 */
[----:B------:R-:W4:Y:S04]  /*6d660*/  LDL R38, [R1+0x1f68] ;  /* 0x001f680001267983 */ /* 0x000f280000100800 */
[----:B------:R-:W4:Y:S04]  /*6d670*/  LDL.LU R132, [R1+0x40fc] ;  /* 0x0040fc0001847983 */ /* 0x000f280000300800 */
[----:B------:R-:W4:Y:S04]  /*6d680*/  LDL.LU R133, [R1+0x40f8] ;  /* 0x0040f80001857983 */ /* 0x000f280000300800 */
[----:B------:R0:W-:Y:S04]  /*6d690*/  STS.U8 [R7+0xb080], R50 ;  /* 0x00b0803207007388 */ /* 0x0001e80000000000 */
[----:B------:R-:W4:Y:S04]  /*6d6a0*/  LDL.LU R134, [R1+0x40f4] ;  /* 0x0040f40001867983 */ /* 0x000f280000300800 */
[----:B0-----:R-:W4:Y:S04]  /*6d6b0*/  LDL R50, [R1+0x1f60] ;  /* 0x001f600001327983 */ /* 0x001f280000100800 */
        /* <DEDUP_REMOVED lines=9> */
[----:B------:R-:W-:Y:S01]  /*6d750*/  STS.U8 [R7+0xe480], R13 ;  /* 0x00e4800d07007388 */ /* 0x000fe20000000000 */
[----:B------:R-:W-:-:S03]  /*6d760*/  PRMT R43, RZ, 0x7610, R43 ;  /* 0x00007610ff2b7816 */ /* 0x000fc6000000002b */
[----:B------:R-:W-:Y:S01]  /*6d770*/  STS.U8 [R7+0x3480], R44 ;  /* 0x0034802c07007388 */ /* 0x000fe20000000000 */
[----:B------:R-:W-:-:S03]  /*6d780*/  PRMT R127, RZ, 0x7610, R127 ;  /* 0x00007610ff7f7816 */ /* 0x000fc6000000007f */
[----:B------:R-:W-:Y:S01]  /*6d790*/  STS.U8 [R7+0xbc80], R39 ;  /* 0x00bc802707007388 */ /* 0x000fe20000000000 */
[----:B------:R-:W-:-:S03]  /*6d7a0*/  PRMT R75, RZ, 0x7610, R75 ;  /* 0x00007610ff4b7816 */ /* 0x000fc6000000004b */
[----:B--2---:R0:W-:Y:S04]  /*6d7b0*/  STS.U8 [R7+0xcc80], R56 ;  /* 0x00cc803807007388 */ /* 0x0041e80000000000 */
[----:B---3--:R4:W2:Y:S04]  /*6d7c0*/  @!P4 LDG.E.U8 R43, desc[UR4][R14.64] ;  /* 0x000000040e2bc981 */ /* 0x0088a8000c1e1100 */
[----:B0-----:R-:W3:Y:S04]  /*6d7d0*/  LDL R56, [R1+0x1f5c] ;  /* 0x001f5c0001387983 */ /* 0x001ee80000100800 */
[----:B------:R-:W2:Y:S04]  /*6d7e0*/  LDL.LU R135, [R1+0x40f0] ;  /* 0x0040f00001877983 */ /* 0x000ea80000300800 */
[----:B------:R-:W2:Y:S04]  /*6d7f0*/  LDL.LU R2, [R1+0x40ec] ;  /* 0x0040ec0001027983 */ /* 0x000ea80000300800 */
[----:B------:R-:W2:Y:S04]  /*6d800*/  LDL R41, [R1+0x1f54] ;  /* 0x001f540001297983 */ /* 0x000ea80000100800 */
[----:B------:R-:W2:Y:S04]  /*6d810*/  LDL R36, [R1+0x1f58] ;  /* 0x001f580001247983 */ /* 0x000ea80000100800 */
[----:B------:R-:W2:Y:S04]  /*6d820*/  LDL.LU R3, [R1+0x40e8] ;  /* 0x0040e80001037983 */ /* 0x000ea80000300800 */
[----:B------:R-:W2:Y:S04]  /*6d830*/  LDL.LU R4, [R1+0x40e4] ;  /* 0x0040e40001047983 */ /* 0x000ea80000300800 */
[----:B------:R-:W2:Y:S04]  /*6d840*/  LDL.LU R5, [R1+0x40e0] ;  /* 0x0040e00001057983 */ /* 0x000ea80000300800 */
[----:B------:R-:W2:Y:S04]  /*6d850*/  LDL R37, [R1+0x1f50] ;  /* 0x001f500001257983 */ /* 0x000ea80000100800 */
[----:B------:R-:W2:Y:S04]  /*6d860*/  LDL.LU R155, [R1+0x40dc] ;  /* 0x0040dc00019b7983 */ /* 0x000ea80000300800 */
[----:B------:R-:W2:Y:S04]  /*6d870*/  LDL.LU R13, [R1+0x40d8] ;  /* 0x0040d800010d7983 */ /* 0x000ea80000300800 */
[----:B------:R-:W2:Y:S01]  /*6d880*/  LDL R44, [R1+0x1f4c] ;  /* 0x001f4c00012c7983 */ /* 0x000ea20000100800 */
[----:B----4-:R-:W-:-:S02]  /*6d890*/  @!P0 IMAD.MOV.U32 R14, RZ, RZ, R40 ;  /* 0x000000ffff0e8224 */ /* 0x010fc400078e0028 */
[----:B------:R-:W-:Y:S01]  /*6d8a0*/  @!P0 IMAD.MOV.U32 R15, RZ, RZ, R45 ;  /* 0x000000ffff0f8224 */ /* 0x000fe200078e002d */
[----:B------:R-:W4:Y:S04]  /*6d8b0*/  LDL R39, [R1+0x1f48] ;  /* 0x001f480001277983 */ /* 0x000f280000100800 */
[----:B------:R-:W4:Y:S04]  /*6d8c0*/  LDL R45, [R1+0x1f44] ;  /* 0x001f4400012d7983 */ /* 0x000f280000100800 */
[----:B------:R0:W4:Y:S04]  /*6d8d0*/  @!P0 LDG.E.U8 R127, desc[UR4][R14.64] ;  /* 0x000000040e7f8981 */ /* 0x000128000c1e1100 */
[----:B------:R-:W4:Y:S01]  /*6d8e0*/  LDL R40, [R1+0x1f40] ;  /* 0x001f400001287983 */ /* 0x000f220000100800 */
[----:B0-----:R-:W-:-:S02]  /*6d8f0*/  @!P4 IMAD.MOV.U32 R14, RZ, RZ, R38 ;  /* 0x000000ffff0ec224 */ /* 0x001fc400078e0026 */
[----:B------:R-:W-:Y:S01]  /*6d900*/  @!P4 IMAD.MOV.U32 R15, RZ, RZ, R51 ;  /* 0x000000ffff0fc224 */ /* 0x000fe200078e0033 */
[----:B------:R-:W-:Y:S01]  /*6d910*/  PRMT R120, RZ, 0x7610, R120 ;  /* 0x00007610ff787816 */ /* 0x000fe20000000078 */
[----:B------:R-:W4:Y:S04]  /*6d920*/  LDL R51, [R1+0x1f3c] ;  /* 0x001f3c0001337983 */ /* 0x000f280000100800 */
[----:B------:R0:W4:Y:S04]  /*6d930*/  @!P4 LDG.E.U8 R75, desc[UR4][R14.64] ;  /* 0x000000040e4bc981 */ /* 0x000128000c1e1100 */
[----:B------:R-:W4:Y:S01]  /*6d940*/  LDL R38, [R1+0x1f38] ;  /* 0x001f380001267983 */ /* 0x000f220000100800 */
[----:B0-----:R-:W-:-:S03]  /*6d950*/  @!P0 IMAD.MOV.U32 R14, RZ, RZ, R50 ;  /* 0x000000ffff0e8224 */ /* 0x001fc600078e0032 */
[----:B------:R-:W4:Y:S01]  /*6d960*/  LDL R50, [R1+0x1f34] ;  /* 0x001f340001327983 */ /* 0x000f220000100800 */
[----:B------:R-:W-:Y:S02]  /*6d970*/  PRMT R55, RZ, 0x7610, R55 ;  /* 0x00007610ff377816 */ /* 0x000fe40000000037 */
[----:B------:R-:W-:Y:S02]  /*6d980*/  PRMT R65, RZ, 0x7610, R65 ;  /* 0x00007610ff417816 */ /* 0x000fe40000000041 */
[----:B------:R-:W-:Y:S02]  /*6d990*/  PRMT R110, RZ, 0x7610, R110 ;  /* 0x00007610ff6e7816 */ /* 0x000fe4000000006e */
[----:B------:R-:W-:Y:S01]  /*6d9a0*/  PRMT R86, RZ, 0x7610, R86 ;  /* 0x00007610ff567816 */ /* 0x000fe20000000056 */
[----:B---3--:R-:W-:Y:S01]  /*6d9b0*/  @!P0 IMAD.MOV.U32 R15, RZ, RZ, R56 ;  /* 0x000000ffff0f8224 */ /* 0x008fe200078e0038 */
[----:B------:R-:W-:Y:S01]  /*6d9c0*/  PRMT R87, RZ, 0x7610, R87 ;  /* 0x00007610ff577816 */ /* 0x000fe20000000057 */
[----:B------:R-:W3:Y:S04]  /*6d9d0*/  LDL R56, [R1+0x1f10] ;  /* 0x001f100001387983 */ /* 0x000ee80000100800 */
[----:B------:R2:W3:Y:S02]  /*6d9e0*/  @!P0 LDG.E.U8 R120, desc[UR4][R14.64] ;  /* 0x000000040e788981 */ /* 0x0004e4000c1e1100 */
[----:B--2---:R-:W-:-:S02]  /*6d9f0*/  @!P4 IMAD.MOV.U32 R14, RZ, RZ, R36 ;  /* 0x000000ffff0ec224 */ /* 0x004fc400078e0024 */
[----:B------:R-:W-:Y:S01]  /*6da00*/  @!P4 IMAD.MOV.U32 R15, RZ, RZ, R41 ;  /* 0x000000ffff0fc224 */ /* 0x000fe200078e0029 */
[----:B------:R-:W2:Y:S04]  /*6da10*/  LDL R36, [R1+0x1f30] ;  /* 0x001f300001247983 */ /* 0x000ea80000100800 */
[----:B------:R-:W3:Y:S04]  /*6da20*/  LDL R41, [R1+0x1f2c] ;  /* 0x001f2c0001297983 */ /* 0x000ee80000100800 */
[----:B------:R0:W3:Y:S02]  /*6da30*/  @!P4 LDG.E.U8 R55, desc[UR4][R14.64] ;  /* 0x000000040e37c981 */ /* 0x0000e4000c1e1100 */
[----:B0-----:R-:W-:-:S02]  /*6da40*/  @!P0 IMAD.MOV.U32 R14, RZ, RZ, R37 ;  /* 0x000000ffff0e8224 */ /* 0x001fc400078e0025 */
[----:B------:R-:W-:Y:S01]  /*6da50*/  @!P0 IMAD.MOV.U32 R15, RZ, RZ, R44 ;  /* 0x000000ffff0f8224 */ /* 0x000fe200078e002c */
[----:B------:R-:W3:Y:S04]  /*6da60*/  LDL R37, [R1+0x1f28] ;  /* 0x001f280001257983 */ /* 0x000ee80000100800 */
[----:B------:R-:W3:Y:S04]  /*6da70*/  LDL R44, [R1+0x1f24] ;  /* 0x001f2400012c7983 */ /* 0x000ee80000100800 */
[----:B------:R4:W3:Y:S02]  /*6da80*/  @!P0 LDG.E.U8 R65, desc[UR4][R14.64] ;  /* 0x000000040e418981 */ /* 0x0008e4000c1e1100 */
[----:B----4-:R-:W-:-:S02]  /*6da90*/  @!P4 IMAD.MOV.U32 R14, RZ, RZ, R39 ;  /* 0x000000ffff0ec224 */ /* 0x010fc400078e0027 */
        /* <DEDUP_REMOVED lines=11> */
[----:B------:R-:W-:Y:S01]  /*6db50*/  @!P4 IMAD.MOV.U32 R14, RZ, RZ, R38 ;  /* 0x000000ffff0ec224 */ /* 0x000fe200078e0026 */
[----:B------:R-:W-:Y:S02]  /*6db60*/  PRMT R135, RZ, 0x7610, R135 ;  /* 0x00007610ff877816 */ /* 0x000fe40000000087 */
[----:B------:R-:W4:Y:S04]  /*6db70*/  LDL R38, [R1+0x3a88] ;  /* 0x003a880001267983 */ /* 0x000f280000100800 */
[----:B------:R2:W4:Y:S01]  /*6db80*/  @!P4 LDG.E.U8 R87, desc[UR4][R14.64] ;  /* 0x000000040e57c981 */ /* 0x000522000c1e1100 */
[----:B------:R-:W-:Y:S02]  /*6db90*/  PRMT R134, RZ, 0x7610, R134 ;  /* 0x00007610ff867816 */ /* 0x000fe40000000086 */
[----:B------:R-:W-:-:S02]  /*6dba0*/  PRMT R12, RZ, 0x7610, R12 ;  /* 0x00007610ff0c7816 */ /* 0x000fc4000000000c */
[----:B------:R-:W-:Y:S01]  /*6dbb0*/  PRMT R10, RZ, 0x7610, R10 ;  /* 0x00007610ff0a7816 */ /* 0x000fe2000000000a */
[----:B--2---:R-:W-:Y:S02]  /*6dbc0*/  @!P0 IMAD.MOV.U32 R14, RZ, RZ, R36 ;  /* 0x000000ffff0e8224 */ /* 0x004fe400078e0024 */
[----:B---3--:R-:W-:Y:S01]  /*6dbd0*/  @!P0 IMAD.MOV.U32 R15, RZ, RZ, R41 ;  /* 0x000000ffff0f8224 */ /* 0x008fe200078e0029 */
[----:B------:R-:W2:Y:S04]  /*6dbe0*/  LDL R36, [R1+0x3a98] ;  /* 0x003a980001247983 */ /* 0x000ea80000100800 */
[----:B------:R-:W3:Y:S04]  /*6dbf0*/  LDL R41, [R1+0x1f0c] ;  /* 0x001f0c0001297983 */ /* 0x000ee80000100800 */
[----:B------:R0:W2:Y:S02]  /*6dc00*/  @!P0 LDG.E.U8 R135, desc[UR4][R14.64] ;  /* 0x000000040e878981 */ /* 0x0000a4000c1e1100 */
[----:B0-----:R-:W-:-:S02]  /*6dc10*/  @!P4 IMAD.MOV.U32 R14, RZ, RZ, R37 ;  /* 0x000000ffff0ec224 */ /* 0x001fc400078e0025 */
[----:B------:R-:W-:Y:S01]  /*6dc20*/  @!P4 IMAD.MOV.U32 R15, RZ, RZ, R44 ;  /* 0x000000ffff0fc224 */ /* 0x000fe200078e002c */
[----:B------:R-:W2:Y:S04]  /*6dc30*/  LDL R37, [R1+0x3a94] ;  /* 0x003a940001257983 */ /* 0x000ea80000100800 */
[----:B------:R-:W2:Y:S04]  /*6dc40*/  LDL R44, [R1+0x1f08] ;  /* 0x001f0800012c7983 */ /* 0x000ea80000100800 */
[----:B------:R4:W2:Y:S02]  /*6dc50*/  @!P4 LDG.E.U8 R134, desc[UR4][R14.64] ;  /* 0x000000040e86c981 */ /* 0x0008a4000c1e1100 */
[----:B----4-:R-:W-:-:S02]  /*6dc60*/  @!P0 IMAD.MOV.U32 R14, RZ, RZ, R39 ;  /* 0x000000ffff0e8224 */ /* 0x010fc400078e0027 */
[----:B------:R-:W-:Y:S01]  /*6dc70*/  @!P0 IMAD.MOV.U32 R15, RZ, RZ, R45 ;  /* 0x000000ffff0f8224 */ /* 0x000fe200078e002d */
[----:B------:R-:W4:Y:S04]  /*6dc80*/  LDL R39, [R1+0x3aa8] ;  /* 0x003aa80001277983 */ /* 0x000f280000100800 */
[----:B------:R-:W4:Y:S04]  /*6dc90*/  LDL R45, [R1+0x3a6c] ;  /* 0x003a6c00012d7983 */ /* 0x000f280000100800 */
[----:B------:R0:W4:Y:S02]  /*6dca0*/  @!P0 LDG.E.U8 R12, desc[UR4][R14.64] ;  /* 0x000000040e0c8981 */ /* 0x000124000c1e1100 */
        /* <DEDUP_REMOVED lines=8> */
[----:B------:R-:W-:Y:S01]  /*6dd30*/  @!P0 IMAD.MOV.U32 R15, RZ, RZ, R56 ;  /* 0x000000ffff0f8224 */ /* 0x000fe200078e0038 */
[----:B------:R-:W-:Y:S02]  /*6dd40*/  PRMT R21, RZ, 0x7610, R21 ;  /* 0x00007610ff157816 */ /* 0x000fe40000000015 */
[----:B------:R-:W-:Y:S02]  /*6dd50*/  PRMT R74, RZ, 0x7610, R74 ;  /* 0x00007610ff4a7816 */ /* 0x000fe4000000004a */
[----:B------:R-:W-:Y:S02]  /*6dd60*/  PRMT R118, RZ, 0x7610, R118 ;  /* 0x00007610ff767816 */ /* 0x000fe40000000076 */
[----:B------:R-:W-:Y:S01]  /*6dd70*/  PRMT R54, RZ, 0x7610, R54 ;  /* 0x00007610ff367816 */ /* 0x000fe20000000036 */
[----:B------:R0:W4:Y:S01]  /*6dd80*/  @!P0 LDG.E.U8 R42, desc[UR4][R14.64] ;  /* 0x000000040e2a8981 */ /* 0x000122000c1e1100 */
[----:B------:R-:W-:-:S03]  /*6dd90*/  PRMT R4, RZ, 0x7610, R4 ;  /* 0x00007610ff047816 */ /* 0x000fc60000000004 */
[----:B------:R-:W4:Y:S01]  /*6dda0*/  LDL R56, [R1+0x1ef8] ;  /* 0x001ef80001387983 */ /* 0x000f220000100800 */
[----:B0-----:R-:W-:-:S03]  /*6ddb0*/  @!P4 IMAD.MOV.U32 R14, RZ, RZ, R38 ;  /* 0x000000ffff0ec224 */ /* 0x001fc600078e0026 */
[----:B------:R-:W4:Y:S01]  /*6ddc0*/  LDL R38, [R1+0x3ab8] ;  /* 0x003ab80001267983 */ /* 0x000f220000100800 */
[----:B---3--:R-:W-:-:S03]  /*6ddd0*/  @!P4 IMAD.MOV.U32 R15, RZ, RZ, R41 ;  /* 0x000000ffff0fc224 */ /* 0x008fc600078e0029 */
[----:B------:R-:W3:Y:S04]  /*6dde0*/  LDL R41, [R1+0x1f00] ;  /* 0x001f000001297983 */ /* 0x000ee80000100800 */
[----:B------:R2:W3:Y:S02]  /*6ddf0*/  @!P4 LDG.E.U8 R21, desc[UR4][R14.64] ;  /* 0x000000040e15c981 */ /* 0x0004e4000c1e1100 */
[----:B--2---:R-:W-:Y:S02]  /*6de00*/  @!P0 IMAD.MOV.U32 R14, RZ, RZ, R36 ;  /* 0x000000ffff0e8224 */ /* 0x004fe400078e0024 */
[----:B------:R-:W-:Y:S01]  /*6de10*/  @!P0 IMAD.MOV.U32 R15, RZ, RZ, R44 ;  /* 0x000000ffff0f8224 */ /* 0x000fe200078e002c */
[----:B------:R-:W2:Y:S04]  /*6de20*/  LDL R36, [R1+0x3ab4] ;  /* 0x003ab40001247983 */ /* 0x000ea80000100800 */
[----:B------:R-:W2:Y:S04]  /*6de30*/  LDL R44, [R1+0x3a84] ;  /* 0x003a8400012c7983 */ /* 0x000ea80000100800 */
[----:B------:R0:W2:Y:S02]  /*6de40*/  @!P0 LDG.E.U8 R74, desc[UR4][R14.64] ;  /* 0x000000040e4a8981 */ /* 0x0000a4000c1e1100 */
[----:B0-----:R-:W-:-:S02]  /*6de50*/  @!P4 IMAD.MOV.U32 R14, RZ, RZ, R37 ;  /* 0x000000ffff0ec224 */ /* 0x001fc400078e0025 */
[----:B----4-:R-:W-:Y:S01]  /*6de60*/  @!P4 IMAD.MOV.U32 R15, RZ, RZ, R45 ;  /* 0x000000ffff0fc224 */ /* 0x010fe200078e002d */
        /* <DEDUP_REMOVED lines=14> */
[----:B------:R-:W-:Y:S01]  /*6df50*/  PRMT R3, RZ, 0x7610, R3 ;  /* 0x00007610ff037816 */ /* 0x000fe20000000003 */
[----:B0-----:R-:W-:-:S02]  /*6df60*/  @!P0 IMAD.MOV.U32 R14, RZ, RZ, R38 ;  /* 0x000000ffff0e8224 */ /* 0x001fc400078e0026 */
[----:B------:R-:W4:Y:S01]  /*6df70*/  LDL R38, [R1+0x3ad0] ;  /* 0x003ad00001267983 */ /* 0x000f220000100800 */
[----:B------:R-:W-:Y:S02]  /*6df80*/  PRMT R88, RZ, 0x7610, R88 ;  /* 0x00007610ff587816 */ /* 0x000fe40000000058 */
[----:B------:R-:W-:Y:S01]  /*6df90*/  PRMT R2, RZ, 0x7610, R2 ;  /* 0x00007610ff027816 */ /* 0x000fe20000000002 */
[----:B---3--:R-:W-:Y:S02]  /*6dfa0*/  @!P0 IMAD.MOV.U32 R15, RZ, RZ, R41 ;  /* 0x000000ffff0f8224 */ /* 0x008fe400078e0029 */
[----:B------:R-:W3:Y:S04]  /*6dfb0*/  LDL R41, [R1+0x3aa0] ;  /* 0x003aa00001297983 */ /* 0x000ee80000100800 */
[----:B------:R2:W3:Y:S02]  /*6dfc0*/  @!P0 LDG.E.U8 R109, desc[UR4][R14.64] ;  /* 0x000000040e6d8981 */ /* 0x0004e4000c1e1100 */
[----:B--2---:R-:W-:-:S02]  /*6dfd0*/  @!P4 IMAD.MOV.U32 R14, RZ, RZ, R36 ;  /* 0x000000ffff0ec224 */ /* 0x004fc400078e0024 */
        /* <DEDUP_REMOVED lines=30> */
[----:B0-----:R-:W-:Y:S02]  /*6e1c0*/  @!P0 IMAD.MOV.U32 R14, RZ, RZ, R38 ;  /* 0x000000ffff0e8224 */ /* 0x001fe400078e0026 */
[----:B--2---:R-:W-:Y:S01]  /*6e1d0*/  @!P0 IMAD.MOV.U32 R15, RZ, RZ, R44 ;  /* 0x000000ffff0f8224 */ /* 0x004fe200078e002c */
        /* <DEDUP_REMOVED lines=107> */
[----:B------:R0:W-:Y:S04]  /*6e890*/  STS.U8 [R7+0x6880], R237 ;  /* 0x006880ed07007388 */ /* 0x0001e80000000000 */
[----:B------:R1:W4:Y:S04]  /*6e8a0*/  @!P0 LDG.E.U8 R239, desc[UR4][R14.64] ;  /* 0x000000040eef8981 */ /* 0x000328000c1e1100 */
[----:B------:R0:W-:Y:S01]  /*6e8b0*/  STS.U8 [R7+0xe880], R236 ;  /* 0x00e880ec07007388 */ /* 0x0001e20000000000 */
[----:B------:R-:W-:-:S02]  /*6e8c0*/  PRMT R235, RZ, 0x7610, R235 ;  /* 0x00007610ffeb7816 */ /* 0x000fc400000000eb */
[----:B------:R-:W-:Y:S01]  /*6e8d0*/  PRMT R234, RZ, 0x7610, R234 ;  /* 0x00007610ffea7816 */ /* 0x000fe200000000ea */
[----:B------:R-:W4:Y:S01]  /*6e8e0*/  LDL R56, [R1+0x1e44] ;  /* 0x001e440001387983 */ /* 0x000f220000100800 */
[----:B-1----:R-:W-:-:S03]  /*6e8f0*/  @!P4 IMAD.MOV.U32 R14, RZ, RZ, R37 ;  /* 0x000000ffff0ec224 */ /* 0x002fc600078e0025 */
[----:B------:R-:W4:Y:S01]  /*6e900*/  LDL R37, [R1+0x1e68] ;  /* 0x001e680001257983 */ /* 0x000f220000100800 */
[----:B0-----:R-:W-:Y:S02]  /*6e910*/  PRMT R237, RZ, 0x7610, R237 ;  /* 0x00007610ffed7816 */ /* 0x001fe400000000ed */
[----:B------:R-:W-:Y:S01]  /*6e920*/  PRMT R236, RZ, 0x7610, R236 ;  /* 0x00007610ffec7816 */ /* 0x000fe200000000ec */
[----:B---3--:R-:W-:Y:S02]  /*6e930*/  @!P4 IMAD.MOV.U32 R15, RZ, RZ, R41 ;  /* 0x000000ffff0fc224 */ /* 0x008fe400078e0029 */
[----:B------:R-:W3:Y:S04]  /*6e940*/  LDL R41, [R1+0x1e64] ;  /* 0x001e640001297983 */ /* 0x000ee80000100800 */
[----:B------:R0:W3:Y:S02]  /*6e950*/  @!P4 LDG.E.U8 R238, desc[UR4][R14.64] ;  /* 0x000000040eeec981 */ /* 0x0000e4000c1e1100 */
[----:B0-----:R-:W-:-:S02]  /*6e960*/  @!P0 IMAD.MOV.U32 R14, RZ, RZ, R39 ;  /* 0x000000ffff0e8224 */ /* 0x001fc400078e0027 */
        /* <DEDUP_REMOVED lines=16> */
[----:B------:R-:W-:-:S03]  /*6ea70*/  @!P4 IMAD.MOV.U32 R14, RZ, RZ, R36 ;  /* 0x000000ffff0ec224 */ /* 0x000fc600078e0024 */
[----:B------:R0:W-:Y:S04]  /*6ea80*/  STS.U8 [R7+0x6c80], R233 ;  /* 0x006c80e907007388 */ /* 0x0001e80000000000 */
[----:B------:R-:W4:Y:S04]  /*6ea90*/  LDL R36, [R1+0x1e40] ;  /* 0x001e400001247983 */ /* 0x000f280000100800 */
[----:B------:R1:W4:Y:S04]  /*6eaa0*/  @!P4 LDG.E.U8 R234, desc[UR4][R14.64] ;  /* 0x000000040eeac981 */ /* 0x000328000c1e1100 */
[----:B------:R1:W-:Y:S01]  /*6eab0*/  STS.U8 [R7+0xec80], R232 ;  /* 0x00ec80e807007388 */ /* 0x0003e20000000000 */
[----:B0-----:R-:W-:Y:S01]  /*6eac0*/  PRMT R233, RZ, 0x7610, R233 ;  /* 0x00007610ffe97816 */ /* 0x001fe200000000e9 */
[----:B-1----:R-:W-:Y:S01]  /*6ead0*/  @!P0 IMAD.MOV.U32 R14, RZ, RZ, R37 ;  /* 0x000000ffff0e8224 */ /* 0x002fe200078e0025 */
[----:B------:R-:W-:Y:S01]  /*6eae0*/  PRMT R232, RZ, 0x7610, R232 ;  /* 0x00007610ffe87816 */ /* 0x000fe200000000e8 */
[----:B------:R-:W4:Y:S01]  /*6eaf0*/  LDL R37, [R1+0x1e28] ;  /* 0x001e280001257983 */ /* 0x000f220000100800 */
[----:B------:R-:W-:-:S02]  /*6eb00*/  PRMT R231, RZ, 0x7610, R231 ;  /* 0x00007610ffe77816 */ /* 0x000fc400000000e7 */
[----:B------:R-:W-:Y:S01]  /*6eb10*/  PRMT R230, RZ, 0x7610, R230 ;  /* 0x00007610ffe67816 */ /* 0x000fe200000000e6 */
[----:B---3--:R-:W-:Y:S02]  /*6eb20*/  @!P0 IMAD.MOV.U32 R15, RZ, RZ, R41 ;  /* 0x000000ffff0f8224 */ /* 0x008fe400078e0029 */
[----:B------:R-:W3:Y:S04]  /*6eb30*/  LDL R41, [R1+0x1e3c] ;  /* 0x001e3c0001297983 */ /* 0x000ee80000100800 */
[----:B------:R2:W3:Y:S02]  /*6eb40*/  @!P0 LDG.E.U8 R233, desc[UR4][R14.64] ;  /* 0x000000040ee98981 */ /* 0x0004e4000c1e1100 */
[----:B--2---:R-:W-:Y:S02]  /*6eb50*/  @!P4 IMAD.MOV.U32 R14, RZ, RZ, R39 ;  /* 0x000000ffff0ec224 */ /* 0x004fe400078e0027 */
        /* <DEDUP_REMOVED lines=82> */
[----:B------:R0:W4:Y:S04]  /*6f080*/  @!P0 LDG.E.U8 R219, desc[UR4][R14.64] ;  /* 0x000000040edb8981 */ /* 0x000128000c1e1100 */
        /* <DEDUP_REMOVED lines=23> */
[----:B------:R-:W-:Y:S01]  /*6f200*/  PRMT R214, RZ, 0x7610, R214 ;  /* 0x00007610ffd67816 */ /* 0x000fe200000000d6 */
[----:B------:R-:W-:Y:S02]  /*6f210*/  @!P4 IMAD.MOV.U32 R14, RZ, RZ, R40 ;  /* 0x000000ffff0ec224 */ /* 0x000fe400078e0028 */
[----:B------:R-:W4:Y:S04]  /*6f220*/  LDL R40, [R1+0x1d80] ;  /* 0x001d800001287983 */ /* 0x000f280000100800 */
[----:B------:R0:W4:Y:S01]  /*6f230*/  @!P4 LDG.E.U8 R214, desc[UR4][R14.64] ;  /* 0x000000040ed6c981 */ /* 0x000122000c1e1100 */
[----:B------:R-:W-:Y:S02]  /*6f240*/  PRMT R213, RZ, 0x7610, R213 ;  /* 0x00007610ffd57816 */ /* 0x000fe400000000d5 */
        /* <DEDUP_REMOVED lines=56> */
[----:B------:R-:W4:Y:S01]  /*6f5d0*/  LDL R39, [R1+0x1d20] ;  /* 0x001d200001277983 */ /* 0x000f220000100800 */
[----:B------:R-:W-:-:S06]  /*6f5e0*/  PRMT R204, RZ, 0x7610, R204 ;  /* 0x00007610ffcc7816 */ /* 0x000fcc00000000cc */
[----:B------:R0:W4:Y:S01]  /*6f5f0*/  @!P4 LDG.E.U8 R204, desc[UR4][R14.64] ;  /* 0x000000040eccc981 */ /* 0x000122000c1e1100 */
[----:B------:R-:W-:Y:S01]  /*6f600*/  PRMT R203, RZ, 0x7610, R203 ;  /* 0x00007610ffcb7816 */ /* 0x000fe200000000cb */
[----:B0-----:R-:W-:Y:S02]  /*6f610*/  @!P0 IMAD.MOV.U32 R14, RZ, RZ, R40 ;  /* 0x000000ffff0e8224 */ /* 0x001fe400078e0028 */
[----:B------:R-:W4:Y:S01]  /*6f620*/  LDL R40, [R1+0x1d1c] ;  /* 0x001d1c0001287983 */ /* 0x000f220000100800 */
[----:B------:R-:W-:Y:S02]  /*6f630*/  PRMT R202, RZ, 0x7610, R202 ;  /* 0x00007610ffca7816 */ /* 0x000fe400000000ca */
[----:B------:R-:W-:Y:S02]  /*6f640*/  PRMT R201, RZ, 0x7610, R201 ;  /* 0x00007610ffc97816 */ /* 0x000fe400000000c9 */
[----:B------:R-:W-:Y:S02]  /*6f650*/  PRMT R200, RZ, 0x7610, R200 ;  /* 0x00007610ffc87816 */ /* 0x000fe400000000c8 */
[----:B------:R-:W-:Y:S01]  /*6f660*/  PRMT R199, RZ, 0x7610, R199 ;  /* 0x00007610ffc77816 */ /* 0x000fe200000000c7 */
[----:B---3--:R-:W-:-:S02]  /*6f670*/  @!P0 IMAD.MOV.U32 R15, RZ, RZ, R41 ;  /* 0x000000ffff0f8224 */ /* 0x008fc400078e0029 */
        /* <DEDUP_REMOVED lines=19> */
[----:B------:R-:W4:Y:S01]  /*6f7b0*/  LDL R50, [R1+0x1cfc] ;  /* 0x001cfc0001327983 */ /* 0x000f220000100800 */
[----:B------:R-:W-:Y:S02]  /*6f7c0*/  PRMT R198, RZ, 0x7610, R198 ;  /* 0x00007610ffc67816 */ /* 0x000fe400000000c6 */
[----:B------:R-:W-:Y:S02]  /*6f7d0*/  PRMT R197, RZ, 0x7610, R197 ;  /* 0x00007610ffc57816 */ /* 0x000fe400000000c5 */
[----:B------:R-:W-:Y:S01]  /*6f7e0*/  PRMT R196, RZ, 0x7610, R196 ;  /* 0x00007610ffc47816 */ /* 0x000fe200000000c4 */
[----:B------:R0:W4:Y:S01]  /*6f7f0*/  @!P0 LDG.E.U8 R199, desc[UR4][R14.64] ;  /* 0x000000040ec78981 */ /* 0x000122000c1e1100 */
[----:B------:R-:W-:Y:S02]  /*6f800*/  PRMT R195, RZ, 0x7610, R195 ;  /* 0x00007610ffc37816 */ /* 0x000fe400000000c3 */
[----:B------:R-:W-:Y:S01]  /*6f810*/  PRMT R194, RZ, 0x7610, R194 ;  /* 0x00007610ffc27816 */ /* 0x000fe200000000c2 */
[----:B------:R-:W4:Y:S01]  /*6f820*/  LDL R56, [R1+0x1ca4] ;  /* 0x001ca40001387983 */ /* 0x000f220000100800 */
[----:B0-----:R-:W-:-:S03]  /*6f830*/  @!P4 IMAD.MOV.U32 R14, RZ, RZ, R39 ;  /* 0x000000ffff0ec224 */ /* 0x001fc600078e0027 */
[----:B------:R-:W4:Y:S01]  /*6f840*/  LDL R39, [R1+0x1cf8] ;  /* 0x001cf80001277983 */ /* 0x000f220000100800 */
[----:B------:R-:W-:-:S03]  /*6f850*/  @!P4 IMAD.MOV.U32 R15, RZ, RZ, R40 ;  /* 0x000000ffff0fc224 */ /* 0x000fc600078e0028 */
[----:B------:R-:W4:Y:S04]  /*6f860*/  LDL R40, [R1+0x1cf4] ;  /* 0x001cf40001287983 */ /* 0x000f280000100800 */
[----:B------:R3:W4:Y:S02]  /*6f870*/  @!P4 LDG.E.U8 R198, desc[UR4][R14.64] ;  /* 0x000000040ec6c981 */ /* 0x000724000c1e1100 */
[----:B---3--:R-:W-:Y:S02]  /*6f880*/  @!P0 IMAD.MOV.U32 R14, RZ, RZ, R41 ;  /* 0x000000ffff0e8224 */ /* 0x008fe400078e0029 */
[----:B------:R-:W3:Y:S01]  /*6f890*/  LDL R41, [R1+0x1cf0] ;  /* 0x001cf00001297983 */ /* 0x000ee20000100800 */
[----:B--2---:R-:W-:-:S03]  /*6f8a0*/  @!P0 IMAD.MOV.U32 R15, RZ, RZ, R44 ;  /* 0x000000ffff0f8224 */ /* 0x004fc600078e002c */
        /* <DEDUP_REMOVED lines=24> */
[----:B------:R-:W-:-:S02]  /*6fa30*/  PRMT R191, RZ, 0x7610, R191 ;  /* 0x00007610ffbf7816 */ /* 0x000fc400000000bf */
[----:B------:R-:W-:Y:S02]  /*6fa40*/  PRMT R190, RZ, 0x7610, R190 ;  /* 0x00007610ffbe7816 */ /* 0x000fe400000000be */
[----:B------:R-:W-:Y:S01]  /*6fa50*/  PRMT R189, RZ, 0x7610, R189 ;  /* 0x00007610ffbd7816 */ /* 0x000fe200000000bd */
[----:B---3--:R-:W-:Y:S02]  /*6fa60*/  @!P4 IMAD.MOV.U32 R14, RZ, RZ, R41 ;  /* 0x000000ffff0ec224 */ /* 0x008fe400078e0029 */
[----:B------:R-:W3:Y:S01]  /*6fa70*/  LDL R41, [R1+0x1c24] ;  /* 0x001c240001297983 */ /* 0x000ee20000100800 */
[----:B--2---:R-:W-:-:S03]  /*6fa80*/  @!P4 IMAD.MOV.U32 R15, RZ, RZ, R44 ;  /* 0x000000ffff0fc224 */ /* 0x004fc600078e002c */
        /* <DEDUP_REMOVED lines=16> */
[----:B------:R0:W4:Y:S01]  /*6fb90*/  @!P0 LDG.E.U8 R189, desc[UR4][R14.64] ;  /* 0x000000040ebd8981 */ /* 0x000122000c1e1100 */
[----:B------:R-:W-:Y:S02]  /*6fba0*/  PRMT R187, RZ, 0x7610, R187 ;  /* 0x00007610ffbb7816 */ /* 0x000fe400000000bb */
[----:B------:R-:W-:Y:S02]  /*6fbb0*/  PRMT R186, RZ, 0x7610, R186 ;  /* 0x00007610ffba7816 */ /* 0x000fe400000000ba */
[----:B------:R-:W-:-:S02]  /*6fbc0*/  PRMT R185, RZ, 0x7610, R185 ;  /* 0x00007610ffb97816 */ /* 0x000fc400000000b9 */
[----:B------:R-:W-:Y:S01]  /*6fbd0*/  PRMT R184, RZ, 0x7610, R184 ;  /* 0x00007610ffb87816 */ /* 0x000fe200000000b8 */
[----:B------:R-:W4:Y:S01]  /*6fbe0*/  LDL R56, [R1+0x1c94] ;  /* 0x001c940001387983 */ /* 0x000f220000100800 */
[----:B0-----:R-:W-:-:S03]  /*6fbf0*/  @!P4 IMAD.MOV.U32 R15, RZ, RZ, R39 ;  /* 0x000000ffff0fc224 */ /* 0x001fc600078e0027 */
[----:B------:R-:W4:Y:S01]  /*6fc00*/  LDL R39, [R1+0x1cd4] ;  /* 0x001cd40001277983 */ /* 0x000f220000100800 */
[----:B------:R-:W-:-:S03]  /*6fc10*/  @!P4 IMAD.MOV.U32 R14, RZ, RZ, R37 ;  /* 0x000000ffff0ec224 */ /* 0x000fc600078e0025 */
[----:B------:R-:W4:Y:S04]  /*6fc20*/  LDL R37, [R1+0x1cd8] ;  /* 0x001cd80001257983 */ /* 0x000f280000100800 */
[----:B------:R0:W4:Y:S02]  /*6fc30*/  @!P4 LDG.E.U8 R188, desc[UR4][R14.64] ;  /* 0x000000040ebcc981 */ /* 0x000124000c1e1100 */
[----:B0-----:R-:W-:Y:S02]  /*6fc40*/  @!P0 IMAD.MOV.U32 R14, RZ, RZ, R40 ;  /* 0x000000ffff0e8224 */ /* 0x001fe400078e0028 */
[----:B------:R-:W4:Y:S01]  /*6fc50*/  LDL R40, [R1+0x1cd0] ;  /* 0x001cd00001287983 */ /* 0x000f220000100800 */
[----:B---3--:R-:W-:-:S03]  /*6fc60*/  @!P0 IMAD.MOV.U32 R15, RZ, RZ, R41 ;  /* 0x000000ffff0f8224 */ /* 0x008fc600078e0029 */
[----:B------:R-:W3:Y:S04]  /*6fc70*/  LDL R41, [R1+0x1ccc] ;  /* 0x001ccc0001297983 */ /* 0x000ee80000100800 */
[----:B------:R2:W3:Y:S02]  /*6fc80*/  @!P0 LDG.E.U8 R187, desc[UR4][R14.64] ;  /* 0x000000040ebb8981 */ /* 0x0004e4000c1e1100 */
[----:B--2---:R-:W-:Y:S02]  /*6fc90*/  @!P4 IMAD.MOV.U32 R14, RZ, RZ, R44 ;  /* 0x000000ffff0ec224 */ /* 0x004fe400078e002c */
[----:B------:R-:W2:Y:S01]  /*6fca0*/  LDL R44, [R1+0x1cc8] ;  /* 0x001cc800012c7983 */ /* 0x000ea20000100800 */
[----:B----4-:R-:W-:-:S03]  /*6fcb0*/  @!P4 IMAD.MOV.U32 R15, RZ, RZ, R45 ;  /* 0x000000ffff0fc224 */ /* 0x010fc600078e002d */
[----:B------:R-:W4:Y:S04]  /*6fcc0*/  LDL R45, [R1+0x1cc4] ;  /* 0x001cc400012d7983 */ /* 0x000f280000100800 */
[----:B------:R0:W4:Y:S02]  /*6fcd0*/  @!P4 LDG.E.U8 R186, desc[UR4][R14.64] ;  /* 0x000000040ebac981 */ /* 0x000124000c1e1100 */
[----:B0-----:R-:W-:Y:S02]  /*6fce0*/  @!P0 IMAD.MOV.U32 R14, RZ, RZ, R38 ;  /* 0x000000ffff0e8224 */ /* 0x001fe400078e0026 */
        /* <DEDUP_REMOVED lines=13> */
[----:B------:R-:W-:Y:S02]  /*6fdc0*/  PRMT R183, RZ, 0x7610, R183 ;  /* 0x00007610ffb77816 */ /* 0x000fe400000000b7 */
[----:B------:R-:W-:-:S04]  /*6fdd0*/  PRMT R182, RZ, 0x7610, R182 ;  /* 0x00007610ffb67816 */ /* 0x000fc800000000b6 */
[----:B------:R0:W4:Y:S02]  /*6fde0*/  @!P0 LDG.E.U8 R183, desc[UR4][R14.64] ;  /* 0x000000040eb78981 */ /* 0x000124000c1e1100 */
        /* <DEDUP_REMOVED lines=26> */
[----:B------:R-:W-:Y:S01]  /*6ff90*/  PRMT R174, RZ, 0x7610, R174 ;  /* 0x00007610ffae7816 */ /* 0x000fe200000000ae */
[----:B------:R-:W4:Y:S01]  /*6ffa0*/  LDL R56, [R1+0x1c44] ;  /* 0x001c440001387983 */ /* 0x000f220000100800 */
        /* <DEDUP_REMOVED lines=8> */
[----:B------:R-:W4:Y:S04]  /*70030*/  LDL R40, [R1+0x1c5c] ;  /* 0x001c5c0001287983 */ /* 0x000f280000100800 */
[----:B------:R3:W4:Y:S01]  /*70040*/  @!P0 LDG.E.U8 R177, desc[UR4][R14.64] ;  /* 0x000000040eb18981 */ /* 0x000722000c1e1100 */
[----:B------:R-:W-:Y:S01]  /*70050*/  PRMT R173, RZ, 0x7610, R173 ;  /* 0x00007610ffad7816 */ /* 0x000fe200000000ad */
[----:B---3--:R-:W-:Y:S02]  /*70060*/  @!P4 IMAD.MOV.U32 R14, RZ, RZ, R41 ;  /* 0x000000ffff0ec224 */ /* 0x008fe400078e0029 */
[----:B------:R-:W3:Y:S01]  /*70070*/  LDL R41, [R1+0x1c58] ;  /* 0x001c580001297983 */ /* 0x000ee20000100800 */
[----:B--2---:R-:W-:-:S03]  /*70080*/  @!P4 IMAD.MOV.U32 R15, RZ, RZ, R44 ;  /* 0x000000ffff0fc224 */ /* 0x004fc600078e002c */
[----:B------:R-:W2:Y:S04]  /*70090*/  LDL R44, [R1+0x1c54] ;  /* 0x001c5400012c7983 */ /* 0x000ea80000100800 */
[----:B------:R4:W2:Y:S02]  /*700a0*/  @!P4 LDG.E.U8 R176, desc[UR4][R14.64] ;  /* 0x000000040eb0c981 */ /* 0x0008a4000c1e1100 */
[----:B----4-:R-:W-:Y:S02]  /*700b0*/  @!P0 IMAD.MOV.U32 R14, RZ, RZ, R45 ;  /* 0x000000ffff0e8224 */ /* 0x010fe400078e002d */
[----:B------:R-:W4:Y:S01]  /*700c0*/  LDL R45, [R1+0x1c50] ;  /* 0x001c5000012d7983 */ /* 0x000f220000100800 */
[----:B------:R-:W-:-:S03]  /*700d0*/  @!P0 IMAD.MOV.U32 R15, RZ, RZ, R51 ;  /* 0x000000ffff0f8224 */ /* 0x000fc600078e0033 */
        /* <DEDUP_REMOVED lines=26> */
[----:B------:R4:W3:Y:S02]  /*70280*/  @!P0 LDG.E.U8 R171, desc[UR4][R14.64] ;  /* 0x000000040eab8981 */ /* 0x0008e4000c1e1100 */
[----:B----4-:R-:W-:Y:S02]  /*70290*/  @!P4 IMAD.MOV.U32 R14, RZ, RZ, R45 ;  /* 0x000000ffff0ec224 */ /* 0x010fe400078e002d */
[----:B------:R-:W4:Y:S01]  /*702a0*/  LDL R45, [R1+0x1b98] ;  /* 0x001b9800012d7983 */ /* 0x000f220000100800 */
[----:B------:R-:W-:-:S03]  /*702b0*/  @!P4 IMAD.MOV.U32 R15, RZ, RZ, R51 ;  /* 0x000000ffff0fc224 */ /* 0x000fc600078e0033 */
[----:B------:R-:W4:Y:S04]  /*702c0*/  LDL R51, [R1+0x1c04] ;  /* 0x001c040001337983 */ /* 0x000f280000100800 */
[----:B------:R0:W4:Y:S02]  /*702d0*/  @!P4 LDG.E.U8 R170, desc[UR4][R14.64] ;  /* 0x000000040eaac981 */ /* 0x000124000c1e1100 */
[----:B0-----:R-:W-:Y:S02]  /*702e0*/  @!P0 IMAD.MOV.U32 R15, RZ, RZ, R56 ;  /* 0x000000ffff0f8224 */ /* 0x001fe400078e0038 */
[----:B------:R-:W-:Y:S01]  /*702f0*/  @!P0 IMAD.MOV.U32 R14, RZ, RZ, R50 ;  /* 0x000000ffff0e8224 */ /* 0x000fe200078e0032 */
[----:B------:R-:W-:Y:S01]  /*70300*/  PRMT R167, RZ, 0x7610, R167 ;  /* 0x00007610ffa77816 */ /* 0x000fe200000000a7 */
[----:B------:R-:W4:Y:S04]  /*70310*/  LDL R50, [R1+0x1b94] ;  /* 0x001b940001327983 */ /* 0x000f280000100800 */
[----:B------:R0:W4:Y:S01]  /*70320*/  @!P0 LDG.E.U8 R169, desc[UR4][R14.64] ;  /* 0x000000040ea98981 */ /* 0x000122000c1e1100 */
[----:B------:R-:W-:-:S03]  /*70330*/  PRMT R166, RZ, 0x7610, R166 ;  /* 0x00007610ffa67816 */ /* 0x000fc600000000a6 */
[----:B------:R1:W-:Y:S01]  /*70340*/  STS.U8 [R7+0xac80], R68 ;  /* 0x00ac804407007388 */ /* 0x0003e20000000000 */
[----:B------:R-:W-:-:S03]  /*70350*/  PRMT R165, RZ, 0x7610, R165 ;  /* 0x00007610ffa57816 */ /* 0x000fc600000000a5 */
[----:B------:R1:W-:Y:S04]  /*70360*/  STS.U8 [R7+0x2c80], R60 ;  /* 0x002c803c07007388 */ /* 0x0003e80000000000 */
[----:B------:R-:W4:Y:S01]  /*70370*/  LDL R56, [R1+0x1be8] ;  /* 0x001be80001387983 */ /* 0x000f220000100800 */
[----:B0-----:R-:W-:Y:S02]  /*70380*/  @!P4 IMAD.MOV.U32 R14, RZ, RZ, R38 ;  /* 0x000000ffff0ec224 */ /* 0x001fe400078e0026 */
[----:B------:R-:W-:Y:S01]  /*70390*/  @!P4 IMAD.MOV.U32 R15, RZ, RZ, R39 ;  /* 0x000000ffff0fc224 */ /* 0x000fe200078e0027 */
[----:B------:R-:W4:Y:S04]  /*703a0*/  LDL R38, [R1+0x1b90] ;  /* 0x001b900001267983 */ /* 0x000f280000100800 */
[----:B------:R-:W4:Y:S04]  /*703b0*/  LDL R39, [R1+0x1b8c] ;  /* 0x001b8c0001277983 */ /* 0x000f280000100800 */
[----:B------:R0:W4:Y:S04]  /*703c0*/  @!P4 LDG.E.U8 R168, desc[UR4][R14.64] ;  /* 0x000000040ea8c981 */ /* 0x000128000c1e1100 */
[----:B-1----:R-:W4:Y:S04]  /*703d0*/  LDL R68, [R1+0x1bec] ;  /* 0x001bec0001447983 */ /* 0x002f280000100800 */
        /* <DEDUP_REMOVED lines=8> */
[----:B------:R-:W-:Y:S02]  /*70460*/  PRMT R164, RZ, 0x7610, R164 ;  /* 0x00007610ffa47816 */ /* 0x000fe400000000a4 */
[----:B------:R-:W-:Y:S01]  /*70470*/  PRMT R163, RZ, 0x7610, R163 ;  /* 0x00007610ffa37816 */ /* 0x000fe200000000a3 */
[----:B--2---:R-:W-:Y:S02]  /*70480*/  @!P4 IMAD.MOV.U32 R15, RZ, RZ, R44 ;  /* 0x000000ffff0fc224 */ /* 0x004fe400078e002c */
[----:B------:R-:W2:Y:S04]  /*70490*/  LDL R44, [R1+0x1bf4] ;  /* 0x001bf400012c7983 */ /* 0x000ea80000100800 */
[----:B------:R3:W2:Y:S02]  /*704a0*/  @!P4 LDG.E.U8 R166, desc[UR4][R14.64] ;  /* 0x000000040ea6c981 */ /* 0x0006a4000c1e1100 */
[----:B---3--:R-:W-:-:S02]  /*704b0*/  @!P0 IMAD.MOV.U32 R14, RZ, RZ, R41 ;  /* 0x000000ffff0e8224 */ /* 0x008fc400078e0029 */
[----:B------:R-:W3:Y:S01]  /*704c0*/  LDL R41, [R1+0x1bf0] ;  /* 0x001bf00001297983 */ /* 0x000ee20000100800 */
[----:B----4-:R-:W-:-:S03]  /*704d0*/  @!P0 IMAD.MOV.U32 R15, RZ, RZ, R51 ;  /* 0x000000ffff0f8224 */ /* 0x010fc600078e0033 */
[----:B------:R-:W4:Y:S04]  /*704e0*/  LDL R51, [R1+0x1bdc] ;  /* 0x001bdc0001337983 */ /* 0x000f280000100800 */
[----:B------:R0:W4:Y:S02]  /*704f0*/  @!P0 LDG.E.U8 R165, desc[UR4][R14.64] ;  /* 0x000000040ea58981 */ /* 0x000124000c1e1100 */
[----:B0-----:R-:W-:Y:S02]  /*70500*/  @!P0 IMAD.MOV.U32 R14, RZ, RZ, R45 ;  /* 0x000000ffff0e8224 */ /* 0x001fe400078e002d */
[----:B------:R-:W-:Y:S01]  /*70510*/  @!P0 IMAD.MOV.U32 R15, RZ, RZ, R50 ;  /* 0x000000ffff0f8224 */ /* 0x000fe200078e0032 */
[----:B------:R-:W-:Y:S01]  /*70520*/  PRMT R162, RZ, 0x7610, R162 ;  /* 0x00007610ffa27816 */ /* 0x000fe200000000a2 */
[----:B------:R-:W4:Y:S04]  /*70530*/  LDL R50, [R1+0x1be0] ;  /* 0x001be00001327983 */ /* 0x000f280000100800 */
[----:B------:R0:W4:Y:S01]  /*70540*/  @!P0 LDG.E.U8 R164, desc[UR4][R14.64] ;  /* 0x000000040ea48981 */ /* 0x000122000c1e1100 */
[----:B------:R-:W-:-:S02]  /*70550*/  PRMT R161, RZ, 0x7610, R161 ;  /* 0x00007610ffa17816 */ /* 0x000fc400000000a1 */
[----:B------:R-:W-:Y:S02]  /*70560*/  PRMT R160, RZ, 0x7610, R160 ;  /* 0x00007610ffa07816 */ /* 0x000fe400000000a0 */
[----:B------:R-:W-:Y:S01]  /*70570*/  PRMT R159, RZ, 0x7610, R159 ;  /* 0x00007610ff9f7816 */ /* 0x000fe2000000009f */
[----:B------:R-:W4:Y:S01]  /*70580*/  LDL R45, [R1+0x1bc4] ;  /* 0x001bc400012d7983 */ /* 0x000f220000100800 */
        /* <DEDUP_REMOVED lines=10> */
[----:B0-----:R-:W-:Y:S01]  /*70630*/  @!P0 IMAD.MOV.U32 R14, RZ, RZ, R40 ;  /* 0x000000ffff0e8224 */ /* 0x001fe200078e0028 */
[----:B------:R-:W-:Y:S01]  /*70640*/  PRMT R158, RZ, 0x7610, R158 ;  /* 0x00007610ff9e7816 */ /* 0x000fe2000000009e */
[----:B------:R-:W4:Y:S01]  /*70650*/  LDL R40, [R1+0x1bc0] ;  /* 0x001bc00001287983 */ /* 0x000f220000100800 */
[----:B------:R-:W-:Y:S01]  /*70660*/  PRMT R157, RZ, 0x7610, R157 ;  /* 0x00007610ff9d7816 */ /* 0x000fe2000000009d */
[----:B--2---:R-:W-:-:S02]  /*70670*/  @!P0 IMAD.MOV.U32 R15, RZ, RZ, R44 ;  /* 0x000000ffff0f8224 */ /* 0x004fc400078e002c */
[----:B------:R-:W2:Y:S04]  /*70680*/  LDL R44, [R1+0x1bc8] ;  /* 0x001bc800012c7983 */ /* 0x000ea80000100800 */
[----:B------:R3:W2:Y:S02]  /*70690*/  @!P0 LDG.E.U8 R161, desc[UR4][R14.64] ;  /* 0x000000040ea18981 */ /* 0x0006a4000c1e1100 */
[----:B---3--:R-:W-:Y:S02]  /*706a0*/  @!P4 IMAD.MOV.U32 R14, RZ, RZ, R41 ;  /* 0x000000ffff0ec224 */ /* 0x008fe400078e0029 */
[----:B------:R-:W-:Y:S01]  /*706b0*/  @!P4 IMAD.MOV.U32 R15, RZ, RZ, R68 ;  /* 0x000000ffff0fc224 */ /* 0x000fe200078e0044 */
[----:B------:R-:W3:Y:S04]  /*706c0*/  LDL R41, [R1+0x1bbc] ;  /* 0x001bbc0001297983 */ /* 0x000ee80000100800 */
[----:B------:R-:W3:Y:S04]  /*706d0*/  LDL R68, [R1+0x1b74] ;  /* 0x001b740001447983 */ /* 0x000ee80000100800 */
[----:B------:R0:W3:Y:S02]  /*706e0*/  @!P4 LDG.E.U8 R160, desc[UR4][R14.64] ;  /* 0x000000040ea0c981 */ /* 0x0000e4000c1e1100 */
[----:B0-----:R-:W-:-:S02]  /*706f0*/  @!P0 IMAD.MOV.U32 R14, RZ, RZ, R56 ;  /* 0x000000ffff0e8224 */ /* 0x001fc400078e0038 */
[----:B------:R-:W-:Y:S02]  /*70700*/  @!P0 IMAD.MOV.U32 R15, RZ, RZ, R60 ;  /* 0x000000ffff0f8224 */ /* 0x000fe400078e003c */
[----:B------:R-:W3:Y:S04]  /*70710*/  LDL R60, [R1+0x1b78] ;  /* 0x001b7800013c7983 */ /* 0x000ee80000100800 */
[----:B------:R4:W3:Y:S02]  /*70720*/  @!P0 LDG.E.U8 R159, desc[UR4][R14.64] ;  /* 0x000000040e9f8981 */ /* 0x0008e4000c1e1100 */
[----:B----4-:R-:W-:Y:S02]  /*70730*/  @!P4 IMAD.MOV.U32 R15, RZ, RZ, R51 ;  /* 0x000000ffff0fc224 */ /* 0x010fe400078e0033 */
[----:B------:R-:W-:Y:S01]  /*70740*/  @!P4 IMAD.MOV.U32 R14, RZ, RZ, R50 ;  /* 0x000000ffff0ec224 */ /* 0x000fe200078e0032 */
[----:B------:R0:W-:Y:S01]  /*70750*/  STS.U8 [R7+0xc080], R151 ;  /* 0x00c0809707007388 */ /* 0x0001e20000000000 */
[----:B------:R-:W-:-:S03]  /*70760*/  PRMT R156, RZ, 0x7610, R156 ;  /* 0x00007610ff9c7816 */ /* 0x000fc6000000009c */
[----:B------:R-:W4:Y:S04]  /*70770*/  LDL R51, [R1+0x1b6c] ;  /* 0x001b6c0001337983 */ /* 0x000f280000100800 */
[----:B------:R1:W4:Y:S04]  /*70780*/  @!P4 LDG.E.U8 R158, desc[UR4][R14.64] ;  /* 0x000000040e9ec981 */ /* 0x000328000c1e1100 */
[----:B------:R-:W4:Y:S01]  /*70790*/  LDL R50, [R1+0x1b70] ;  /* 0x001b700001327983 */ /* 0x000f220000100800 */
[----:B-1----:R-:W-:Y:S02]  /*707a0*/  @!P0 IMAD.MOV.U32 R14, RZ, RZ, R38 ;  /* 0x000000ffff0e8224 */ /* 0x002fe400078e0026 */
[----:B------:R-:W-:Y:S01]  /*707b0*/  @!P0 IMAD.MOV.U32 R15, RZ, RZ, R39 ;  /* 0x000000ffff0f8224 */ /* 0x000fe200078e0027 */
[----:B------:R-:W4:Y:S04]  /*707c0*/  LDL R38, [R1+0x1b88] ;  /* 0x001b880001267983 */ /* 0x000f280000100800 */
[----:B------:R-:W4:Y:S04]  /*707d0*/  LDL R39, [R1+0x1b84] ;  /* 0x001b840001277983 */ /* 0x000f280000100800 */
[----:B------:R1:W4:Y:S02]  /*707e0*/  @!P0 LDG.E.U8 R157, desc[UR4][R14.64] ;  /* 0x000000040e9d8981 */ /* 0x000324000c1e1100 */
[----:B-1----:R-:W-:-:S02]  /*707f0*/  @!P4 IMAD.MOV.U32 R14, RZ, RZ, R36 ;  /* 0x000000ffff0ec224 */ /* 0x002fc400078e0024 */
[----:B------:R-:W-:Y:S01]  /*70800*/  @!P4 IMAD.MOV.U32 R15, RZ, RZ, R37 ;  /* 0x000000ffff0fc224 */ /* 0x000fe200078e0025 */
[----:B------:R-:W4:Y:S04]  /*70810*/  LDL R36, [R1+0x1b80] ;  /* 0x001b800001247983 */ /* 0x000f280000100800 */
[----:B------:R-:W4:Y:S04]  /*70820*/  LDL R37, [R1+0x1b7c] ;  /* 0x001b7c0001257983 */ /* 0x000f280000100800 */
[----:B------:R1:W-:Y:S04]  /*70830*/  STS.U8 [R7+0x4480], R79 ;  /* 0x0044804f07007388 */ /* 0x0003e80000000000 */
[----:B0-----:R-:W4:Y:S04]  /*70840*/  LDL.LU R151, [R1+0xc84] ;  /* 0x000c840001977983 */ /* 0x001f280000300800 */
[----:B------:R0:W-:Y:S04]  /*70850*/  STS.U8 [R7+0xc480], R78 ;  /* 0x00c4804e07007388 */ /* 0x0001e80000000000 */
[----:B------:R0:W-:Y:S04]  /*70860*/  STS.U8 [R7+0x4880], R69 ;  /* 0x0048804507007388 */ /* 0x0001e80000000000 */
[----:B------:R0:W-:Y:S04]  /*70870*/  STS.U8 [R7+0xc880], R115 ;  /* 0x00c8807307007388 */ /* 0x0001e80000000000 */
[----:B------:R0:W-:Y:S04]  /*70880*/  STS.U8 [R7+0x4c80], R70 ;  /* 0x004c804607007388 */ /* 0x0001e80000000000 */
[----:B------:R0:W4:Y:S04]  /*70890*/  @!P4 LDG.E.U8 R156, desc[UR4][R14.64] ;  /* 0x000000040e9cc981 */ /* 0x000128000c1e1100 */
[----:B-1----:R-:W4:Y:S04]  /*708a0*/  LDL.LU R79, [R1+0xc80] ;  /* 0x000c8000014f7983 */ /* 0x002f280000300800 */
[----:B0-----:R-:W4:Y:S04]  /*708b0*/  LDL.LU R78, [R1+0xc28] ;  /* 0x000c2800014e7983 */ /* 0x001f280000300800 */
[----:B------:R-:W4:Y:S01]  /*708c0*/  LDL.LU R69, [R1+0xc20] ;  /* 0x000c200001457983 */ /* 0x000f220000300800 */
[----:B------:R-:W-:-:S03]  /*708d0*/  PRMT R154, RZ, 0x7610, R154 ;  /* 0x00007610ff9a7816 */ /* 0x000fc6000000009a */
[----:B------:R-:W4:Y:S04]  /*708e0*/  LDL.LU R115, [R1+0xbe0] ;  /* 0x000be00001737983 */ /* 0x000f280000300800 */
[----:B------:R-:W4:Y:S01]  /*708f0*/  LDL.LU R70, [R1+0xbd8] ;  /* 0x000bd80001467983 */ /* 0x000f220000300800 */
[----:B------:R-:W-:-:S03]  /*70900*/  @!P0 IMAD.MOV.U32 R15, RZ, RZ, R45 ;  /* 0x000000ffff0f8224 */ /* 0x000fc600078e002d */
[----:B------:R-:W4:Y:S04]  /*70910*/  LDL.LU R56, [R1+0xb98] ;  /* 0x000b980001387983 */ /* 0x000f280000300800 */
[----:B------:R-:W4:Y:S01]  /*70920*/  LDL R45, [R1+0x1b64] ;  /* 0x001b6400012d7983 */ /* 0x000f220000100800 */
[----:B------:R-:W-:Y:S02]  /*70930*/  PRMT R153, RZ, 0x7610, R153 ;  /* 0x00007610ff997816 */ /* 0x000fe40000000099 */
[----:B------:R-:W-:Y:S01]  /*70940*/  PRMT R152, RZ, 0x7610, R152 ;  /* 0x00007610ff987816 */ /* 0x000fe20000000098 */
[----:B--2---:R-:W-:Y:S02]  /*70950*/  @!P0 IMAD.MOV.U32 R14, RZ, RZ, R44 ;  /* 0x000000ffff0e8224 */ /* 0x004fe400078e002c */
[----:B------:R-:W2:Y:S04]  /*70960*/  LDL R44, [R1+0x1b68] ;  /* 0x001b6800012c7983 */ /* 0x000ea80000100800 */
[----:B------:R0:W2:Y:S02]  /*70970*/  @!P0 LDG.E.U8 R154, desc[UR4][R14.64] ;  /* 0x000000040e9a8981 */ /* 0x0000a4000c1e1100 */
[----:B0-----:R-:W-:-:S02]  /*70980*/  @!P4 IMAD.MOV.U32 R14, RZ, RZ, R40 ;  /* 0x000000ffff0ec224 */ /* 0x001fc400078e0028 */
[----:B---3--:R-:W-:Y:S01]  /*70990*/  @!P4 IMAD.MOV.U32 R15, RZ, RZ, R41 ;  /* 0x000000ffff0fc224 */ /* 0x008fe200078e0029 */
        /* <DEDUP_REMOVED lines=11> */
[----:B------:R-:W4:Y:S01]  /*70a50*/  LDL R37, [R1+0x1b4c] ;  /* 0x001b4c0001257983 */ /* 0x000f220000100800 */
[----:B------:R-:W-:Y:S02]  /*70a60*/  PRMT R23, RZ, 0x7610, R23 ;  /* 0x00007610ff177816 */ /* 0x000fe40000000017 */
[----:B------:R-:W-:Y:S02]  /*70a70*/  PRMT R22, RZ, 0x7610, R22 ;  /* 0x00007610ff167816 */ /* 0x000fe40000000016 */
[----:B------:R-:W-:-:S02]  /*70a80*/  PRMT R19, RZ, 0x7610, R19 ;  /* 0x00007610ff137816 */ /* 0x000fc40000000013 */
[----:B------:R-:W-:Y:S02]  /*70a90*/  PRMT R18, RZ, 0x7610, R18 ;  /* 0x00007610ff127816 */ /* 0x000fe40000000012 */
[----:B------:R-:W-:Y:S02]  /*70aa0*/  PRMT R17, RZ, 0x7610, R17 ;  /* 0x00007610ff117816 */ /* 0x000fe40000000011 */
[----:B------:R-:W-:Y:S01]  /*70ab0*/  PRMT R16, RZ, 0x7610, R16 ;  /* 0x00007610ff107816 */ /* 0x000fe20000000010 */
[----:B------:R0:W4:Y:S04]  /*70ac0*/  @!P4 LDG.E.U8 R23, desc[UR4][R14.64] ;  /* 0x000000040e17c981 */ /* 0x000128000c1e1100 */
[----:B------:R1:W-:Y:S04]  /*70ad0*/  STS.U8 [R7+0x9480], R130 ;  /* 0x0094808207007388 */ /* 0x0003e80000000000 */
[----:B------:R-:W4:Y:S01]  /*70ae0*/  LDL.LU R124, [R1+0xb90] ;  /* 0x000b9000017c7983 */ /* 0x000f220000300800 */
[----:B0-----:R-:W-:-:S02]  /*70af0*/  @!P0 IMAD.MOV.U32 R14, RZ, RZ, R60 ;  /* 0x000000ffff0e8224 */ /* 0x001fc400078e003c */
[----:B------:R-:W-:Y:S01]  /*70b00*/  @!P0 IMAD.MOV.U32 R15, RZ, RZ, R68 ;  /* 0x000000ffff0f8224 */ /* 0x000fe200078e0044 */
[----:B-1----:R-:W4:Y:S04]  /*70b10*/  LDL.LU R130, [R1+0xb54] ;  /* 0x000b540001827983 */ /* 0x002f280000300800 */
[----:B------:R0:W4:Y:S02]  /*70b20*/  @!P0 LDG.E.U8 R22, desc[UR4][R14.64] ;  /* 0x000000040e168981 */ /* 0x000124000c1e1100 */
[----:B0-----:R-:W-:Y:S02]  /*70b30*/  @!P4 IMAD.MOV.U32 R14, RZ, RZ, R50 ;  /* 0x000000ffff0ec224 */ /* 0x001fe400078e0032 */
[----:B------:R-:W-:-:S05]  /*70b40*/  @!P4 IMAD.MOV.U32 R15, RZ, RZ, R51 ;  /* 0x000000ffff0fc224 */ /* 0x000fca00078e0033 */
[----:B------:R0:W4:Y:S02]  /*70b50*/  @!P4 LDG.E.U8 R19, desc[UR4][R14.64] ;  /* 0x000000040e13c981 */ /* 0x000124000c1e1100 */
[----:B0-----:R-:W-:Y:S02]  /*70b60*/  @!P0 IMAD.MOV.U32 R15, RZ, RZ, R45 ;  /* 0x000000ffff0f8224 */ /* 0x001fe400078e002d */
[----:B------:R-:W4:Y:S04]  /*70b70*/  LDL.LU R45, [R1+0xb50] ;  /* 0x000b5000012d7983 */ /* 0x000f280000300800 */
[----:B------:R0:W-:Y:S04]  /*70b80*/  STS.U8 [R7+0x2480], R148 ;  /* 0x0024809407007388 */ /* 0x0001e80000000000 */
[----:B------:R1:W-:Y:S04]  /*70b90*/  STS.U8 [R7+0xa480], R149 ;  /* 0x00a4809507007388 */ /* 0x0003e80000000000 */
[----:B------:R1:W-:Y:S04]  /*70ba0*/  STS.U8 [R7+0x2880], R95 ;  /* 0x0028805f07007388 */ /* 0x0003e80000000000 */
[----:B------:R1:W-:Y:S04]  /*70bb0*/  STS.U8 [R7+0xa880], R96 ;  /* 0x00a8806007007388 */ /* 0x0003e80000000000 */
[----:B------:R1:W-:Y:S04]  /*70bc0*/  STS.U8 [R7+0xb480], R126 ;  /* 0x00b4807e07007388 */ /* 0x0003e80000000000 */
[----:B------:R1:W-:Y:S04]  /*70bd0*/  STS.U8 [R7+0x3880], R106 ;  /* 0x0038806a07007388 */ /* 0x0003e80000000000 */
[----:B------:R1:W-:Y:S01]  /*70be0*/  STS.U8 [R7+0xb880], R125 ;  /* 0x00b8807d07007388 */ /* 0x0003e20000000000 */
[----:B--2---:R-:W-:-:S05]  /*70bf0*/  @!P0 IMAD.MOV.U32 R14, RZ, RZ, R44 ;  /* 0x000000ffff0e8224 */ /* 0x004fca00078e002c */
[----:B------:R3:W2:Y:S02]  /*70c00*/  @!P0 LDG.E.U8 R18, desc[UR4][R14.64] ;  /* 0x000000040e128981 */ /* 0x0006a4000c1e1100 */
[----:B---3--:R-:W-:Y:S02]  /*70c10*/  @!P4 IMAD.MOV.U32 R14, RZ, RZ, R40 ;  /* 0x000000ffff0ec224 */ /* 0x008fe400078e0028 */
[----:B------:R-:W-:Y:S02]  /*70c20*/  @!P4 IMAD.MOV.U32 R15, RZ, RZ, R41 ;  /* 0x000000ffff0fc224 */ /* 0x000fe400078e0029 */
[----:B------:R-:W3:Y:S04]  /*70c30*/  LDL.LU R41, [R1+0xb1c] ;  /* 0x000b1c0001297983 */ /* 0x000ee80000300800 */
[----:B------:R4:W2:Y:S04]  /*70c40*/  @!P4 LDG.E.U8 R17, desc[UR4][R14.64] ;  /* 0x000000040e11c981 */ /* 0x0008a8000c1e1100 */
[----:B------:R-:W2:Y:S01]  /*70c50*/  LDL.LU R40, [R1+0xb18] ;  /* 0x000b180001287983 */ /* 0x000ea20000300800 */
[----:B----4-:R-:W-:-:S02]  /*70c60*/  @!P0 IMAD.MOV.U32 R14, RZ, RZ, R38 ;  /* 0x000000ffff0e8224 */ /* 0x010fc400078e0026 */
[----:B------:R-:W-:-:S05]  /*70c70*/  @!P0 IMAD.MOV.U32 R15, RZ, RZ, R39 ;  /* 0x000000ffff0f8224 */ /* 0x000fca00078e0027 */
[----:B------:R4:W2:Y:S02]  /*70c80*/  @!P0 LDG.E.U8 R16, desc[UR4][R14.64] ;  /* 0x000000040e108981 */ /* 0x0008a4000c1e1100 */
[----:B----4-:R-:W-:Y:S02]  /*70c90*/  @!P4 IMAD.MOV.U32 R14, RZ, RZ, R36 ;  /* 0x000000ffff0ec224 */ /* 0x010fe400078e0024 */
[----:B------:R-:W-:Y:S01]  /*70ca0*/  @!P4 IMAD.MOV.U32 R15, RZ, RZ, R37 ;  /* 0x000000ffff0fc224 */ /* 0x000fe200078e0025 */
[----:B------:R-:W4:Y:S04]  /*70cb0*/  LDL.LU R36, [R1+0xae4] ;  /* 0x000ae40001247983 */ /* 0x000f280000300800 */
[----:B------:R-:W4:Y:S04]  /*70cc0*/  LDL.LU R37, [R1+0xae0] ;  /* 0x000ae00001257983 */ /* 0x000f280000300800 */
[----:B0-----:R-:W4:Y:S04]  /*70cd0*/  LDL.LU R148, [R1+0xaac] ;  /* 0x000aac0001947983 */ /* 0x001f280000300800 */
[----:B-1----:R-:W4:Y:S04]  /*70ce0*/  LDL.LU R149, [R1+0xaa8] ;  /* 0x000aa80001957983 */ /* 0x002f280000300800 */
        /* <DEDUP_REMOVED lines=11> */
[----:B------:R0:W-:Y:S04]  /*70da0*/  STS.U8 [R7+0x4080], R150 ;  /* 0x0040809607007388 */ /* 0x0001e80000000000 */
[----:B------:R-:W4:Y:S04]  /*70db0*/  LDL.LU R39, [R1+0x958] ;  /* 0x0009580001277983 */ /* 0x000f280000300800 */
[----:B------:R1:W-:Y:S01]  /*70dc0*/  STS.U8 [R7+0x7080], R151 ;  /* 0x0070809707007388 */ /* 0x0003e20000000000 */
[----:B------:R-:W-:-:S03]  /*70dd0*/  PRMT R11, RZ, 0x7610, R11 ;  /* 0x00007610ff0b7816 */ /* 0x000fc6000000000b */
[----:B------:R1:W-:Y:S04]  /*70de0*/  STS.U8 [R7+0xf080], R79 ;  /* 0x00f0804f07007388 */ /* 0x0003e80000000000 */
[----:B------:R1:W-:Y:S04]  /*70df0*/  STS.U8 [R7+0x7480], R78 ;  /* 0x0074804e07007388 */ /* 0x0003e80000000000 */
[----:B------:R1:W-:Y:S04]  /*70e00*/  STS.U8 [R7+0xf480], R69 ;  /* 0x00f4804507007388 */ /* 0x0003e80000000000 */
[----:B------:R1:W-:Y:S04]  /*70e10*/  STS.U8 [R7+0x7880], R115 ;  /* 0x0078807307007388 */ /* 0x0003e80000000000 */
[----:B0-----:R-:W4:Y:S04]  /*70e20*/  LDL.LU R150, [R1+0x924] ;  /* 0x0009240001967983 */ /* 0x001f280000300800 */
[----:B------:R0:W-:Y:S04]  /*70e30*/  STS.U8 [R7+0xf880], R70 ;  /* 0x00f8804607007388 */ /* 0x0001e80000000000 */
[----:B-1----:R-:W4:Y:S04]  /*70e40*/  LDL.LU R151, [R1+0x920] ;  /* 0x0009200001977983 */ /* 0x002f280000300800 */
[----:B------:R1:W-:Y:S04]  /*70e50*/  STS.U8 [R7+0x7c80], R56 ;  /* 0x007c803807007388 */ /* 0x0003e80000000000 */
[----:B------:R-:W4:Y:S04]  /*70e60*/  LDL.LU R79, [R1+0x8ec] ;  /* 0x0008ec00014f7983 */ /* 0x000f280000300800 */
[----:B------:R-:W4:Y:S04]  /*70e70*/  LDL.LU R78, [R1+0x8e8] ;  /* 0x0008e800014e7983 */ /* 0x000f280000300800 */
[----:B------:R-:W4:Y:S04]  /*70e80*/  @!P4 LDG.E.U8 R11, desc[UR4][R14.64] ;  /* 0x000000040e0bc981 */ /* 0x000f28000c1e1100 */
[----:B------:R-:W4:Y:S04]  /*70e90*/  LDL.LU R69, [R1+0x8b4] ;  /* 0x0008b40001457983 */ /* 0x000f280000300800 */
[----:B------:R-:W4:Y:S04]  /*70ea0*/  LDL.LU R115, [R1+0x8b0] ;  /* 0x0008b00001737983 */ /* 0x000f280000300800 */
[----:B0-----:R-:W4:Y:S04]  /*70eb0*/  LDL.LU R70, [R1+0x87c] ;  /* 0x00087c0001467983 */ /* 0x001f280000300800 */
[----:B-1----:R-:W4:Y:S04]  /*70ec0*/  LDL.LU R56, [R1+0x878] ;  /* 0x0008780001387983 */ /* 0x002f280000300800 */
[----:B------:R0:W-:Y:S04]  /*70ed0*/  STS.U8 [R7+0xfc80], R124 ;  /* 0x00fc807c07007388 */ /* 0x0001e80000000000 */
[----:B------:R-:W4:Y:S04]  /*70ee0*/  LDL.LU R14, [R1+0x844] ;  /* 0x00084400010e7983 */ /* 0x000f280000300800 */
[----:B------:R-:W4:Y:S04]  /*70ef0*/  LDL.LU R15, [R1+0x840] ;  /* 0x00084000010f7983 */ /* 0x000f280000300800 */
[----:B------:R1:W-:Y:S04]  /*70f00*/  STS.U8 [R7+0x10080], R130 ;  /* 0x0100808207007388 */ /* 0x0003e80000000000 */
[----:B0-----:R-:W4:Y:S04]  /*70f10*/  LDL.LU R124, [R1+0x40d4] ;  /* 0x0040d400017c7983 */ /* 0x001f280000300800 */
[----:B-1----:R-:W4:Y:S04]  /*70f20*/  LDL.LU R130, [R1+0x40d0] ;  /* 0x0040d00001827983 */ /* 0x002f280000300800 */
[----:B------:R0:W-:Y:S04]  /*70f30*/  STS.U8 [R7+0x18080], R45 ;  /* 0x0180802d07007388 */ /* 0x0001e80000000000 */
[----:B0-----:R-:W4:Y:S04]  /*70f40*/  LDL.LU R45, [R1+0x40cc] ;  /* 0x0040cc00012d7983 */ /* 0x001f280000300800 */
[----:B---3--:R0:W-:Y:S04]  /*70f50*/  STS.U8 [R7+0x10480], R41 ;  /* 0x0104802907007388 */ /* 0x0081e80000000000 */
[----:B--2---:R1:W-:Y:S04]  /*70f60*/  STS.U8 [R7+0x18480], R40 ;  /* 0x0184802807007388 */ /* 0x0043e80000000000 */
[----:B0-----:R-:W2:Y:S04]  /*70f70*/  LDL.LU R41, [R1+0x40c8] ;  /* 0x0040c80001297983 */ /* 0x001ea80000300800 */
[----:B-1----:R-:W3:Y:S04]  /*70f80*/  LDL.LU R40, [R1+0x40c4] ;  /* 0x0040c40001287983 */ /* 0x002ee80000300800 */
[----:B----4-:R0:W-:Y:S04]  /*70f90*/  STS.U8 [R7+0x10880], R36 ;  /* 0x0108802407007388 */ /* 0x0101e80000000000 */
[----:B------:R1:W-:Y:S04]  /*70fa0*/  STS.U8 [R7+0x18880], R37 ;  /* 0x0188802507007388 */ /* 0x0003e80000000000 */
[----:B------:R4:W-:Y:S04]  /*70fb0*/  STS.U8 [R7+0x10c80], R148 ;  /* 0x010c809407007388 */ /* 0x0009e80000000000 */
[----:B------:R4:W-:Y:S04]  /*70fc0*/  STS.U8 [R7+0x18c80], R149 ;  /* 0x018c809507007388 */ /* 0x0009e80000000000 */
[----:B------:R4:W-:Y:S04]  /*70fd0*/  STS.U8 [R7+0x11080], R95 ;  /* 0x0110805f07007388 */ /* 0x0009e80000000000 */
[----:B------:R4:W-:Y:S04]  /*70fe0*/  STS.U8 [R7+0x19080], R96 ;  /* 0x0190806007007388 */ /* 0x0009e80000000000 */
[----:B0-----:R-:W3:Y:S04]  /*70ff0*/  LDL.LU R36, [R1+0x40c0] ;  /* 0x0040c00001247983 */ /* 0x001ee80000300800 */
[----:B-1----:R-:W3:Y:S04]  /*71000*/  LDL.LU R37, [R1+0x40bc] ;  /* 0x0040bc0001257983 */ /* 0x002ee80000300800 */
[----:B----4-:R-:W4:Y:S04]  /*71010*/  LDL.LU R148, [R1+0x40b8] ;  /* 0x0040b80001947983 */ /* 0x010f280000300800 */
[----:B------:R-:W4:Y:S04]  /*71020*/  LDL.LU R149, [R1+0x40b4] ;  /* 0x0040b40001957983 */ /* 0x000f280000300800 */
[----:B------:R-:W4:Y:S04]  /*71030*/  LDL.LU R95, [R1+0x40b0] ;  /* 0x0040b000015f7983 */ /* 0x000f280000300800 */
[----:B------:R-:W4:Y:S04]  /*71040*/  LDL.LU R96, [R1+0x40ac] ;  /* 0x0040ac0001607983 */ /* 0x000f280000300800 */
[----:B------:R0:W-:Y:S04]  /*71050*/  STS.U8 [R7+0x11480], R60 ;  /* 0x0114803c07007388 */ /* 0x0001e80000000000 */
[----:B------:R1:W-:Y:S04]  /*71060*/  STS.U8 [R7+0x19480], R68 ;  /* 0x0194804407007388 */ /* 0x0003e80000000000 */
[----:B------:R1:W-:Y:S04]  /*71070*/  STS.U8 [R7+0x11880], R51 ;  /* 0x0118803307007388 */ /* 0x0003e80000000000 */
[----:B------:R1:W-:Y:S04]  /*71080*/  STS.U8 [R7+0x19880], R50 ;  /* 0x0198803207007388 */ /* 0x0003e80000000000 */
[----:B------:R1:W-:Y:S04]  /*71090*/  STS.U8 [R7+0x11c80], R44 ;  /* 0x011c802c07007388 */ /* 0x0003e80000000000 */
[----:B------:R1:W-:Y:S04]  /*710a0*/  STS.U8 [R7+0x19c80], R126 ;  /* 0x019c807e07007388 */ /* 0x0003e80000000000 */
[----:B0-----:R-:W4:Y:S04]  /*710b0*/  LDL.LU R60, [R1+0x40a8] ;  /* 0x0040a800013c7983 */ /* 0x001f280000300800 */
[----:B-1----:R-:W4:Y:S04]  /*710c0*/  LDL.LU R68, [R1+0x40a4] ;  /* 0x0040a40001447983 */ /* 0x002f280000300800 */
[----:B------:R-:W4:Y:S04]  /*710d0*/  LDL.LU R51, [R1+0x40a0] ;  /* 0x0040a00001337983 */ /* 0x000f280000300800 */
[----:B------:R-:W4:Y:S04]  /*710e0*/  LDL.LU R50, [R1+0x409c] ;  /* 0x00409c0001327983 */ /* 0x000f280000300800 */
[----:B------:R-:W4:Y:S04]  /*710f0*/  LDL.LU R44, [R1+0x4098] ;  /* 0x00409800012c7983 */ /* 0x000f280000300800 */
[----:B------:R-:W4:Y:S04]  /*71100*/  LDL.LU R126, [R1+0x4094] ;  /* 0x00409400017e7983 */ /* 0x000f280000300800 */
[----:B------:R0:W-:Y:S04]  /*71110*/  STS.U8 [R7+0x12080], R106 ;  /* 0x0120806a07007388 */ /* 0x0001e80000000000 */
[----:B------:R1:W-:Y:S04]  /*71120*/  STS.U8 [R7+0x1a080], R125 ;  /* 0x01a0807d07007388 */ /* 0x0003e80000000000 */
[----:B0-----:R-:W4:Y:S04]  /*71130*/  LDL.LU R106, [R1+0x4090] ;  /* 0x00409000016a7983 */ /* 0x001f280000300800 */
[----:B-1----:R-:W4:Y:S04]  /*71140*/  LDL.LU R125, [R1+0x408c] ;  /* 0x00408c00017d7983 */ /* 0x002f280000300800 */
        /* <DEDUP_REMOVED lines=49> */
[----:B--2---:R-:W-:Y:S04]  /*71460*/  STS.U8 [R7+0x1c080], R41 ;  /* 0x01c0802907007388 */ /* 0x004fe80000000000 */
[----:B---3--:R-:W-:Y:S04]  /*71470*/  STS.U8 [R7+0x14080], R40 ;  /* 0x0140802807007388 */ /* 0x008fe80000000000 */
[----:B----4-:R-:W-:Y:S04]  /*71480*/  STS.U8 [R7+0x1bc80], R106 ;  /* 0x01bc806a07007388 */ /* 0x010fe80000000000 */
[----:B------:R0:W-:Y:S04]  /*71490*/  STS.U8 [R7+0x13c80], R125 ;  /* 0x013c807d07007388 */ /* 0x0001e80000000000 */
[----:B0-----:R-:W2:Y:S04]  /*714a0*/  LDL.LU R125, [R1+0x4060] ;  /* 0x00406000017d7983 */ /* 0x001ea80000300800 */
[----:B------:R-:W3:Y:S04]  /*714b0*/  LDL.LU R106, [R1+0x405c] ;  /* 0x00405c00016a7983 */ /* 0x000ee80000300800 */
[----:B------:R-:W4:Y:S04]  /*714c0*/  LDL.LU R40, [R1+0x4058] ;  /* 0x0040580001287983 */ /* 0x000f280000300800 */
[----:B------:R-:W4:Y:S04]  /*714d0*/  LDL.LU R41, [R1+0x4054] ;  /* 0x0040540001297983 */ /* 0x000f280000300800 */
[----:B------:R-:W2:Y:S04]  /*714e0*/  LDL.LU R6, [R1+0x4050] ;  /* 0x0040500001067983 */ /* 0x000ea80000300800 */
[----:B------:R-:W2:Y:S04]  /*714f0*/  LDL.LU R14, [R1+0x1224] ;  /* 0x00122400010e7983 */ /* 0x000ea80000300800 */
[----:B------:R-:W3:Y:S04]  /*71500*/  LDL.LU R15, [R1+0x11f8] ;  /* 0x0011f800010f7983 */ /* 0x000ee80000300800 */
        /* <DEDUP_REMOVED lines=27> */
[----:B------:R1:W-:Y:S04]  /*716c0*/  STS.U8 [R7+0x17c80], R185 ;  /* 0x017c80b907007388 */ /* 0x0003e80000000000 */
[----:B------:R1:W-:Y:S04]  /*716d0*/  STS.U8 [R7+0x1f880], R186 ;  /* 0x01f880ba07007388 */ /* 0x0003e80000000000 */
[----:B0-----:R-:W4:Y:S04]  /*716e0*/  LDL.LU R184, [R1+0x1060] ;  /* 0x0010600001b87983 */ /* 0x001f280000300800 */
[----:B-1----:R-:W4:Y:S04]  /*716f0*/  LDL.LU R185, [R1+0x105c] ;  /* 0x00105c0001b97983 */ /* 0x002f280000300800 */
[----:B------:R-:W4:Y:S04]  /*71700*/  LDL.LU R186, [R1+0x1020] ;  /* 0x0010200001ba7983 */ /* 0x000f280000300800 */
[----:B--2---:R-:W-:Y:S04]  /*71710*/  STS.U8 [R6+0x9500], R14 ;  /* 0x0095000e06007388 */ /* 0x004fe80000000000 */
[----:B---3--:R-:W-:Y:S04]  /*71720*/  STS.U8 [R6+0x1900], R15 ;  /* 0x0019000f06007388 */ /* 0x008fe80000000000 */
[----:B----4-:R-:W-:Y:S04]  /*71730*/  STS.U8 [R6+0x9900], R0 ;  /* 0x0099000006007388 */ /* 0x010fe80000000000 */
        /* <DEDUP_REMOVED lines=15> */
[----:B------:R1:W-:Y:S04]  /*71830*/  STS.U8 [R6+0x1100], R227 ;  /* 0x001100e306007388 */ /* 0x0003e80000000000 */
[----:B------:R2:W-:Y:S04]  /*71840*/  STS.U8 [R6+0x9100], R240 ;  /* 0x009100f006007388 */ /* 0x0005e80000000000 */
[----:B0-----:R-:W3:Y:S04]  /*71850*/  LDL.LU R187, [R1+0x101c] ;  /* 0x00101c0001bb7983 */ /* 0x001ee80000300800 */
[----:B------:R-:W4:Y:S04]  /*71860*/  LDL.LU R188, [R1+0xfe0] ;  /* 0x000fe00001bc7983 */ /* 0x000f280000300800 */
[----:B------:R-:W4:Y:S04]  /*71870*/  LDL.LU R189, [R1+0xfd4] ;  /* 0x000fd40001bd7983 */ /* 0x000f280000300800 */
[----:B------:R-:W4:Y:S04]  /*71880*/  LDL.LU R198, [R1+0xf98] ;  /* 0x000f980001c67983 */ /* 0x000f280000300800 */
[----:B------:R-:W4:Y:S04]  /*71890*/  LDL.LU R199, [R1+0xf94] ;  /* 0x000f940001c77983 */ /* 0x000f280000300800 */
[----:B------:R-:W4:Y:S04]  /*718a0*/  LDL.LU R212, [R1+0xf58] ;  /* 0x000f580001d47983 */ /* 0x000f280000300800 */
[----:B------:R-:W4:Y:S04]  /*718b0*/  LDL.LU R213, [R1+0xf54] ;  /* 0x000f540001d57983 */ /* 0x000f280000300800 */
[----:B------:R-:W4:Y:S04]  /*718c0*/  LDL.LU R226, [R1+0xf18] ;  /* 0x000f180001e27983 */ /* 0x000f280000300800 */
[----:B-1----:R-:W4:Y:S04]  /*718d0*/  LDL.LU R227, [R1+0xf14] ;  /* 0x000f140001e37983 */ /* 0x002f280000300800 */
[----:B--2---:R-:W2:Y:S04]  /*718e0*/  LDL.LU R240, [R1+0xed8] ;  /* 0x000ed80001f07983 */ /* 0x004ea80000300800 */
[----:B------:R-:W2:Y:S04]  /*718f0*/  LDL.LU R241, [R1+0xed4] ;  /* 0x000ed40001f17983 */ /* 0x000ea80000300800 */
[----:B------:R-:W2:Y:S04]  /*71900*/  LDL.LU R14, [R1+0xe98] ;  /* 0x000e9800010e7983 */ /* 0x000ea80000300800 */
[----:B------:R-:W2:Y:S04]  /*71910*/  LDL.LU R15, [R1+0xe94] ;  /* 0x000e9400010f7983 */ /* 0x000ea80000300800 */
[----:B------:R-:W3:Y:S04]  /*71920*/  LDL.LU R0, [R1+0xe54] ;  /* 0x000e540001007983 */ /* 0x000ee80000300800 */
[----:B------:R-:W4:Y:S04]  /*71930*/  LDL.LU R20, [R1+0xe50] ;  /* 0x000e500001147983 */ /* 0x000f280000300800 */
[----:B------:R-:W2:Y:S04]  /*71940*/  LDL.LU R97, [R1+0xe14] ;  /* 0x000e140001617983 */ /* 0x000ea80000300800 */
[----:B------:R-:W2:Y:S04]  /*71950*/  LDL.LU R98, [R1+0xe10] ;  /* 0x000e100001627983 */ /* 0x000ea80000300800 */
[----:B------:R-:W2:Y:S04]  /*71960*/  LDL.LU R116, [R1+0xdc4] ;  /* 0x000dc40001747983 */ /* 0x000ea80000300800 */
[----:B------:R-:W2:Y:S04]  /*71970*/  LDL.LU R59, [R1+0xdc0] ;  /* 0x000dc000013b7983 */ /* 0x000ea80000300800 */
[----:B------:R0:W-:Y:S04]  /*71980*/  STS.U8 [R6+0x2900], R101 ;  /* 0x0029006506007388 */ /* 0x0001e80000000000 */
[----:B------:R-:W2:Y:S04]  /*71990*/  LDL.LU R102, [R1+0xd74] ;  /* 0x000d740001667983 */ /* 0x000ea80000300800 */
[----:B------:R1:W-:Y:S04]  /*719a0*/  STS.U8 [R6+0xa900], R58 ;  /* 0x00a9003a06007388 */ /* 0x0003e80000000000 */
[----:B------:R1:W-:Y:S04]  /*719b0*/  STS.U8 [R6+0x2d00], R76 ;  /* 0x002d004c06007388 */ /* 0x0003e80000000000 */
[----:B0-----:R-:W2:Y:S04]  /*719c0*/  LDL.LU R101, [R1+0xd70] ;  /* 0x000d700001657983 */ /* 0x001ea80000300800 */
[----:B-1----:R-:W2:Y:S04]  /*719d0*/  LDL.LU R58, [R1+0xd24] ;  /* 0x000d2400013a7983 */ /* 0x002ea80000300800 */
        /* <DEDUP_REMOVED lines=11> */
[----:B---3--:R0:W-:Y:S04]  /*71a90*/  STS.U8 [R6+0x5900], R0 ;  /* 0x0059000006007388 */ /* 0x0081e80000000000 */
[----:B----4-:R1:W-:Y:S04]  /*71aa0*/  STS.U8 [R6+0xd900], R20 ;  /* 0x00d9001406007388 */ /* 0x0103e80000000000 */
[----:B--2---:R2:W-:Y:S04]  /*71ab0*/  STS.U8 [R6+0x5d00], R97 ;  /* 0x005d006106007388 */ /* 0x0045e80000000000 */
[----:B------:R3:W-:Y:S04]  /*71ac0*/  STS.U8 [R6+0xdd00], R98 ;  /* 0x00dd006206007388 */ /* 0x0007e80000000000 */
        /* <DEDUP_REMOVED lines=8> */
[----:B------:R-:W4:Y:S04]  /*71b50*/  LDL.LU R59, [R1+0xb4c] ;  /* 0x000b4c00013b7983 */ /* 0x000f280000300800 */
[----:B------:R1:W-:Y:S04]  /*71b60*/  STS.U8 [R6+0xe500], R101 ;  /* 0x00e5006506007388 */ /* 0x0003e80000000000 */
[----:B------:R1:W-:Y:S04]  /*71b70*/  STS.U8 [R6+0x6900], R58 ;  /* 0x0069003a06007388 */ /* 0x0003e80000000000 */
[----:B------:R1:W-:Y:S04]  /*71b80*/  STS.U8 [R6+0xe900], R76 ;  /* 0x00e9004c06007388 */ /* 0x0003e80000000000 */
[----:B0-----:R-:W4:Y:S04]  /*71b90*/  LDL.LU R102, [R1+0xb48] ;  /* 0x000b480001667983 */ /* 0x001f280000300800 */
[----:B-1----:R-:W4:Y:S04]  /*71ba0*/  LDL.LU R101, [R1+0xb14] ;  /* 0x000b140001657983 */ /* 0x002f280000300800 */
        /* <DEDUP_REMOVED lines=13> */
[----:B------:R0:W-:Y:S04]  /*71c80*/  STS.U8 [R6+0xb900], R185 ;  /* 0x00b900b906007388 */ /* 0x0001e80000000000 */
[----:B------:R-:W4:Y:S04]  /*71c90*/  LDL.LU R184, [R1+0xa34] ;  /* 0x000a340001b87983 */ /* 0x000f280000300800 */
        /* <DEDUP_REMOVED lines=26> */
[----:B0-----:R-:W4:Y:S04]  /*71e40*/  LDL.LU R241, [R1+0x8e0] ;  /* 0x0008e00001f17983 */ /* 0x001f280000300800 */
[----:B-1----:R-:W4:Y:S04]  /*71e50*/  LDL.LU R14, [R1+0x8ac] ;  /* 0x0008ac00010e7983 */ /* 0x002f280000300800 */
[----:B------:R-:W4:Y:S04]  /*71e60*/  LDL.LU R15, [R1+0x8a8] ;  /* 0x0008a800010f7983 */ /* 0x000f280000300800 */
[----:B------:R0:W-:Y:S04]  /*71e70*/  STS.U8 [R6+0xf500], R0 ;  /* 0x00f5000006007388 */ /* 0x0001e80000000000 */
[----:B------:R1:W-:Y:S04]  /*71e80*/  STS.U8 [R6+0x7900], R20 ;  /* 0x0079001406007388 */ /* 0x0003e80000000000 */
[----:B--2---:R2:W-:Y:S04]  /*71e90*/  STS.U8 [R6+0xf900], R97 ;  /* 0x00f9006106007388 */ /* 0x0045e80000000000 */
[----:B---3--:R3:W-:Y:S04]  /*71ea0*/  STS.U8 [R6+0x7d00], R98 ;  /* 0x007d006206007388 */ /* 0x0087e80000000000 */
[----:B----4-:R4:W-:Y:S04]  /*71eb0*/  STS.U8 [R6+0xfd00], R116 ;  /* 0x00fd007406007388 */ /* 0x0109e80000000000 */
[----:B------:R4:W-:Y:S04]  /*71ec0*/  STS.U8 [R6+0x10100], R59 ;  /* 0x0101003b06007388 */ /* 0x0009e80000000000 */
[----:B0-----:R-:W4:Y:S04]  /*71ed0*/  LDL.LU R0, [R1+0x404c] ;  /* 0x00404c0001007983 */ /* 0x001f280000300800 */
[----:B-1----:R-:W4:Y:S04]  /*71ee0*/  LDL.LU R20, [R1+0x4048] ;  /* 0x0040480001147983 */ /* 0x002f280000300800 */
[----:B--2---:R-:W2:Y:S04]  /*71ef0*/  LDL.LU R97, [R1+0x4044] ;  /* 0x0040440001617983 */ /* 0x004ea80000300800 */
[----:B---3--:R-:W3:Y:S04]  /*71f00*/  LDL.LU R98, [R1+0x4040] ;  /* 0x0040400001627983 */ /* 0x008ee80000300800 */
[----:B----4-:R-:W4:Y:S04]  /*71f10*/  LDL.LU R116, [R1+0x403c] ;  /* 0x00403c0001747983 */ /* 0x010f280000300800 */
[----:B------:R-:W2:Y:S04]  /*71f20*/  LDL.LU R59, [R1+0x4038] ;  /* 0x00403800013b7983 */ /* 0x000ea80000300800 */
[----:B------:R0:W-:Y:S04]  /*71f30*/  STS.U8 [R6+0x18100], R102 ;  /* 0x0181006606007388 */ /* 0x0001e80000000000 */
[----:B------:R1:W-:Y:S04]  /*71f40*/  STS.U8 [R6+0x10500], R101 ;  /* 0x0105006506007388 */ /* 0x0003e80000000000 */
[----:B------:R1:W-:Y:S04]  /*71f50*/  STS.U8 [R6+0x18500], R58 ;  /* 0x0185003a06007388 */ /* 0x0003e80000000000 */
[----:B------:R1:W-:Y:S04]  /*71f60*/  STS.U8 [R6+0x10900], R76 ;  /* 0x0109004c06007388 */ /* 0x0003e80000000000 */
[----:B0-----:R-:W3:Y:S04]  /*71f70*/  LDL.LU R102, [R1+0x4034] ;  /* 0x0040340001667983 */ /* 0x001ee80000300800 */
[----:B-1----:R-:W4:Y:S04]  /*71f80*/  LDL.LU R101, [R1+0x4030] ;  /* 0x0040300001657983 */ /* 0x002f280000300800 */
[----:B------:R-:W2:Y:S04]  /*71f90*/  LDL.LU R58, [R1+0x402c] ;  /* 0x00402c00013a7983 */ /* 0x000ea80000300800 */
[----:B------:R-:W3:Y:S04]  /*71fa0*/  LDL.LU R76, [R1+0x4028] ;  /* 0x00402800014c7983 */ /* 0x000ee80000300800 */
        /* <DEDUP_REMOVED lines=56> */
[----:B---3--:R0:W-:Y:S04]  /*72330*/  STS.U8 [R6+0x13500], R76 ;  /* 0x0135004c06007388 */ /* 0x0081e80000000000 */
[----:B0-----:R-:W2:Y:S04]  /*72340*/  LDL.LU R76, [R1+0x4010] ;  /* 0x00401000014c7983 */ /* 0x001ea80000300800 */
[----:B------:R-:W3:Y:S04]  /*72350*/  LDL.LU R58, [R1+0x400c] ;  /* 0x00400c00013a7983 */ /* 0x000ee80000300800 */
[----:B------:R-:W2:Y:S04]  /*72360*/  LDL.LU R106, [R1+0x4008] ;  /* 0x00400800016a7983 */ /* 0x000ea80000300800 */
        /* <DEDUP_REMOVED lines=55> */
[----:B------:R0:W-:Y:S04]  /*726e0*/  STS.U8 [R6+0x1f100], R196 ;  /* 0x01f100c406007388 */ /* 0x0001e80000000000 */
[----:B------:R-:W2:Y:S04]  /*726f0*/  LDL.LU R179, [R1+0x1054] ;  /* 0x0010540001b37983 */ /* 0x000ea80000300800 */
[----:B0-----:R-:W2:Y:S04]  /*72700*/  LDL.LU R196, [R1+0x1018] ;  /* 0x0010180001c47983 */ /* 0x001ea80000300800 */
[----:B----4-:R-:W-:Y:S04]  /*72710*/  STS.U8 [R5+0x8d80], R184 ;  /* 0x008d80b805007388 */ /* 0x010fe80000000000 */
[----:B---3--:R-:W-:Y:S04]  /*72720*/  STS.U8 [R5+0x1180], R185 ;  /* 0x001180b905007388 */ /* 0x008fe80000000000 */
[----:B--2---:R-:W-:Y:S04]  /*72730*/  STS.U8 [R5+0x9180], R186 ;  /* 0x009180ba05007388 */ /* 0x004fe80000000000 */
        /* <DEDUP_REMOVED lines=52> */
[----:B---3--:R-:W-:Y:S04]  /*72a80*/  STS.U8 [R5+0xbd80], R197 ;  /* 0x00bd80c505007388 */ /* 0x008fe80000000000 */
[----:B----4-:R-:W-:Y:S04]  /*72a90*/  STS.U8 [R5+0x4180], R210 ;  /* 0x004180d205007388 */ /* 0x010fe80000000000 */
[----:B------:R-:W-:Y:S04]  /*72aa0*/  STS.U8 [R5+0xc180], R211 ;  /* 0x00c180d305007388 */ /* 0x000fe80000000000 */
[----:B------:R-:W-:Y:S04]  /*72ab0*/  STS.U8 [R5+0x4580], R224 ;  /* 0x004580e005007388 */ /* 0x000fe80000000000 */
[----:B------:R-:W-:Y:S04]  /*72ac0*/  STS.U8 [R5+0xc580], R225 ;  /* 0x00c580e105007388 */ /* 0x000fe80000000000 */
[----:B--2---:R-:W-:Y:S04]  /*72ad0*/  STS.U8 [R5+0x4980], R238 ;  /* 0x004980ee05007388 */ /* 0x004fe80000000000 */
[----:B------:R-:W-:Y:S04]  /*72ae0*/  STS.U8 [R5+0xc980], R239 ;  /* 0x00c980ef05007388 */ /* 0x000fe80000000000 */
[----:B------:R-:W-:Y:S04]  /*72af0*/  STS.U8 [R5+0x4d80], R184 ;  /* 0x004d80b805007388 */ /* 0x000fe80000000000 */
[----:B------:R-:W-:Y:S04]  /*72b00*/  STS.U8 [R5+0xcd80], R185 ;  /* 0x00cd80b905007388 */ /* 0x000fe80000000000 */
[----:B------:R-:W-:Y:S04]  /*72b10*/  STS.U8 [R5+0x5180], R186 ;  /* 0x005180ba05007388 */ /* 0x000fe80000000000 */
[----:B------:R-:W-:Y:S04]  /*72b20*/  STS.U8 [R5+0xd180], R187 ;  /* 0x00d180bb05007388 */ /* 0x000fe80000000000 */
[----:B------:R-:W-:Y:S04]  /*72b30*/  STS.U8 [R5+0x5580], R188 ;  /* 0x005580bc05007388 */ /* 0x000fe80000000000 */
[----:B------:R0:W-:Y:S04]  /*72b40*/  STS.U8 [R5+0x6d80], R57 ;  /* 0x006d803905007388 */ /* 0x0001e80000000000 */
[----:B0-----:R-:W2:Y:S04]  /*72b50*/  LDL.LU R57, [R1+0xcbc] ;  /* 0x000cbc0001397983 */ /* 0x001ea80000300800 */
        /* <DEDUP_REMOVED lines=14> */
[----:B------:R-:W3:Y:S04]  /*72c40*/  LDL.LU R184, [R1+0xa9c] ;  /* 0x000a9c0001b87983 */ /* 0x000ee80000300800 */
        /* <DEDUP_REMOVED lines=52> */
[----:B--2---:R0:W-:Y:S04]  /*72f90*/  STS.U8 [R5+0xed80], R57 ;  /* 0x00ed803905007388 */ /* 0x0041e80000000000 */
        /* <DEDUP_REMOVED lines=26> */
[----:B---3--:R0:W-:Y:S04]  /*73140*/  STS.U8 [R5+0x10d80], R184 ;  /* 0x010d80b805007388 */ /* 0x0081e80000000000 */
[----:B------:R-:W3:Y:S04]  /*73150*/  LDL.LU R4, [R1+0x3f4c] ;  /* 0x003f4c0001047983 */ /* 0x000ee80000300800 */
[----:B----4-:R1:W-:Y:S04]  /*73160*/  STS.U8 [R5+0x18d80], R185 ;  /* 0x018d80b905007388 */ /* 0x0103e80000000000 */
[----:B------:R4:W-:Y:S04]  /*73170*/  STS.U8 [R5+0x11180], R186 ;  /* 0x011180ba05007388 */ /* 0x0009e80000000000 */
[----:B------:R4:W-:Y:S04]  /*73180*/  STS.U8 [R5+0x19180], R187 ;  /* 0x019180bb05007388 */ /* 0x0009e80000000000 */
[----:B------:R4:W-:Y:S04]  /*73190*/  STS.U8 [R5+0x11580], R188 ;  /* 0x011580bc05007388 */ /* 0x0009e80000000000 */
[----:B------:R4:W-:Y:S04]  /*731a0*/  STS.U8 [R5+0x19580], R189 ;  /* 0x019580bd05007388 */ /* 0x0009e80000000000 */
[----:B0-----:R-:W3:Y:S04]  /*731b0*/  LDL.LU R184, [R1+0x1308] ;  /* 0x0013080001b87983 */ /* 0x001ee80000300800 */
[----:B-1----:R-:W2:Y:S04]  /*731c0*/  LDL.LU R185, [R1+0x1304] ;  /* 0x0013040001b97983 */ /* 0x002ea80000300800 */
[----:B----4-:R-:W4:Y:S04]  /*731d0*/  LDL.LU R186, [R1+0x12d8] ;  /* 0x0012d80001ba7983 */ /* 0x010f280000300800 */
        /* <DEDUP_REMOVED lines=50> */
[----:B------:R-:W-:Y:S04]  /*73500*/  STS.U8 [R5+0x1e180], R251 ;  /* 0x01e180fb05007388 */ /* 0x000fe80000000000 */
[----:B------:R-:W-:Y:S04]  /*73510*/  STS.U8 [R5+0x16580], R237 ;  /* 0x016580ed05007388 */ /* 0x000fe80000000000 */
[----:B------:R-:W-:Y:S04]  /*73520*/  STS.U8 [R5+0x1e580], R236 ;  /* 0x01e580ec05007388 */ /* 0x000fe80000000000 */
[----:B------:R-:W-:Y:S04]  /*73530*/  STS.U8 [R5+0x16980], R223 ;  /* 0x016980df05007388 */ /* 0x000fe80000000000 */
[----:B0-----:R-:W4:Y:S04]  /*73540*/  LDL.LU R225, [R1+0x1050] ;  /* 0x0010500001e17983 */ /* 0x001f280000300800 */
        /* <DEDUP_REMOVED lines=11> */
[----:B-1----:R-:W4:Y:S04]  /*73600*/  LDL.LU R238, [R1+0x104c] ;  /* 0x00104c0001ee7983 */ /* 0x002f280000300800 */
[----:B------:R-:W4:Y:S04]  /*73610*/  LDL.LU R239, [R1+0x1008] ;  /* 0x0010080001ef7983 */ /* 0x000f280000300800 */
[----:B---3--:R0:W-:Y:S04]  /*73620*/  STS.U8 [R4+0x200], R184 ;  /* 0x000200b804007388 */ /* 0x0081e80000000000 */
[----:B--2---:R1:W-:Y:S04]  /*73630*/  STS.U8 [R4+0x8200], R185 ;  /* 0x008200b904007388 */ /* 0x0043e80000000000 */
[----:B----4-:R2:W-:Y:S04]  /*73640*/  STS.U8 [R4+0x600], R186 ;  /* 0x000600ba04007388 */ /* 0x0105e80000000000 */
        /* <DEDUP_REMOVED lines=54> */
[----:B0-----:R-:W4:Y:S04]  /*739b0*/  LDL.LU R225, [R1+0xc00] ;  /* 0x000c000001e17983 */ /* 0x001f280000300800 */
[----:B------:R0:W-:Y:S04]  /*739c0*/  STS.U8 [R4+0xba00], R238 ;  /* 0x00ba00ee04007388 */ /* 0x0001e80000000000 */
[----:B------:R1:W-:Y:S04]  /*739d0*/  STS.U8 [R4+0x3e00], R239 ;  /* 0x003e00ef04007388 */ /* 0x0003e80000000000 */
[----:B0-----:R-:W4:Y:S04]  /*739e0*/  LDL.LU R238, [R1+0xbbc] ;  /* 0x000bbc0001ee7983 */ /* 0x001f280000300800 */
[----:B-1----:R-:W4:Y:S04]  /*739f0*/  LDL.LU R239, [R1+0xbb8] ;  /* 0x000bb80001ef7983 */ /* 0x002f280000300800 */
        /* <DEDUP_REMOVED lines=48> */
[----:B------:R-:W-:Y:S04]  /*73d00*/  STS.U8 [R4+0xde00], R252 ;  /* 0x00de00fc04007388 */ /* 0x000fe80000000000 */
[----:B------:R-:W-:Y:S04]  /*73d10*/  STS.U8 [R4+0x6200], R163 ;  /* 0x006200a304007388 */ /* 0x000fe80000000000 */
[----:B------:R-:W-:Y:S04]  /*73d20*/  STS.U8 [R4+0xe200], R164 ;  /* 0x00e200a404007388 */ /* 0x000fe80000000000 */
[----:B------:R-:W-:Y:S04]  /*73d30*/  STS.U8 [R4+0x6600], R166 ;  /* 0x006600a604007388 */ /* 0x000fe80000000000 */
[----:B0-----:R-:W4:Y:S04]  /*73d40*/  LDL.LU R57, [R1+0x3f30] ;  /* 0x003f300001397983 */ /* 0x001f280000300800 */
[----:B-1----:R-:W4:Y:S04]  /*73d50*/  LDL.LU R118, [R1+0x3f2c] ;  /* 0x003f2c0001767983 */ /* 0x002f280000300800 */
[----:B------:R-:W-:Y:S04]  /*73d60*/  STS.U8 [R4+0xe600], R167 ;  /* 0x00e600a704007388 */ /* 0x000fe80000000000 */
        /* <DEDUP_REMOVED lines=9> */
[----:B------:R-:W4:Y:S04]  /*73e00*/  LDL.LU R105, [R1+0x3f24] ;  /* 0x003f240001697983 */ /* 0x000f280000300800 */
[----:B------:R0:W-:Y:S04]  /*73e10*/  STS.U8 [R4+0x13200], R106 ;  /* 0x0132006a04007388 */ /* 0x0001e80000000000 */
[----:B------:R-:W-:Y:S04]  /*73e20*/  STS.U8 [R4+0x7a00], R238 ;  /* 0x007a00ee04007388 */ /* 0x000fe80000000000 */
[----:B------:R-:W-:Y:S04]  /*73e30*/  STS.U8 [R4+0xfa00], R239 ;  /* 0x00fa00ef04007388 */ /* 0x000fe80000000000 */
[----:B0-----:R-:W4:Y:S04]  /*73e40*/  LDL.LU R106, [R1+0x3f20] ;  /* 0x003f2000016a7983 */ /* 0x001f280000300800 */
[----:B------:R-:W-:Y:S04]  /*73e50*/  STS.U8 [R4+0x7e00], R184 ;  /* 0x007e00b804007388 */ /* 0x000fe80000000000 */
[----:B------:R-:W-:Y:S04]  /*73e60*/  STS.U8 [R4+0xfe00], R185 ;  /* 0x00fe00b904007388 */ /* 0x000fe80000000000 */
        /* <DEDUP_REMOVED lines=30> */
[----:B------:R1:W-:Y:S04]  /*74050*/  STS.U8 [R4+0x1c600], R107 ;  /* 0x01c6006b04007388 */ /* 0x0003e80000000000 */
[----:B------:R1:W-:Y:S04]  /*74060*/  STS.U8 [R4+0x14a00], R108 ;  /* 0x014a006c04007388 */ /* 0x0003e80000000000 */
[----:B0-----:R-:W3:Y:S04]  /*74070*/  LDL.LU R60, [R1+0x3f04] ;  /* 0x003f0400013c7983 */ /* 0x001ee80000300800 */
[----:B-1----:R-:W3:Y:S04]  /*74080*/  LDL.LU R61, [R1+0x3f00] ;  /* 0x003f0000013d7983 */ /* 0x002ee80000300800 */
[----:B------:R-:W3:Y:S04]  /*74090*/  LDL.LU R114, [R1+0x3efc] ;  /* 0x003efc0001727983 */ /* 0x000ee80000300800 */
[----:B------:R-:W3:Y:S04]  /*740a0*/  LDL.LU R113, [R1+0x3ef8] ;  /* 0x003ef80001717983 */ /* 0x000ee80000300800 */
[----:B------:R-:W4:Y:S04]  /*740b0*/  LDL.LU R107, [R1+0x3ef4] ;  /* 0x003ef400016b7983 */ /* 0x000f280000300800 */
[----:B------:R-:W2:Y:S04]  /*740c0*/  LDL.LU R108, [R1+0x3ef0] ;  /* 0x003ef000016c7983 */ /* 0x000ea80000300800 */
[----:B------:R0:W-:Y:S04]  /*740d0*/  STS.U8 [R4+0x1ca00], R62 ;  /* 0x01ca003e04007388 */ /* 0x0001e80000000000 */
[----:B------:R1:W-:Y:S04]  /*740e0*/  STS.U8 [R4+0x14e00], R63 ;  /* 0x014e003f04007388 */ /* 0x0003e80000000000 */
[----:B------:R1:W-:Y:S04]  /*740f0*/  STS.U8 [R4+0x1ce00], R112 ;  /* 0x01ce007004007388 */ /* 0x0003e80000000000 */
[----:B0-----:R-:W3:Y:S04]  /*74100*/  LDL.LU R62, [R1+0x3eec] ;  /* 0x003eec00013e7983 */ /* 0x001ee80000300800 */
[----:B-1----:R-:W3:Y:S04]  /*74110*/  LDL.LU R63, [R1+0x3ee8] ;  /* 0x003ee800013f7983 */ /* 0x002ee80000300800 */
[----:B------:R-:W4:Y:S04]  /*74120*/  LDL.LU R226, [R1+0x1300] ;  /* 0x0013000001e27983 */ /* 0x000f280000300800 */
[----:B------:R-:W2:Y:S04]  /*74130*/  LDL.LU R227, [R1+0x12fc] ;  /* 0x0012fc0001e37983 */ /* 0x000ea80000300800 */
[----:B------:R-:W3:Y:S04]  /*74140*/  LDL.LU R240, [R1+0x12d0] ;  /* 0x0012d00001f07983 */ /* 0x000ee80000300800 */
[----:B------:R-:W3:Y:S04]  /*74150*/  LDL.LU R241, [R1+0x12cc] ;  /* 0x0012cc0001f17983 */ /* 0x000ee80000300800 */
[----:B------:R-:W3:Y:S04]  /*74160*/  LDL.LU R14, [R1+0x12a0] ;  /* 0x0012a000010e7983 */ /* 0x000ee80000300800 */
[----:B------:R-:W3:Y:S04]  /*74170*/  LDL.LU R15, [R1+0x129c] ;  /* 0x00129c00010f7983 */ /* 0x000ee80000300800 */
[----:B------:R-:W3:Y:S04]  /*74180*/  LDL.LU R112, [R1+0x3ee4] ;  /* 0x003ee40001707983 */ /* 0x000ee80000300800 */
        /* <DEDUP_REMOVED lines=10> */
[----:B------:R-:W3:Y:S04]  /*74230*/  LDL.LU R65, [R1+0x3ed0] ;  /* 0x003ed00001417983 */ /* 0x000ee80000300800 */
[----:B------:R-:W3:Y:S04]  /*74240*/  LDL.LU R110, [R1+0x3ecc] ;  /* 0x003ecc00016e7983 */ /* 0x000ee80000300800 */
[----:B------:R0:W-:Y:S04]  /*74250*/  STS.U8 [R4+0x15e00], R109 ;  /* 0x015e006d04007388 */ /* 0x0001e80000000000 */
[----:B------:R1:W-:Y:S04]  /*74260*/  STS.U8 [R4+0x1de00], R3 ;  /* 0x01de000304007388 */ /* 0x0003e80000000000 */
[----:B0-----:R-:W3:Y:S04]  /*74270*/  LDL.LU R109, [R1+0x3ec8] ;  /* 0x003ec800016d7983 */ /* 0x001ee80000300800 */
[----:B-1----:R-:W4:Y:S04]  /*74280*/  LDL.LU R3, [R1+0x3ec4] ;  /* 0x003ec40001037983 */ /* 0x002f280000300800 */
        /* <DEDUP_REMOVED lines=39> */
[----:B------:R-:W3:Y:S04]  /*74500*/  LDL.LU R212, [R1+0x103c] ;  /* 0x00103c0001d47983 */ /* 0x000ee80000300800 */
[----:B------:R-:W3:Y:S04]  /*74510*/  LDL.LU R213, [R1+0x1000] ;  /* 0x0010000001d57983 */ /* 0x000ee80000300800 */
[----:B----4-:R0:W-:Y:S04]  /*74520*/  STS.U8 [R3+0x280], R226 ;  /* 0x000280e203007388 */ /* 0x0101e80000000000 */
[----:B--2---:R1:W-:Y:S04]  /*74530*/  STS.U8 [R3+0x8280], R227 ;  /* 0x008280e303007388 */ /* 0x0043e80000000000 */
[----:B---3--:R2:W-:Y:S04]  /*74540*/  STS.U8 [R3+0x680], R240 ;  /* 0x000680f003007388 */ /* 0x0085e80000000000 */
        /* <DEDUP_REMOVED lines=142> */
[----:B--2---:R-:W2:Y:S04]  /*74e30*/  LDL.LU R91, [R1+0x3e34] ;  /* 0x003e3400015b7983 */ /* 0x004ea80000300800 */
        /* <DEDUP_REMOVED lines=8> */
[----:B---3--:R-:W3:Y:S04]  /*74ec0*/  LDL.LU R90, [R1+0x3e28] ;  /* 0x003e2800015a7983 */ /* 0x008ee80000300800 */
[----:B------:R-:W2:Y:S04]  /*74ed0*/  LDL.LU R89, [R1+0x3e24] ;  /* 0x003e240001597983 */ /* 0x000ea80000300800 */
        /* <DEDUP_REMOVED lines=8> */
[----:B0-----:R-:W2:Y:S04]  /*74f60*/  LDL.LU R88, [R1+0x3e18] ;  /* 0x003e180001587983 */ /* 0x001ea80000300800 */
[----:B-1----:R-:W3:Y:S04]  /*74f70*/  LDL.LU R186, [R1+0x12f8] ;  /* 0x0012f80001ba7983 */ /* 0x002ee80000300800 */
        /* <DEDUP_REMOVED lines=10> */
[----:B------:R-:W-:Y:S04]  /*75020*/  STS.U8 [R3+0x1de80], R2 ;  /* 0x01de800203007388 */ /* 0x000fe80000000000 */
[----:B------:R0:W-:Y:S04]  /*75030*/  STS.U8 [R3+0x7e80], R226 ;  /* 0x007e80e203007388 */ /* 0x0001e80000000000 */
[----:B------:R1:W-:Y:S04]  /*75040*/  STS.U8 [R3+0xfe80], R227 ;  /* 0x00fe80e303007388 */ /* 0x0003e80000000000 */
[----:B------:R1:W-:Y:S04]  /*75050*/  STS.U8 [R3+0x10280], R240 ;  /* 0x010280f003007388 */ /* 0x0003e80000000000 */
[----:B------:R1:W-:Y:S04]  /*75060*/  STS.U8 [R3+0x18280], R241 ;  /* 0x018280f103007388 */ /* 0x0003e80000000000 */
[----:B----4-:R4:W-:Y:S04]  /*75070*/  STS.U8 [R3+0x10680], R14 ;  /* 0x0106800e03007388 */ /* 0x0109e80000000000 */
[----:B------:R4:W-:Y:S04]  /*75080*/  STS.U8 [R3+0x18680], R15 ;  /* 0x0186800f03007388 */ /* 0x0009e80000000000 */
[----:B0-----:R-:W2:Y:S04]  /*75090*/  LDL.LU R226, [R1+0x1238] ;  /* 0x0012380001e27983 */ /* 0x001ea80000300800 */
[----:B-1----:R-:W2:Y:S04]  /*750a0*/  LDL.LU R227, [R1+0x1234] ;  /* 0x0012340001e37983 */ /* 0x002ea80000300800 */
[----:B------:R-:W2:Y:S04]  /*750b0*/  LDL.LU R240, [R1+0x1208] ;  /* 0x0012080001f07983 */ /* 0x000ea80000300800 */
[----:B------:R-:W2:Y:S04]  /*750c0*/  LDL.LU R241, [R1+0x1204] ;  /* 0x0012040001f17983 */ /* 0x000ea80000300800 */
[----:B----4-:R-:W4:Y:S04]  /*750d0*/  LDL.LU R14, [R1+0x11d8] ;  /* 0x0011d800010e7983 */ /* 0x010f280000300800 */
[----:B------:R-:W4:Y:S04]  /*750e0*/  LDL.LU R15, [R1+0x11d4] ;  /* 0x0011d400010f7983 */ /* 0x000f280000300800 */
[----:B------:R-:W3:Y:S04]  /*750f0*/  LDL.LU R2, [R1+0x3e14] ;  /* 0x003e140001027983 */ /* 0x000ee80000300800 */
        /* <DEDUP_REMOVED lines=29> */
[----:B------:R-:W-:Y:S04]  /*752d0*/  STS.U8 [R3+0x16280], R248 ;  /* 0x016280f803007388 */ /* 0x000fe80000000000 */
[----:B------:R-:W-:Y:S04]  /*752e0*/  STS.U8 [R3+0x1e280], R247 ;  /* 0x01e280f703007388 */ /* 0x000fe80000000000 */
[----:B0-----:R-:W4:Y:S04]  /*752f0*/  LDL.LU R225, [R1+0x1080] ;  /* 0x0010800001e17983 */ /* 0x001f280000300800 */
[----:B------:R-:W-:Y:S04]  /*75300*/  STS.U8 [R3+0x16680], R233 ;  /* 0x016680e903007388 */ /* 0x000fe80000000000 */
[----:B-1----:R-:W4:Y:S04]  /*75310*/  LDL.LU R238, [R1+0x107c] ;  /* 0x00107c0001ee7983 */ /* 0x002f280000300800 */
        /* <DEDUP_REMOVED lines=15> */
[----:B------:R-:W4:Y:S04]  /*75410*/  LDL.LU R185, [R1+0xff8] ;  /* 0x000ff80001b97983 */ /* 0x000f280000300800 */
[----:B---3--:R0:W-:Y:S04]  /*75420*/  STS.U8 [R2+0x300], R186 ;  /* 0x000300ba02007388 */ /* 0x0081e80000000000 */
[----:B--2---:R1:W-:Y:S04]  /*75430*/  STS.U8 [R2+0x8300], R187 ;  /* 0x008300bb02007388 */ /* 0x0043e80000000000 */
[----:B------:R2:W-:Y:S04]  /*75440*/  STS.U8 [R2+0x700], R188 ;  /* 0x000700bc02007388 */ /* 0x0005e80000000000 */
[----:B------:R3:W-:Y:S04]  /*75450*/  STS.U8 [R2+0x8700], R189 ;  /* 0x008700bd02007388 */ /* 0x0007e80000000000 */
[----:B0-----:R-:W4:Y:S04]  /*75460*/  LDL.LU R186, [R1+0xff4] ;  /* 0x000ff40001ba7983 */ /* 0x001f280000300800 */
[----:B-1----:R-:W4:Y:S04]  /*75470*/  LDL.LU R187, [R1+0xfb8] ;  /* 0x000fb80001bb7983 */ /* 0x002f280000300800 */
[----:B--2---:R-:W2:Y:S04]  /*75480*/  LDL.LU R188, [R1+0xfb4] ;  /* 0x000fb40001bc7983 */ /* 0x004ea80000300800 */
[----:B---3--:R-:W3:Y:S04]  /*75490*/  LDL.LU R189, [R1+0xf78] ;  /* 0x000f780001bd7983 */ /* 0x008ee80000300800 */
        /* <DEDUP_REMOVED lines=11> */
[----:B------:R0:W-:Y:S04]  /*75550*/  STS.U8 [R2+0x1700], R240 ;  /* 0x001700f002007388 */ /* 0x0001e80000000000 */
[----:B------:R-:W3:Y:S04]  /*75560*/  LDL.LU R227, [R1+0xeb8] ;  /* 0x000eb80001e37983 */ /* 0x000ee80000300800 */
[----:B------:R1:W-:Y:S04]  /*75570*/  STS.U8 [R2+0x9700], R241 ;  /* 0x009700f102007388 */ /* 0x0003e80000000000 */
[----:B----4-:R4:W-:Y:S04]  /*75580*/  STS.U8 [R2+0x1b00], R14 ;  /* 0x001b000e02007388 */ /* 0x0109e80000000000 */
[----:B------:R4:W-:Y:S04]  /*75590*/  STS.U8 [R2+0x9b00], R15 ;  /* 0x009b000f02007388 */ /* 0x0009e80000000000 */
[----:B------:R-:W-:Y:S04]  /*755a0*/  STS.U8 [R2+0x1f00], R252 ;  /* 0x001f00fc02007388 */ /* 0x000fe80000000000 */
[----:B------:R-:W-:Y:S04]  /*755b0*/  STS.U8 [R2+0x9f00], R163 ;  /* 0x009f00a302007388 */ /* 0x000fe80000000000 */
[----:B------:R-:W-:Y:S04]  /*755c0*/  STS.U8 [R2+0x2300], R164 ;  /* 0x002300a402007388 */ /* 0x000fe80000000000 */
[----:B0-----:R-:W3:Y:S04]  /*755d0*/  LDL.LU R240, [R1+0xeb4] ;  /* 0x000eb40001f07983 */ /* 0x001ee80000300800 */
[----:B------:R-:W-:Y:S04]  /*755e0*/  STS.U8 [R2+0xa300], R166 ;  /* 0x00a300a602007388 */ /* 0x000fe80000000000 */
[----:B-1----:R-:W3:Y:S04]  /*755f0*/  LDL.LU R241, [R1+0xe74] ;  /* 0x000e740001f17983 */ /* 0x002ee80000300800 */
        /* <DEDUP_REMOVED lines=11> */
[----:B----4-:R-:W4:Y:S04]  /*756b0*/  LDL.LU R14, [R1+0xe70] ;  /* 0x000e7000010e7983 */ /* 0x010f280000300800 */
[----:B------:R-:W4:Y:S04]  /*756c0*/  LDL.LU R15, [R1+0xe34] ;  /* 0x000e3400010f7983 */ /* 0x000f280000300800 */
[----:B------:R-:W-:Y:S04]  /*756d0*/  STS.U8 [R2+0xbb00], R184 ;  /* 0x00bb00b802007388 */ /* 0x000fe80000000000 */
[----:B------:R-:W-:Y:S04]  /*756e0*/  STS.U8 [R2+0x3f00], R185 ;  /* 0x003f00b902007388 */ /* 0x000fe80000000000 */
[----:B------:R-:W-:Y:S04]  /*756f0*/  STS.U8 [R2+0xbf00], R186 ;  /* 0x00bf00ba02007388 */ /* 0x000fe80000000000 */
[----:B------:R-:W-:Y:S04]  /*75700*/  STS.U8 [R2+0x4300], R187 ;  /* 0x004300bb02007388 */ /* 0x000fe80000000000 */
[----:B--2---:R-:W-:Y:S04]  /*75710*/  STS.U8 [R2+0xc300], R188 ;  /* 0x00c300bc02007388 */ /* 0x004fe80000000000 */
[----:B---3--:R-:W-:Y:S04]  /*75720*/  STS.U8 [R2+0x4700], R189 ;  /* 0x004700bd02007388 */ /* 0x008fe80000000000 */
        /* <DEDUP_REMOVED lines=10> */
[----:B------:R-:W2:Y:S04]  /*757d0*/  LDL.LU R92, [R1+0x3e00] ;  /* 0x003e0000015c7983 */ /* 0x000ea80000300800 */
        /* <DEDUP_REMOVED lines=10> */
[----:B------:R-:W3:Y:S04]  /*75880*/  LDL.LU R97, [R1+0x3dec] ;  /* 0x003dec0001617983 */ /* 0x000ee80000300800 */
        /* <DEDUP_REMOVED lines=61> */
[----:B----4-:R-:W4:Y:S04]  /*75c60*/  LDL.LU R129, [R1+0x3d6c] ;  /* 0x003d6c0001817983 */ /* 0x010f280000300800 */
[----:B------:R0:W-:Y:S04]  /*75c70*/  STS.U8 [R2+0x1af00], R130 ;  /* 0x01af008202007388 */ /* 0x0001e80000000000 */
[----:B------:R1:W-:Y:S04]  /*75c80*/  STS.U8 [R2+0x13300], R131 ;  /* 0x0133008302007388 */ /* 0x0003e80000000000 */
[----:B------:R1:W-:Y:S04]  /*75c90*/  STS.U8 [R2+0x1b300], R21 ;  /* 0x01b3001502007388 */ /* 0x0003e80000000000 */
[----:B------:R1:W-:Y:S04]  /*75ca0*/  STS.U8 [R2+0x13700], R20 ;  /* 0x0137001402007388 */ /* 0x0003e80000000000 */
[----:B------:R1:W-:Y:S04]  /*75cb0*/  STS.U8 [R2+0x1b700], R0 ;  /* 0x01b7000002007388 */ /* 0x0003e80000000000 */
[----:B0-----:R-:W3:Y:S04]  /*75cc0*/  LDL.LU R130, [R1+0x3d68] ;  /* 0x003d680001827983 */ /* 0x001ee80000300800 */
[----:B-1----:R-:W2:Y:S04]  /*75cd0*/  LDL.LU R131, [R1+0x3d64] ;  /* 0x003d640001837983 */ /* 0x002ea80000300800 */
[----:B------:R-:W4:Y:S04]  /*75ce0*/  LDL.LU R21, [R1+0x3d60] ;  /* 0x003d600001157983 */ /* 0x000f280000300800 */
[----:B------:R-:W4:Y:S04]  /*75cf0*/  LDL.LU R20, [R1+0x3d5c] ;  /* 0x003d5c0001147983 */ /* 0x000f280000300800 */
[----:B------:R-:W2:Y:S04]  /*75d00*/  LDL.LU R0, [R1+0x3d58] ;  /* 0x003d580001007983 */ /* 0x000ea80000300800 */
        /* <DEDUP_REMOVED lines=47> */
[----:B0-----:R-:W4:Y:S04]  /*76000*/  LDL.LU R133, [R1+0x3d0c] ;  /* 0x003d0c0001857983 */ /* 0x001f280000300800 */
        /* <DEDUP_REMOVED lines=18> */
[----:B--2---:R0:W-:Y:S04]  /*76130*/  STS.U8 [R0+0x380], R131 ;  /* 0x0003808300007388 */ /* 0x0041e80000000000 */
[----:B---3--:R1:W-:Y:S04]  /*76140*/  STS.U8 [R0+0x8380], R130 ;  /* 0x0083808200007388 */ /* 0x0083e80000000000 */
[----:B----4-:R2:W-:Y:S04]  /*76150*/  STS.U8 [R0+0x780], R129 ;  /* 0x0007808100007388 */ /* 0x0105e80000000000 */
[----:B------:R3:W-:Y:S04]  /*76160*/  STS.U8 [R0+0x8780], R128 ;  /* 0x0087808000007388 */ /* 0x0007e80000000000 */
[----:B------:R4:W-:Y:S04]  /*76170*/  STS.U8 [R0+0xb80], R127 ;  /* 0x000b807f00007388 */ /* 0x0009e80000000000 */
[----:B------:R4:W-:Y:S04]  /*76180*/  STS.U8 [R0+0x8b80], R126 ;  /* 0x008b807e00007388 */ /* 0x0009e80000000000 */
[----:B0-----:R-:W4:Y:S04]  /*76190*/  LDL.LU R131, [R1+0x3d04] ;  /* 0x003d040001837983 */ /* 0x001f280000300800 */
[----:B-1----:R-:W4:Y:S04]  /*761a0*/  LDL.LU R130, [R1+0x3d00] ;  /* 0x003d000001827983 */ /* 0x002f280000300800 */
[----:B--2---:R-:W2:Y:S04]  /*761b0*/  LDL.LU R129, [R1+0x3cfc] ;  /* 0x003cfc0001817983 */ /* 0x004ea80000300800 */
[----:B---3--:R-:W2:Y:S04]  /*761c0*/  LDL.LU R128, [R1+0x3cf8] ;  /* 0x003cf80001807983 */ /* 0x008ea80000300800 */
[----:B----4-:R-:W3:Y:S04]  /*761d0*/  LDL.LU R127, [R1+0x3cf4] ;  /* 0x003cf400017f7983 */ /* 0x010ee80000300800 */
        /* <DEDUP_REMOVED lines=82> */
[----:B------:R-:W2:Y:S04]  /*76700*/  LDL.LU R86, [R1+0x3c50] ;  /* 0x003c500001567983 */ /* 0x000ea80000300800 */
[----:B------:R-:W2:Y:S04]  /*76710*/  LDL.LU R85, [R1+0x3c4c] ;  /* 0x003c4c0001557983 */ /* 0x000ea80000300800 */
        /* <DEDUP_REMOVED lines=72> */
[----:B----4-:R-:W4:Y:S04]  /*76ba0*/  LDL.LU R48, [R1+0x3bb8] ;  /* 0x003bb80001307983 */ /* 0x010f280000300800 */
        /* <DEDUP_REMOVED lines=50> */
[----:B0-----:R0:W5:Y:S04]  /*76ed0*/  LDL.LU R12, [R1+0x3b54] ;  /* 0x003b5400010c7983 */ /* 0x0011680000300800 */
[----:B-1----:R0:W5:Y:S04]  /*76ee0*/  LDL.LU R10, [R1+0x3b50] ;  /* 0x003b5000010a7983 */ /* 0x0021680000300800 */
[----:B------:R1:W-:Y:S04]  /*76ef0*/  STS.U8 [R0+0x15f80], R155 ;  /* 0x015f809b00007388 */ /* 0x0003e80000000000 */
[----:B------:R0:W-:Y:S01]  /*76f00*/  STS.U8 [R0+0x17f80], R9 ;  /* 0x017f800900007388 */ /* 0x0001e20000000000 */
[----:B-1----:R-:W1:Y:S08]  /*76f10*/  LDC R155, c[0x0][0x238] ;  /* 0x00008e00ff9b7b82 */ /* 0x002e700000000800 */
[----:B0-----:R-:W0:Y:S01]  /*76f20*/  LDC R9, c[0x0][0x23c] ;  /* 0x00008f00ff097b82 */ /* 0x001e220000000800 */
        /* <DEDUP_REMOVED lines=15> */
[----:B------:R3:W-:Y:S01]  /*77020*/  STS.U8 [R0+0x1ff80], R8 ;  /* 0x01ff800800007388 */ /* 0x0007e20000000000 */
[----:B-1----:R-:W-:-:S02]  /*77030*/  IMAD.SHL.U32 R155, R155, 0x100, RZ ;  /* 0x000001009b9b7824 */ /* 0x002fc400078e00ff */
[----:B0-----:R-:W-:-:S03]  /*77040*/  IMAD.SHL.U32 R9, R9, 0x100, RZ ;  /* 0x0000010009097824 */ /* 0x001fc600078e00ff */
[----:B---3--:R-:W-:Y:S02]  /*77050*/  SHF.R.S32.HI R13, RZ, 0x1f, R155 ;  /* 0x0000001fff0d7819 */ /* 0x008fe4000001149b */
[----:B------:R-:W-:Y:S01]  /*77060*/  SHF.R.S32.HI R8, RZ, 0x1f, R9 ;  /* 0x0000001fff087819 */ /* 0x000fe20000011409 */
        /* <DEDUP_REMOVED lines=30> */
[----:B------:R-:W3:Y:S01]  /*77250*/  LDL.64 R16, [R1+0x3b40] ;  /* 0x003b400001107983 */ /* 0x000ee20000100a00 */
[----:B------:R-:W-:-:S02]  /*77260*/  MOV R14, UR35 ;  /* 0x00000023000e7c02 */ /* 0x000fc40008000f00 */
[----:B------:R-:W-:Y:S01]  /*77270*/  MOV R11, UR34 ;  /* 0x00000022000b7c02 */ /* 0x000fe20008000f00 */
[----:B------:R-:W-:Y:S04]  /*77280*/  STL.64 [R1+0x3d48], R150 ;  /* 0x003d489601007387 */ /* 0x000fe80000100a00 */
        /* <DEDUP_REMOVED lines=50> */
[----:B----4-:R-:W-:Y:S04]  /*775b0*/  STL.64 [R1+0x3bb0], R48 ;  /* 0x003bb03001007387 */ /* 0x010fe80000100a00 */
[----:B------:R-:W-:Y:S04]  /*775c0*/  STL.64 [R1+0x3ba8], R46 ;  /* 0x003ba82e01007387 */ /* 0x000fe80000100a00 */
[----:B--2---:R-:W-:Y:S04]  /*775d0*/  STL.64 [R1+0x3ba0], R44 ;  /* 0x003ba02c01007387 */ /* 0x004fe80000100a00 */
        /* <DEDUP_REMOVED lines=9> */
[----:B------:R0:W-:Y:S01]  /*77670*/  STL.64 [R1+0x3b50], R24 ;  /* 0x003b501801007387 */ /* 0x0001e20000100a00 */
[----:B------:R1:W-:Y:S06]  /*77680*/  MEMBAR.ALL.CTA ;  /* 0x0000000000007992 */ /* 0x0003ec0000008000 */
[----:B-1----:R-:W1:Y:S01]  /*77690*/  FENCE.VIEW.ASYNC.S ;  /* 0x00000000000073c6 */ /* 0x002e620000000000 */
[----:B---3--:R-:W-:-:S02]  /*776a0*/  R2UR UR32, R16 ;  /* 0x00000000102072ca */ /* 0x008fc400000e0000 */
[----:B------:R-:W-:Y:S02]  /*776b0*/  R2UR UR33, R17 ;  /* 0x00000000112172ca */ /* 0x000fe400000e0000 */
[----:B------:R-:W2:Y:S04]  /*776c0*/  LDL.64 R16, [R1+0x3b38] ;  /* 0x003b380001107983 */ /* 0x000ea80000100a00 */
[----:B0-----:R-:W3:Y:S04]  /*776d0*/  LDL.LU.64 R24, [R1+0x400] ;  /* 0x0004000001187983 */ /* 0x001ee80000300a00 */
[----:B------:R-:W3:Y:S04]  /*776e0*/  LDL.LU.64 R26, [R1+0x408] ;  /* 0x00040800011a7983 */ /* 0x000ee80000300a00 */
        /* <DEDUP_REMOVED lines=61> */
[----:B------:R-:W3:Y:S01]  /*77ac0*/  LDL.LU.64 R150, [R1+0x5f8] ;  /* 0x0005f80001967983 */ /* 0x000ee20000300a00 */
[----:B-1----:R-:W-:Y:S01]  /*77ad0*/  BAR.SYNC.DEFER_BLOCKING 0x0 ;  /* 0x0000000000007b1d */ /* 0x002fe20000010000 */
[----:B--2---:R-:W-:-:S02]  /*77ae0*/  R2UR UR34, R16 ;  /* 0x00000000102272ca */ /* 0x004fc400000e0000 */
[----:B------:R-:W-:-:S03]  /*77af0*/  R2UR UR35, R17 ;  /* 0x00000000112372ca */ /* 0x000fc600000e0000 */
[----:B---3--:R-:W-:-:S10]  /*77b00*/  WARPGROUP.ARRIVE ;  /* 0x00000000000079c5 */ /* 0x008fd40000000000 */
[----:B------:R-:W-:Y:S01]  /*77b10*/  QGMMA.64x256x32.F32.E4M3.E4M3 R24, gdesc[UR32], R24, gsb0 ;  /* 0x03e00000201879f3 */ /* 0x000fe20008000818 */
[----:B------:R-:W-:Y:S01]  /*77b20*/  MOV R22, UR5 ;  /* 0x0000000500167c02 */ /* 0x000fe20008000f00 */
[----:B------:R-:W-:Y:S01]  /*77b30*/  UMOV UR5, UR35 ;  /* 0x0000002300057c82 */ /* 0x000fe20008000000 */
[----:B------:R-:W-:Y:S01]  /*77b40*/  MOV R19, UR4 ;  /* 0x0000000400137c02 */ /* 0x000fe20008000f00 */
[----:B------:R-:W-:Y:S01]  /*77b50*/  UMOV UR4, UR34 ;  /* 0x0000002200047c82 */ /* 0x000fe20008000000 */
[----:B------:R-:W-:Y:S01]  /*77b60*/  UMOV UR8, UR32 ;  /* 0x0000002000087c82 */ /* 0x000fe20008000000 */
[----:B------:R-:W-:Y:S01]  /*77b70*/  UMOV UR9, UR33 ;  /* 0x0000002100097c82 */ /* 0x000fe20008000000 */
[----:B------:R-:W-:Y:S02]  /*77b80*/  UIADD3.64 UR32, UR36, 0x2, URZ ;  /* 0x0000000224207897 */ /* 0x000fe4000fffe03f */
[----:B------:R-:W-:Y:S01]  /*77b90*/  UIADD3.64 UR34, UR38, 0x2, URZ ;  /* 0x0000000226227897 */ /* 0x000fe2000fffe03f */
[----:B------:R-:W-:-:S02]  /*77ba0*/  WARPGROUP.DEPBAR.LE gsb0, 0x0 ;  /* 0x00008000000079c5 */ /* 0x000fc40000010000 */
[----:B------:R-:W-:-:S15]  /*77bb0*/  WARPGROUP.ARRIVE ;  /* 0x00000000000079c5 */ /* 0x000fde0000000000 */
[----:B------:R-:W-:-:S01]  /*77bc0*/  NOP ;  /* 0x0000000000007918 */ /* 0x000fc20000000000 */
[----:B------:R-:W-:Y:S01]  /*77bd0*/  QGMMA.64x256x32.F32.E4M3.E4M3 R24, gdesc[UR36], R24, gsb0 ;  /* 0x03e00000241879f3 */ /* 0x000fe20008000818 */
[----:B------:R-:W-:Y:S01]  /*77be0*/  MOV R152, UR49 ;  /* 0x0000003100987c02 */ /* 0x000fe20008000f00 */
[----:B------:R-:W-:Y:S01]  /*77bf0*/  UIADD3.64 UR50, UR38, 0x4, URZ ;  /* 0x0000000426327897 */ /* 0x000fe2000fffe03f */
[----:B------:R-:W-:Y:S01]  /*77c00*/  MOV R23, UR48 ;  /* 0x0000003000177c02 */ /* 0x000fe20008000f00 */
[----:B------:R-:W-:Y:S01]  /*77c10*/  UIADD3.64 UR48, UR36, 0x4, URZ ;  /* 0x0000000424307897 */ /* 0x000fe2000fffe03f */
[----:B------:R-:W-:Y:S02]  /*77c20*/  WARPGROUP.DEPBAR.LE gsb0, 0x0 ;  /* 0x00008000000079c5 */ /* 0x000fe40000010000 */
[----:B------:R-:W-:-:S15]  /*77c30*/  WARPGROUP.ARRIVE ;  /* 0x00000000000079c5 */ /* 0x000fde0000000000 */
[----:B------:R-:W-:-:S06]  /*77c40*/  NOP ;  /* 0x0000000000007918 */ /* 0x000fcc0000000000 */
[----:B------:R-:W-:Y:S01]  /*77c50*/  QGMMA.64x256x32.F32.E4M3.E4M3 R24, gdesc[UR32], R24, gsb0 ;  /* 0x03e00000201879f3 */ /* 0x000fe20008000818 */
[----:B------:R-:W-:Y:S01]  /*77c60*/  UMOV UR16, UR48 ;  /* 0x0000003000107c82 */ /* 0x000fe20008000000 */
[----:B------:R-:W-:Y:S01]  /*77c70*/  UMOV UR17, UR49 ;  /* 0x0000003100117c82 */ /* 0x000fe20008000000 */
[----:B------:R-:W-:Y:S01]  /*77c80*/  UMOV UR6, UR50 ;  /* 0x0000003200067c82 */ /* 0x000fe20008000000 */
[----:B------:R-:W-:Y:S01]  /*77c90*/  UMOV UR7, UR51 ;  /* 0x0000003300077c82 */ /* 0x000fe20008000000 */
[----:B------:R-:W-:Y:S02]  /*77ca0*/  WARPGROUP.DEPBAR.LE gsb0, 0x0 ;  /* 0x00008000000079c5 */ /* 0x000fe40000010000 */
[----:B------:R-:W-:-:S15]  /*77cb0*/  WARPGROUP.ARRIVE ;  /* 0x00000000000079c5 */ /* 0x000fde0000000000 */
[----:B------:R-:W-:-:S06]  /*77cc0*/  NOP ;  /* 0x0000000000007918 */ /* 0x000fcc0000000000 */
[----:B------:R-:W-:Y:S01]  /*77cd0*/  QGMMA.64x256x32.F32.E4M3.E4M3 R24, gdesc[UR48], R24, gsb0 ;  /* 0x03e00000301879f3 */ /* 0x000fe20008000818 */
[----:B------:R-:W-:Y:S02]  /*77ce0*/  UIADD3.64 UR48, UR36, 0x3fe, URZ ;  /* 0x000003fe24307897 */ /* 0x000fe4000fffe03f */
[----:B------:R-:W-:Y:S01]  /*77cf0*/  UIADD3.64 UR50, UR38, 0x7fe, URZ ;  /* 0x000007fe26327897 */ /* 0x000fe2000fffe03f */
[----:B------:R-:W-:Y:S01]  /*77d00*/  IMAD.MOV.U32 R251, RZ, RZ, R241 ;  /* 0x000000fffffb7224 */ /* 0x000fe200078e00f1 */
[----:B------:R-:W-:Y:S01]  /*77d10*/  UMOV UR60, UR34 ;  /* 0x00000022003c7c82 */ /* 0x000fe20008000000 */
[----:B------:R-:W-:Y:S01]  /*77d20*/  UMOV UR61, UR35 ;  /* 0x00000023003d7c82 */ /* 0x000fe20008000000 */
[----:B------:R-:W-:Y:S01]  /*77d30*/  IMAD.MOV.U32 R241, RZ, RZ, R15 ;  /* 0x000000fffff17224 */ /* 0x000fe200078e000f */
[----:B------:R-:W-:Y:S02]  /*77d40*/  R2UR UR35, R14 ;  /* 0x000000000e2372ca */ /* 0x000fe400000e0000 */
[----:B------:R-:W-:Y:S01]  /*77d50*/  UMOV UR42, UR50 ;  /* 0x00000032002a7c82 */ /* 0x000fe20008000000 */
[----:B------:R-:W-:Y:S01]  /*77d60*/  UMOV UR43, UR51 ;  /* 0x00000033002b7c82 */ /* 0x000fe20008000000 */
[----:B------:R-:W-:-:S02]  /*77d70*/  R2UR UR34, R11 ;  /* 0x000000000b2272ca */ /* 0x000fc400000e0000 */
[----:B------:R-:W-:Y:S02]  /*77d80*/  MOV R16, UR43 ;  /* 0x0000002b00107c02 */ /* 0x000fe40008000f00 */
[----:B------:R-:W-:Y:S01]  /*77d90*/  MOV R15, UR42 ;  /* 0x0000002a000f7c02 */ /* 0x000fe20008000f00 */
[----:B------:R-:W-:Y:S01]  /*77da0*/  UIADD3.64 UR42, UR38, 0x800, URZ ;  /* 0x00000800262a7897 */ /* 0x000fe2000fffe03f */
[----:B------:R-:W-:Y:S02]  /*77db0*/  MOV R14, UR41 ;  /* 0x00000029000e7c02 */ /* 0x000fe40008000f00 */
[----:B------:R-:W-:Y:S01]  /*77dc0*/  MOV R11, UR40 ;  /* 0x00000028000b7c02 */ /* 0x000fe20008000f00 */
[----:B------:R-:W-:Y:S01]  /*77dd0*/  UIADD3.64 UR40, UR36, 0x400, URZ ;  /* 0x0000040024287897 */ /* 0x000fe2000fffe03f */
[----:B------:R-:W-:Y:S02]  /*77de0*/  WARPGROUP.DEPBAR.LE gsb0, 0x0 ;  /* 0x00008000000079c5 */ /* 0x000fe40000010000 */
[----:B------:R-:W-:-:S06]  /*77df0*/  WARPGROUP.ARRIVE ;  /* 0x00000000000079c5 */ /* 0x000fcc0000000000 */
[----:B------:R-:W-:Y:S01]  /*77e00*/  QGMMA.64x256x32.F32.E4M3.E4M3 R24, gdesc[UR48], R24, gsb0 ;  /* 0x03e00000301879f3 */ /* 0x000fe20008000818 */
[----:B------:R-:W-:Y:S01]  /*77e10*/  UMOV UR20, UR48 ;  /* 0x0000003000147c82 */ /* 0x000fe20008000000 */
[----:B------:R-:W-:Y:S01]  /*77e20*/  UMOV UR21, UR49 ;  /* 0x0000003100157c82 */ /* 0x000fe20008000000 */
[----:B------:R-:W-:Y:S02]  /*77e30*/  UIADD3.64 UR48, UR36, 0x402, URZ ;  /* 0x0000040224307897 */ /* 0x000fe4000fffe03f */
[----:B------:R-:W-:Y:S01]  /*77e40*/  UIADD3.64 UR50, UR38, 0x802, URZ ;  /* 0x0000080226327897 */ /* 0x000fe2000fffe03f */
[----:B------:R-:W-:Y:S02]  /*77e50*/  WARPGROUP.DEPBAR.LE gsb0, 0x0 ;  /* 0x00008000000079c5 */ /* 0x000fe40000010000 */
[----:B------:R-:W-:-:S15]  /*77e60*/  WARPGROUP.ARRIVE ;  /* 0x00000000000079c5 */ /* 0x000fde0000000000 */
[----:B------:R-:W-:-:S05]  /*77e70*/  NOP ;  /* 0x0000000000007918 */ /* 0x000fca0000000000 */
[----:B------:R-:W-:Y:S01]  /*77e80*/  QGMMA.64x256x32.F32.E4M3.E4M3 R24, gdesc[UR40], R24, gsb0 ;  /* 0x03e00000281879f3 */ /* 0x000fe20008000818 */
[----:B------:R-:W-:Y:S01]  /*77e90*/  UMOV UR24, UR40 ;  /* 0x0000002800187c82 */ /* 0x000fe20008000000 */
[----:B------:R-:W-:Y:S01]  /*77ea0*/  UMOV UR25, UR41 ;  /* 0x0000002900197c82 */ /* 0x000fe20008000000 */
[----:B------:R-:W-:Y:S01]  /*77eb0*/  UMOV UR46, UR42 ;  /* 0x0000002a002e7c82 */ /* 0x000fe20008000000 */
[----:B------:R-:W-:Y:S01]  /*77ec0*/  UMOV UR47, UR43 ;  /* 0x0000002b002f7c82 */ /* 0x000fe20008000000 */
[----:B------:R-:W-:Y:S02]  /*77ed0*/  UIADD3.64 UR40, UR36, 0x404, URZ ;  /* 0x0000040424287897 */ /* 0x000fe4000fffe03f */
[----:B------:R-:W-:Y:S01]  /*77ee0*/  UIADD3.64 UR42, UR38, 0x804, URZ ;  /* 0x00000804262a7897 */ /* 0x000fe2000fffe03f */
[----:B------:R-:W-:Y:S02]  /*77ef0*/  WARPGROUP.DEPBAR.LE gsb0, 0x0 ;  /* 0x00008000000079c5 */ /* 0x000fe40000010000 */
[----:B------:R-:W-:-:S15]  /*77f00*/  WARPGROUP.ARRIVE ;  /* 0x00000000000079c5 */ /* 0x000fde0000000000 */
[----:B------:R-:W-:-:S03]  /*77f10*/  NOP ;  /* 0x0000000000007918 */ /* 0x000fc60000000000 */
[----:B------:R-:W-:Y:S03]  /*77f20*/  QGMMA.64x256x32.F32.E4M3.E4M3 R24, gdesc[UR48], R24, gsb0 ;  /* 0x03e00000301879f3 */ /* 0x000fe60008000818 */
[----:B------:R-:W-:Y:S02]  /*77f30*/  WARPGROUP.DEPBAR.LE gsb0, 0x0 ;  /* 0x00008000000079c5 */ /* 0x000fe40000010000 */
[----:B------:R-:W-:-:S15]  /*77f40*/  WARPGROUP.ARRIVE ;  /* 0x00000000000079c5 */ /* 0x000fde0000000000 */
[----:B------:R-:W-:-:S08]  /*77f50*/  NOP ;  /* 0x0000000000007918 */ /* 0x000fd00000000000 */
[----:B------:R-:W-:Y:S03]  /*77f60*/  QGMMA.64x256x32.F32.E4M3.E4M3 R24, gdesc[UR40], R24, gsb0 ;  /* 0x03e00000281879f3 */ /* 0x000fe60008000818 */
[----:B------:R-:W-:Y:S02]  /*77f70*/  WARPGROUP.DEPBAR.LE gsb0, 0x0 ;  /* 0x00008000000079c5 */ /* 0x000fe40000010000 */
[----:B------:R0:W-:Y:S04]  /*77f80*/  STL.64 [R1+0x400], R24 ;  /* 0x0004001801007387 */ /* 0x0001e80000100a00 */
        /* <DEDUP_REMOVED lines=63> */
[----:B0-----:R-:W4:Y:S04]  /*78380*/  LDL.LU.64 R24, [R1+0x200] ;  /* 0x0002000001187983 */ /* 0x001f280000300a00 */
[----:B-1----:R-:W4:Y:S04]  /*78390*/  LDL.LU.64 R26, [R1+0x208] ;  /* 0x00020800011a7983 */ /* 0x002f280000300a00 */
[----:B--2---:R-:W2:Y:S04]  /*783a0*/  LDL.LU.64 R28, [R1+0x210] ;  /* 0x00021000011c7983 */ /* 0x004ea80000300a00 */
[----:B---3--:R-:W2:Y:S04]  /*783b0*/  LDL.LU.64 R30, [R1+0x218] ;  /* 0x00021800011e7983 */ /* 0x008ea80000300a00 */
[----:B----4-:R-:W2:Y:S04]  /*783c0*/  LDL.LU.64 R32, [R1+0x220] ;  /* 0x0002200001207983 */ /* 0x010ea80000300a00 */
[----:B------:R-:W2:Y:S04]  /*783d0*/  LDL.LU.64 R34, [R1+0x228] ;  /* 0x0002280001227983 */ /* 0x000ea80000300a00 */
        /* <DEDUP_REMOVED lines=57> */
[----:B------:R-:W2:Y:S01]  /*78770*/  LDL.LU.64 R150, [R1+0x3f8] ;  /* 0x0003f80001967983 */ /* 0x000ea20000300a00 */
[----:B------:R-:W-:Y:S01]  /*78780*/  UMOV UR56, UR8 ;  /* 0x0000000800387c82 */ /* 0x000fe20008000000 */
[----:B------:R-:W-:Y:S01]  /*78790*/  UMOV UR57, UR9 ;  /* 0x0000000900397c82 */ /* 0x000fe20008000000 */
[----:B------:R-:W-:Y:S01]  /*787a0*/  UMOV UR8, UR36 ;  /* 0x0000002400087c82 */ /* 0x000fe20008000000 */
[----:B------:R-:W-:Y:S01]  /*787b0*/  UMOV UR9, UR37 ;  /* 0x0000002500097c82 */ /* 0x000fe20008000000 */
[----:B--2---:R-:W-:-:S06]  /*787c0*/  WARPGROUP.ARRIVE ;  /* 0x00000000000079c5 */ /* 0x004fcc0000000000 */
[----:B------:R-:W-:Y:S01]  /*787d0*/  QGMMA.64x256x32.F32.E4M3.E4M3 R24, gdesc[UR56], R24, gsb0 ;  /* 0x03e00000381879f3 */ /* 0x000fe20008000818 */
[----:B------:R-:W-:Y:S01]  /*787e0*/  UMOV UR12, UR32 ;  /* 0x00000020000c7c82 */ /* 0x000fe20008000000 */
[----:B------:R-:W-:Y:S01]  /*787f0*/  UMOV UR13, UR33 ;  /* 0x00000021000d7c82 */ /* 0x000fe20008000000 */
[----:B------:R-:W-:Y:S02]  /*78800*/  WARPGROUP.DEPBAR.LE gsb0, 0x0 ;  /* 0x00008000000079c5 */ /* 0x000fe40000010000 */
[----:B------:R-:W-:-:S15]  /*78810*/  WARPGROUP.ARRIVE ;  /* 0x00000000000079c5 */ /* 0x000fde0000000000 */
[----:B------:R-:W-:-:S08]  /*78820*/  NOP ;  /* 0x0000000000007918 */ /* 0x000fd00000000000 */
[----:B------:R-:W-:Y:S03]  /*78830*/  QGMMA.64x256x32.F32.E4M3.E4M3 R24, gdesc[UR8], R24, gsb0 ;  /* 0x03e00000081879f3 */ /* 0x000fe60008000818 */
        /* <DEDUP_REMOVED lines=11> */
[----:B------:R-:W-:Y:S01]  /*788f0*/  QGMMA.64x256x32.F32.E4M3.E4M3 R24, gdesc[UR20], R24, gsb0 ;  /* 0x03e00000141879f3 */ /* 0x000fe20008000818 */
[----:B------:R-:W-:Y:S01]  /*78900*/  UMOV UR28, UR48 ;  /* 0x00000030001c7c82 */ /* 0x000fe20008000000 */
[----:B------:R-:W-:Y:S01]  /*78910*/  UMOV UR29, UR49 ;  /* 0x00000031001d7c82 */ /* 0x000fe20008000000 */
[----:B------:R-:W-:Y:S02]  /*78920*/  WARPGROUP.DEPBAR.LE gsb0, 0x0 ;  /* 0x00008000000079c5 */ /* 0x000fe40000010000 */
[----:B------:R-:W-:-:S15]  /*78930*/  WARPGROUP.ARRIVE ;  /* 0x00000000000079c5 */ /* 0x000fde0000000000 */
[----:B------:R-:W-:-:S08]  /*78940*/  NOP ;  /* 0x0000000000007918 */ /* 0x000fd00000000000 */
[----:B------:R-:W-:Y:S01]  /*78950*/  QGMMA.64x256x32.F32.E4M3.E4M3 R24, gdesc[UR24], R24, gsb0 ;  /* 0x03e00000181879f3 */ /* 0x000fe20008000818 */
[----:B------:R-:W-:Y:S01]  /*78960*/  MOV R18, UR7 ;  /* 0x0000000700127c02 */ /* 0x000fe20008000f00 */
[----:B------:R-:W-:Y:S01]  /*78970*/  UMOV UR7, UR5 ;  /* 0x0000000500077c82 */ /* 0x000fe20008000000 */
[----:B------:R-:W-:Y:S01]  /*78980*/  MOV R17, UR6 ;  /* 0x0000000600117c02 */ /* 0x000fe20008000f00 */
[----:B------:R-:W-:Y:S01]  /*78990*/  UMOV UR6, UR4 ;  /* 0x0000000400067c82 */ /* 0x000fe20008000000 */
[----:B------:R-:W-:Y:S01]  /*789a0*/  UMOV UR4, UR40 ;  /* 0x0000002800047c82 */ /* 0x000fe20008000000 */
[----:B------:R-:W-:Y:S01]  /*789b0*/  UMOV UR5, UR41 ;  /* 0x0000002900057c82 */ /* 0x000fe20008000000 */
[----:B------:R-:W-:Y:S01]  /*789c0*/  UMOV UR32, UR4 ;  /* 0x0000000400207c82 */ /* 0x000fe20008000000 */
[----:B------:R-:W-:Y:S01]  /*789d0*/  UMOV UR33, UR5 ;  /* 0x0000000500217c82 */ /* 0x000fe20008000000 */
[----:B------:R-:W-:Y:S02]  /*789e0*/  WARPGROUP.DEPBAR.LE gsb0, 0x0 ;  /* 0x00008000000079c5 */ /* 0x000fe40000010000 */
[----:B------:R-:W-:-:S15]  /*789f0*/  WARPGROUP.ARRIVE ;  /* 0x00000000000079c5 */ /* 0x000fde0000000000 */
[----:B------:R-:W-:-:S02]  /*78a00*/  NOP ;  /* 0x0000000000007918 */ /* 0x000fc40000000000 */
        /* <DEDUP_REMOVED lines=70> */
[----:B0-----:R-:W4:Y:S04]  /*78e70*/  LDL.LU.64 R24, [R1] ;  /* 0x0000000001187983 */ /* 0x001f280000300a00 */
        /* <DEDUP_REMOVED lines=63> */
[----:B------:R-:W-:Y:S01]  /*79270*/  UIADD3.64 UR40, UR36, 0x1fe, URZ ;  /* 0x000001fe24287897 */ /* 0x000fe2000fffe03f */
[----:B------:R-:W-:Y:S01]  /*79280*/  UMOV UR54, UR42 ;  /* 0x0000002a00367c82 */ /* 0x000fe20008000000 */
[----:B------:R-:W-:Y:S01]  /*79290*/  UMOV UR55, UR43 ;  /* 0x0000002b00377c82 */ /* 0x000fe20008000000 */
[----:B------:R-:W-:Y:S01]  /*792a0*/  UMOV UR42, UR6 ;  /* 0x00000006002a7c82 */ /* 0x000fe20008000000 */
[----:B------:R-:W-:Y:S01]  /*792b0*/  UMOV UR43, UR7 ;  /* 0x00000007002b7c82 */ /* 0x000fe20008000000 */
[----:B------:R-:W-:Y:S01]  /*792c0*/  UIADD3.64 UR4, UR36, 0x200, URZ ;  /* 0x0000020024047897 */ /* 0x000fe2000fffe03f */
[----:B------:R-:W-:Y:S01]  /*792d0*/  UMOV UR6, UR38 ;  /* 0x0000002600067c82 */ /* 0x000fe20008000000 */
[----:B------:R-:W-:Y:S01]  /*792e0*/  UMOV UR7, UR39 ;  /* 0x0000002700077c82 */ /* 0x000fe20008000000 */
[----:B--2---:R-:W-:-:S06]  /*792f0*/  WARPGROUP.ARRIVE ;  /* 0x00000000000079c5 */ /* 0x004fcc0000000000 */
[----:B------:R-:W-:Y:S01]  /*79300*/  QGMMA.64x256x32.F32.E4M3.E4M3 R24, gdesc[UR40], R24, gsb0 ;  /* 0x03e00000281879f3 */ /* 0x000fe20008000818 */
[----:B------:R-:W-:Y:S01]  /*79310*/  UMOV UR16, UR40 ;  /* 0x0000002800107c82 */ /* 0x000fe20008000000 */
[----:B------:R-:W-:Y:S01]  /*79320*/  UMOV UR17, UR41 ;  /* 0x0000002900117c82 */ /* 0x000fe20008000000 */
[----:B------:R-:W-:Y:S01]  /*79330*/  UIADD3.64 UR40, UR36, 0x202, URZ ;  /* 0x0000020224287897 */ /* 0x000fe2000fffe03f */
[----:B------:R-:W-:Y:S01]  /*79340*/  UMOV UR42, UR60 ;  /* 0x0000003c002a7c82 */ /* 0x000fe20008000000 */
[----:B------:R-:W-:Y:S01]  /*79350*/  UMOV UR43, UR61 ;  /* 0x0000003d002b7c82 */ /* 0x000fe20008000000 */
[----:B------:R-:W-:Y:S02]  /*79360*/  WARPGROUP.DEPBAR.LE gsb0, 0x0 ;  /* 0x00008000000079c5 */ /* 0x000fe40000010000 */
[----:B------:R-:W-:-:S15]  /*79370*/  WARPGROUP.ARRIVE ;  /* 0x00000000000079c5 */ /* 0x000fde0000000000 */
[----:B------:R-:W-:-:S05]  /*79380*/  NOP ;  /* 0x0000000000007918 */ /* 0x000fca0000000000 */
[----:B------:R-:W-:Y:S01]  /*79390*/  QGMMA.64x256x32.F32.E4M3.E4M3 R24, gdesc[UR4], R24, gsb0 ;  /* 0x03e00000041879f3 */ /* 0x000fe20008000818 */
[----:B------:R-:W-:Y:S02]  /*793a0*/  R2UR UR7, R18 ;  /* 0x00000000120772ca */ /* 0x000fe400000e0000 */
[----:B------:R-:W-:Y:S01]  /*793b0*/  R2UR UR6, R17 ;  /* 0x00000000110672ca */ /* 0x000fe200000e0000 */
[----:B------:R-:W-:Y:S01]  /*793c0*/  UMOV UR8, UR4 ;  /* 0x0000000400087c82 */ /* 0x000fe20008000000 */
[----:B------:R-:W-:Y:S01]  /*793d0*/  UMOV UR9, UR5 ;  /* 0x0000000500097c82 */ /* 0x000fe20008000000 */
[----:B------:R-:W-:Y:S01]  /*793e0*/  UIADD3.64 UR4, UR36, 0x204, URZ ;  /* 0x0000020424047897 */ /* 0x000fe2000fffe03f */
[----:B------:R-:W-:Y:S02]  /*793f0*/  WARPGROUP.DEPBAR.LE gsb0, 0x0 ;  /* 0x00008000000079c5 */ /* 0x000fe40000010000 */
[----:B------:R-:W-:-:S15]  /*79400*/  WARPGROUP.ARRIVE ;  /* 0x00000000000079c5 */ /* 0x000fde0000000000 */
[----:B------:R-:W-:-:S04]  /*79410*/  NOP ;  /* 0x0000000000007918 */ /* 0x000fc80000000000 */
[----:B------:R-:W-:Y:S01]  /*79420*/  QGMMA.64x256x32.F32.E4M3.E4M3 R24, gdesc[UR40], R24, gsb0 ;  /* 0x03e00000281879f3 */ /* 0x000fe20008000818 */
[----:B------:R-:W-:Y:S01]  /*79430*/  UMOV UR12, UR40 ;  /* 0x00000028000c7c82 */ /* 0x000fe20008000000 */
[----:B------:R-:W-:Y:S01]  /*79440*/  UMOV UR13, UR41 ;  /* 0x00000029000d7c82 */ /* 0x000fe20008000000 */
[----:B------:R-:W-:Y:S02]  /*79450*/  R2UR UR43, R16 ;  /* 0x00000000102b72ca */ /* 0x000fe400000e0000 */
[----:B------:R-:W-:Y:S02]  /*79460*/  R2UR UR42, R15 ;  /* 0x000000000f2a72ca */ /* 0x000fe400000e0000 */
[----:B------:R-:W-:Y:S02]  /*79470*/  R2UR UR41, R14 ;  /* 0x000000000e2972ca */ /* 0x000fe400000e0000 */
[----:B------:R-:W-:Y:S01]  /*79480*/  R2UR UR40, R11 ;  /* 0x000000000b2872ca */ /* 0x000fe200000e0000 */
[----:B------:R-:W-:-:S02]  /*79490*/  WARPGROUP.DEPBAR.LE gsb0, 0x0 ;  /* 0x00008000000079c5 */ /* 0x000fc40000010000 */
[----:B------:R-:W-:-:S15]  /*794a0*/  WARPGROUP.ARRIVE ;  /* 0x00000000000079c5 */ /* 0x000fde0000000000 */
[----:B------:R-:W-:-:S01]  /*794b0*/  NOP ;  /* 0x0000000000007918 */ /* 0x000fc20000000000 */
[----:B------:R-:W-:Y:S03]  /*794c0*/  QGMMA.64x256x32.F32.E4M3.E4M3 R24, gdesc[UR4], R24, gsb0 ;  /* 0x03e00000041879f3 */ /* 0x000fe60008000818 */
[----:B------:R-:W-:Y:S02]  /*794d0*/  WARPGROUP.DEPBAR.LE gsb0, 0x0 ;  /* 0x00008000000079c5 */ /* 0x000fe40000010000 */
[----:B------:R-:W-:-:S15]  /*794e0*/  WARPGROUP.ARRIVE ;  /* 0x00000000000079c5 */ /* 0x000fde0000000000 */
[----:B------:R-:W-:-:S08]  /*794f0*/  NOP ;  /* 0x0000000000007918 */ /* 0x000fd00000000000 */
[----:B------:R-:W-:Y:S01]  /*79500*/  QGMMA.64x256x32.F32.E4M3.E4M3 R24, gdesc[UR40], R24, gsb0 ;  /* 0x03e00000281879f3 */ /* 0x000fe20008000818 */
[----:B------:R-:W-:Y:S02]  /*79510*/  R2UR UR49, R152 ;  /* 0x00000000983172ca */ /* 0x000fe400000e0000 */
[----:B------:R-:W-:Y:S01]  /*79520*/  R2UR UR48, R23 ;  /* 0x00000000173072ca */ /* 0x000fe200000e0000 */
[----:B------:R-:W-:Y:S02]  /*79530*/  WARPGROUP.DEPBAR.LE gsb0, 0x0 ;  /* 0x00008000000079c5 */ /* 0x000fe40000010000 */
[----:B------:R-:W-:-:S15]  /*79540*/  WARPGROUP.ARRIVE ;  /* 0x00000000000079c5 */ /* 0x000fde0000000000 */
[----:B------:R-:W-:-:S07]  /*79550*/  NOP ;  /* 0x0000000000007918 */ /* 0x000fce0000000000 */
        /* <DEDUP_REMOVED lines=9> */
[----:B------:R-:W-:Y:S02]  /*795f0*/  IMAD.MOV.U32 R237, RZ, RZ, R251 ;  /* 0x000000ffffed7224 */ /* 0x000fe400078e00fb */
[----:B------:R-:W-:-:S03]  /*79600*/  IMAD.MOV.U32 R251, RZ, RZ, R252 ;  /* 0x000000fffffb7224 */ /* 0x000fc600078e00fc */
[C---:B------:R-:W-:Y:S01]  /*79610*/  IADD3 R237, P1, R155.reuse, R237, RZ ;  /* 0x000000ed9bed7210 */ /* 0x040fe20007f3e0ff */
[----:B------:R-:W-:Y:S02]  /*79620*/  IMAD.MOV.U32 R252, RZ, RZ, R163 ;  /* 0x000000fffffc7224 */ /* 0x000fe400078e00a3 */
[----:B------:R-:W-:Y:S01]  /*79630*/  IMAD.MOV.U32 R163, RZ, RZ, R164 ;  /* 0x000000ffffa37224 */ /* 0x000fe200078e00a4 */
[----:B------:R-:W-:Y:S02]  /*79640*/  WARPGROUP.DEPBAR.LE gsb0, 0x0 ;  /* 0x00008000000079c5 */ /* 0x000fe40000010000 */
[----:B------:R-:W-:Y:S04]  /*79650*/  STL.64 [R1], R24 ;  /* 0x0000001801007387 */ /* 0x000fe80000100a00 */
        /* <DEDUP_REMOVED lines=62> */
[----:B------:R0:W-:Y:S04]  /*79a40*/  STL.64 [R1+0x1f8], R150 ;  /* 0x0001f89601007387 */ /* 0x0001e80000100a00 */
[----:B0-----:R-:W2:Y:S04]  /*79a50*/  LDL.LU.64 R150, [R1+0x3d48] ;  /* 0x003d480001967983 */ /* 0x001ea80000300a00 */
        /* <DEDUP_REMOVED lines=63> */
[----:B------:R-:W3:Y:S04]  /*79e50*/  LDL.LU R164, [R1+0x1c2c] ;  /* 0x001c2c0001a47983 */ /* 0x000ee80000300800 */
[----:B------:R0:W-:Y:S04]  /*79e60*/  STL [R1+0x1b28], R237 ;  /* 0x001b28ed01007387 */ /* 0x0001e80000100800 */
[----:B0-----:R-:W4:Y:S02]  /*79e70*/  LDL.LU R237, [R1+0x1b20] ;  /* 0x001b200001ed7983 */ /* 0x001f240000300800 */
[----:B----4-:R-:W-:-:S05]  /*79e80*/  IADD3 R237, P2, R155, R237, RZ ;  /* 0x000000ed9bed7210 */ /* 0x010fca0007f5e0ff */
        /* <DEDUP_REMOVED lines=10> */
[----:B0-----:R-:W4:Y:S01]  /*79f30*/  LDL.LU R237, [R1+0x1b00] ;  /* 0x001b000001ed7983 */ /* 0x001f220000300800 */
[----:B------:R-:W-:-:S05]  /*79f40*/  IADD3 R21, P0, R155, R21, RZ ;  /* 0x000000159b157210 */ /* 0x000fca0007f1e0ff */
[----:B------:R-:W-:Y:S01]  /*79f50*/  IMAD.X R20, R13, 0x1, R20, P0 ;  /* 0x000000010d147824 */ /* 0x000fe200000e0614 */
[----:B----4-:R-:W-:-:S05]  /*79f60*/  IADD3 R237, P6, R155, R237, RZ ;  /* 0x000000ed9bed7210 */ /* 0x010fca0007fde0ff */
[----:B------:R0:W-:Y:S02]  /*79f70*/  STL [R1+0x1b00], R237 ;  /* 0x001b00ed01007387 */ /* 0x0001e40000100800 */
[----:B0-----:R-:W-:Y:S02]  /*79f80*/  IMAD.MOV.U32 R237, RZ, RZ, R251 ;  /* 0x000000ffffed7224 */ /* 0x001fe400078e00fb */
[----:B------:R-:W-:Y:S02]  /*79f90*/  IMAD.MOV.U32 R251, RZ, RZ, R252 ;  /* 0x000000fffffb7224 */ /* 0x000fe400078e00fc */
[----:B------:R-:W-:Y:S02]  /*79fa0*/  IMAD.MOV.U32 R252, RZ, RZ, R163 ;  /* 0x000000fffffc7224 */ /* 0x000fe400078e00a3 */
[----:B---3--:R-:W-:Y:S02]  /*79fb0*/  IMAD.MOV.U32 R163, RZ, RZ, R164 ;  /* 0x000000ffffa37224 */ /* 0x008fe400078e00a4 */
        /* <DEDUP_REMOVED lines=20> */
[----:B------:R-:W-:Y:S01]  /*7a100*/  IADD3 R237, P0, R155, R237, RZ ;  /* 0x000000ed9bed7210 */ /* 0x000fe20007f1e0ff */
[----:B------:R-:W-:Y:S02]  /*7a110*/  IMAD.MOV.U32 R199, RZ, RZ, R212 ;  /* 0x000000ffffc77224 */ /* 0x000fe400078e00d4 */
[----:B------:R-:W-:Y:S02]  /*7a120*/  IMAD.MOV.U32 R212, RZ, RZ, R213 ;  /* 0x000000ffffd47224 */ /* 0x000fe400078e00d5 */
[----:B------:R-:W-:Y:S02]  /*7a130*/  IMAD.MOV.U32 R213, RZ, RZ, R226 ;  /* 0x000000ffffd57224 */ /* 0x000fe400078e00e2 */
[----:B------:R-:W-:Y:S02]  /*7a140*/  IMAD.MOV.U32 R226, RZ, RZ, R227 ;  /* 0x000000ffffe27224 */ /* 0x000fe400078e00e3 */
[----:B------:R-:W-:-:S02]  /*7a150*/  IMAD.MOV.U32 R227, RZ, RZ, R240 ;  /* 0x000000ffffe37224 */ /* 0x000fc400078e00f0 */
[----:B------:R-:W3:Y:S04]  /*7a160*/  LDL.LU R240, [R1+0x1bb4] ;  /* 0x001bb40001f07983 */ /* 0x000ee80000300800 */
[----:B------:R0:W-:Y:S04]  /*7a170*/  STL [R1+0x1af8], R237 ;  /* 0x001af8ed01007387 */ /* 0x0001e80000100800 */
[----:B0-----:R-:W4:Y:S02]  /*7a180*/  LDL.LU R237, [R1+0x1b24] ;  /* 0x001b240001ed7983 */ /* 0x001f240000300800 */
[----:B----4-:R-:W-:-:S05]  /*7a190*/  IMAD.X R237, R13, 0x1, R237, P1 ;  /* 0x000000010ded7824 */ /* 0x010fca00008e06ed */
[----:B------:R0:W-:Y:S04]  /*7a1a0*/  STL [R1+0x1b24], R237 ;  /* 0x001b24ed01007387 */ /* 0x0001e80000100800 */
[----:B0-----:R-:W4:Y:S02]  /*7a1b0*/  LDL.LU R237, [R1+0x1af0] ;  /* 0x001af00001ed7983 */ /* 0x001f240000300800 */
[----:B----4-:R-:W-:-:S05]  /*7a1c0*/  IADD3 R237, P1, R155, R237, RZ ;  /* 0x000000ed9bed7210 */ /* 0x010fca0007f3e0ff */
        /* <DEDUP_REMOVED lines=7459> */
[----:B0-----:R-:W4:Y:S01]  /*97400*/  LDL.LU R237, [R1+0x1c4c] ;  /* 0x001c4c0001ed7983 */ /* 0x001f220000300800 */
[----:B--2---:R-:W-:Y:S01]  /*97410*/  WARPGROUP.ARRIVE ;  /* 0x00000000000079c5 */ /* 0x004fe20000000000 */
[----:B------:R-:W-:Y:S01]  /*97420*/  UMOV UR56, UR16 ;  /* 0x0000001000387c82 */ /* 0x000fe20008000000 */
[----:B------:R-:W-:-:S04]  /*97430*/  UMOV UR57, UR17 ;  /* 0x0000001100397c82 */ /* 0x000fc80008000000 */
[----:B------:R-:W-:Y:S01]  /*97440*/  QGMMA.64x256x32.F32.E4M3.E4M3 R24, gdesc[UR56], R24, gsb0 ;  /* 0x03e00000381879f3 */ /* 0x000fe20008000818 */
[----:B----4-:R-:W-:-:S05]  /*97450*/  IMAD.X R237, R8, 0x1, R237, P6 ;  /* 0x0000000108ed7824 */ /* 0x010fca00030e06ed */
[----:B------:R0:W-:Y:S04]  /*97460*/  STL [R1+0x1c4c], R237 ;  /* 0x001c4ced01007387 */ /* 0x0001e80000100800 */
[----:B0-----:R-:W2:Y:S01]  /*97470*/  LDL.LU R237, [R1+0x1c18] ;  /* 0x001c180001ed7983 */ /* 0x001ea20000300800 */
[----:B------:R-:W-:Y:S02]  /*97480*/  WARPGROUP.DEPBAR.LE gsb0, 0x0 ;  /* 0x00008000000079c5 */ /* 0x000fe40000010000 */
[----:B------:R-:W-:-:S15]  /*97490*/  WARPGROUP.ARRIVE ;  /* 0x00000000000079c5 */ /* 0x000fde0000000000 */
[----:B------:R-:W-:Y:S01]  /*974a0*/  QGMMA.64x256x32.F32.E4M3.E4M3 R24, gdesc[UR8], R24, gsb0 ;  /* 0x03e00000081879f3 */ /* 0x000fe20008000818 */
[----:B--2---:R-:W-:-:S05]  /*974b0*/  IADD3 R237, P6, R9, R237, RZ ;  /* 0x000000ed09ed7210 */ /* 0x004fca0007fde0ff */
[----:B------:R0:W-:Y:S04]  /*974c0*/  STL [R1+0x1c18], R237 ;  /* 0x001c18ed01007387 */ /* 0x0001e80000100800 */
[----:B0-----:R-:W2:Y:S01]  /*974d0*/  LDL.LU R237, [R1+0x1c44] ;  /* 0x001c440001ed7983 */ /* 0x001ea20000300800 */
[----:B------:R-:W-:Y:S02]  /*974e0*/  WARPGROUP.DEPBAR.LE gsb0, 0x0 ;  /* 0x00008000000079c5 */ /* 0x000fe40000010000 */
[----:B------:R-:W-:-:S15]  /*974f0*/  WARPGROUP.ARRIVE ;  /* 0x00000000000079c5 */ /* 0x000fde0000000000 */
[----:B------:R-:W-:Y:S01]  /*97500*/  QGMMA.64x256x32.F32.E4M3.E4M3 R24, gdesc[UR12], R24, gsb0 ;  /* 0x03e000000c1879f3 */ /* 0x000fe20008000818 */
[----:B------:R-:W-:Y:S01]  /*97510*/  UMOV UR6, UR4 ;  /* 0x0000000400067c82 */ /* 0x000fe20008000000 */
[----:B------:R-:W-:Y:S01]  /*97520*/  UMOV UR7, UR5 ;  /* 0x0000000500077c82 */ /* 0x000fe20008000000 */
[----:B------:R-:W-:Y:S01]  /*97530*/  UMOV UR16, UR6 ;  /* 0x0000000600107c82 */ /* 0x000fe20008000000 */
[----:B------:R-:W-:Y:S01]  /*97540*/  UMOV UR17, UR7 ;  /* 0x0000000700117c82 */ /* 0x000fe20008000000 */
[----:B------:R-:W-:Y:S01]  /*97550*/  UMOV UR20, UR40 ;  /* 0x0000002800147c82 */ /* 0x000fe20008000000 */
[----:B------:R-:W-:Y:S01]  /*97560*/  UMOV UR21, UR41 ;  /* 0x0000002900157c82 */ /* 0x000fe20008000000 */
[----:B--2---:R-:W-:-:S05]  /*97570*/  IMAD.X R237, R8, 0x1, R237, P0 ;  /* 0x0000000108ed7824 */ /* 0x004fca00000e06ed */
[----:B------:R0:W-:Y:S04]  /*97580*/  STL [R1+0x1c44], R237 ;  /* 0x001c44ed01007387 */ /* 0x0001e80000100800 */
[----:B0-----:R-:W2:Y:S01]  /*97590*/  LDL.LU R237, [R1+0x1c10] ;  /* 0x001c100001ed7983 */ /* 0x001ea20000300800 */
[----:B------:R-:W-:Y:S02]  /*975a0*/  WARPGROUP.DEPBAR.LE gsb0, 0x0 ;  /* 0x00008000000079c5 */ /* 0x000fe40000010000 */
[----:B------:R-:W-:-:S09]  /*975b0*/  WARPGROUP.ARRIVE ;  /* 0x00000000000079c5 */ /* 0x000fd20000000000 */
[----:B------:R-:W-:Y:S01]  /*975c0*/  QGMMA.64x256x32.F32.E4M3.E4M3 R24, gdesc[UR16], R24, gsb0 ;  /* 0x03e00000101879f3 */ /* 0x000fe20008000818 */
[----:B------:R-:W-:Y:S01]  /*975d0*/  UMOV UR24, UR44 ;  /* 0x0000002c00187c82 */ /* 0x000fe20008000000 */
[----:B------:R-:W-:Y:S01]  /*975e0*/  UMOV UR25, UR45 ;  /* 0x0000002d00197c82 */ /* 0x000fe20008000000 */
[----:B------:R-:W-:Y:S02]  /*975f0*/  WARPGROUP.DEPBAR.LE gsb0, 0x0 ;  /* 0x00008000000079c5 */ /* 0x000fe40000010000 */
[----:B------:R-:W-:-:S15]  /*97600*/  WARPGROUP.ARRIVE ;  /* 0x00000000000079c5 */ /* 0x000fde0000000000 */
[----:B------:R-:W-:-:S08]  /*97610*/  NOP ;  /* 0x0000000000007918 */ /* 0x000fd00000000000 */
[----:B------:R-:W-:Y:S01]  /*97620*/  QGMMA.64x256x32.F32.E4M3.E4M3 R24, gdesc[UR20], R24, gsb0 ;  /* 0x03e00000141879f3 */ /* 0x000fe20008000818 */
[----:B--2---:R-:W-:-:S05]  /*97630*/  IADD3 R237, P0, R9, R237, RZ ;  /* 0x000000ed09ed7210 */ /* 0x004fca0007f1e0ff */
[----:B------:R0:W-:Y:S04]  /*97640*/  STL [R1+0x1c10], R237 ;  /* 0x001c10ed01007387 */ /* 0x0001e80000100800 */
[----:B0-----:R-:W2:Y:S01]  /*97650*/  LDL.LU R237, [R1+0x1c3c] ;  /* 0x001c3c0001ed7983 */ /* 0x001ea20000300800 */
[----:B------:R-:W-:Y:S01]  /*97660*/  UMOV UR28, UR48 ;  /* 0x00000030001c7c82 */ /* 0x000fe20008000000 */
[----:B------:R-:W-:Y:S01]  /*97670*/  UMOV UR29, UR49 ;  /* 0x00000031001d7c82 */ /* 0x000fe20008000000 */
[----:B------:R-:W-:Y:S02]  /*97680*/  WARPGROUP.DEPBAR.LE gsb0, 0x0 ;  /* 0x00008000000079c5 */ /* 0x000fe40000010000 */
[----:B------:R-:W-:-:S13]  /*97690*/  WARPGROUP.ARRIVE ;  /* 0x00000000000079c5 */ /* 0x000fda0000000000 */
[----:B------:R-:W-:Y:S01]  /*976a0*/  QGMMA.64x256x32.F32.E4M3.E4M3 R24, gdesc[UR24], R24, gsb0 ;  /* 0x03e00000181879f3 */ /* 0x000fe20008000818 */
[----:B--2---:R-:W-:-:S05]  /*976b0*/  IMAD.X R237, R8, 0x1, R237, P1 ;  /* 0x0000000108ed7824 */ /* 0x004fca00008e06ed */
[----:B------:R0:W-:Y:S04]  /*976c0*/  STL [R1+0x1c3c], R237 ;  /* 0x001c3ced01007387 */ /* 0x0001e80000100800 */
[----:B0-----:R-:W2:Y:S01]  /*976d0*/  LDL.LU R237, [R1+0x1c08] ;  /* 0x001c080001ed7983 */ /* 0x001ea20000300800 */
[----:B------:R-:W-:Y:S02]  /*976e0*/  WARPGROUP.DEPBAR.LE gsb0, 0x0 ;  /* 0x00008000000079c5 */ /* 0x000fe40000010000 */
[----:B------:R-:W-:-:S15]  /*976f0*/  WARPGROUP.ARRIVE ;  /* 0x00000000000079c5 */ /* 0x000fde0000000000 */
[----:B------:R-:W-:Y:S01]  /*97700*/  QGMMA.64x256x32.F32.E4M3.E4M3 R24, gdesc[UR28], R24, gsb0 ;  /* 0x03e000001c1879f3 */ /* 0x000fe20008000818 */
[----:B------:R-:W-:Y:S01]  /*97710*/  UMOV UR32, UR52 ;  /* 0x0000003400207c82 */ /* 0x000fe20008000000 */
[----:B------:R-:W-:Y:S01]  /*97720*/  UMOV UR33, UR53 ;  /* 0x0000003500217c82 */ /* 0x000fe20008000000 */
[C---:B------:R-:W-:Y:S01]  /*97730*/  IMAD.X R251, R8.reuse, 0x1, R251, P2 ;  /* 0x0000000108fb7824 */ /* 0x040fe200010e06fb */
[C---:B------:R-:W-:Y:S01]  /*97740*/  IADD3 R252, P2, R9.reuse, R252, RZ ;  /* 0x000000fc09fc7210 */ /* 0x040fe20007f5e0ff */
        /* <DEDUP_REMOVED lines=19> */
[----:B------:R-:W-:Y:S01]  /*97880*/  IADD3 R199, P6, R9, R199, RZ ;  /* 0x000000c709c77210 */ /* 0x000fe20007fde0ff */
[----:B------:R-:W-:-:S02]  /*97890*/  IMAD.X R212, R8, 0x1, R212, P0 ;  /* 0x0000000108d47824 */ /* 0x000fc400000e06d4 */
[C---:B------:R-:W-:Y:S02]  /*978a0*/  IMAD.X R226, R8.reuse, 0x1, R226, P2 ;  /* 0x0000000108e27824 */ /* 0x040fe400010e06e2 */
[C---:B------:R-:W-:Y:S02]  /*978b0*/  IMAD.X R241, R8.reuse, 0x1, R241, P5 ;  /* 0x0000000108f17824 */ /* 0x040fe400028e06f1 */
[C---:B------:R-:W-:Y:S02]  /*978c0*/  IMAD.X R227, R8.reuse, 0x1, R227, P3 ;  /* 0x0000000108e37824 */ /* 0x040fe400018e06e3 */
[----:B---3--:R-:W-:Y:S01]  /*978d0*/  IMAD.X R240, R8, 0x1, R240, P4 ;  /* 0x0000000108f07824 */ /* 0x008fe200020e06f0 */
[----:B------:R-:W-:Y:S02]  /*978e0*/  R2UR UR5, R22 ;  /* 0x00000000160572ca */ /* 0x000fe400000e0000 */
[----:B------:R-:W-:Y:S02]  /*978f0*/  R2UR UR4, R19 ;  /* 0x00000000130472ca */ /* 0x000fe400000e0000 */
[----:B--2---:R-:W-:-:S05]  /*97900*/  IADD3 R237, P1, R9, R237, RZ ;  /* 0x000000ed09ed7210 */ /* 0x004fca0007f3e0ff */
[----:B------:R-:W-:Y:S04]  /*97910*/  STL [R1+0x1c08], R237 ;  /* 0x001c08ed01007387 */ /* 0x000fe80000100800 */
[----:B------:R-:W-:Y:S04]  /*97920*/  STL [R1+0x1c34], R251 ;  /* 0x001c34fb01007387 */ /* 0x000fe80000100800 */
[----:B------:R-:W-:Y:S04]  /*97930*/  STL [R1+0x1c00], R252 ;  /* 0x001c00fc01007387 */ /* 0x000fe80000100800 */
[----:B------:R-:W-:Y:S04]  /*97940*/  STL [R1+0x1c2c], R163 ;  /* 0x001c2ca301007387 */ /* 0x000fe80000100800 */
[----:B------:R0:W-:Y:S04]  /*97950*/  STL [R1+0x1bf8], R164 ;  /* 0x001bf8a401007387 */ /* 0x0001e80000100800 */
[----:B------:R1:W-:Y:S04]  /*97960*/  STL [R1+0x1c24], R166 ;  /* 0x001c24a601007387 */ /* 0x0003e80000100800 */
[----:B------:R2:W-:Y:S04]  /*97970*/  STL [R1+0x1bf0], R167 ;  /* 0x001bf0a701007387 */ /* 0x0005e80000100800 */
[----:B------:R3:W-:Y:S04]  /*97980*/  STL [R1+0x1c1c], R178 ;  /* 0x001c1cb201007387 */ /* 0x0007e80000100800 */
[----:B------:R4:W-:Y:S01]  /*97990*/  STL [R1+0x1be8], R179 ;  /* 0x001be8b301007387 */ /* 0x0009e20000100800 */
[----:B------:R-:W-:Y:S01]  /*979a0*/  IMAD.X R224, R8, 0x1, R224, P1 ;  /* 0x0000000108e07824 */ /* 0x000fe200008e06e0 */
[----:B------:R-:W-:-:S02]  /*979b0*/  WARPGROUP.DEPBAR.LE gsb0, 0x0 ;  /* 0x00008000000079c5 */ /* 0x000fc40000010000 */
[----:B------:R-:W-:-:S06]  /*979c0*/  WARPGROUP.ARRIVE ;  /* 0x00000000000079c5 */ /* 0x000fcc0000000000 */
[----:B------:R-:W-:Y:S01]  /*979d0*/  QGMMA.64x256x32.F32.E4M3.E4M3 R24, gdesc[UR32], R24, gsb0 ;  /* 0x03e00000201879f3 */ /* 0x000fe20008000818 */
[----:B------:R4:W-:Y:S01]  /*979e0*/  STL [R1+0x1c14], R196 ;  /* 0x001c14c401007387 */ /* 0x0009e20000100800 */
[----:B------:R-:W-:-:S03]  /*979f0*/  IADD3 R225, P1, R9, R225, RZ ;  /* 0x000000e109e17210 */ /* 0x000fc60007f3e0ff */
[----:B------:R4:W-:Y:S04]  /*97a00*/  STL [R1+0x1be0], R197 ;  /* 0x001be0c501007387 */ /* 0x0009e80000100800 */
[----:B------:R4:W-:Y:S04]  /*97a10*/  STL [R1+0x1c0c], R210 ;  /* 0x001c0cd201007387 */ /* 0x0009e80000100800 */
[----:B------:R4:W-:Y:S04]  /*97a20*/  STL [R1+0x1bd8], R211 ;  /* 0x001bd8d301007387 */ /* 0x0009e80000100800 */
[----:B------:R4:W-:Y:S04]  /*97a30*/  STL [R1+0x1c04], R224 ;  /* 0x001c04e001007387 */ /* 0x0009e80000100800 */
[----:B------:R4:W-:Y:S04]  /*97a40*/  STL [R1+0x1bd0], R225 ;  /* 0x001bd0e101007387 */ /* 0x0009e80000100800 */
[----:B------:R4:W-:Y:S04]  /*97a50*/  STL [R1+0x1bfc], R238 ;  /* 0x001bfcee01007387 */ /* 0x0009e80000100800 */
[----:B------:R4:W-:Y:S04]  /*97a60*/  STL [R1+0x1bc8], R239 ;  /* 0x001bc8ef01007387 */ /* 0x0009e80000100800 */
[----:B------:R-:W-:Y:S04]  /*97a70*/  STL [R1+0x1bf4], R184 ;  /* 0x001bf4b801007387 */ /* 0x000fe80000100800 */
[----:B------:R-:W-:Y:S04]  /*97a80*/  STL [R1+0x1bc0], R185 ;  /* 0x001bc0b901007387 */ /* 0x000fe80000100800 */
[----:B------:R-:W-:Y:S04]  /*97a90*/  STL [R1+0x1bec], R186 ;  /* 0x001becba01007387 */ /* 0x000fe80000100800 */
[----:B------:R4:W-:Y:S04]  /*97aa0*/  STL [R1+0x1bb8], R187 ;  /* 0x001bb8bb01007387 */ /* 0x0009e80000100800 */
[----:B------:R-:W-:Y:S01]  /*97ab0*/  STL [R1+0x1be4], R188 ;  /* 0x001be4bc01007387 */ /* 0x000fe20000100800 */
[----:B------:R-:W-:-:S03]  /*97ac0*/  IMAD.X R213, R8, 0x1, R213, P1 ;  /* 0x0000000108d57824 */ /* 0x000fc600008e06d5 */
[----:B------:R-:W-:Y:S04]  /*97ad0*/  STL [R1+0x1bb0], R189 ;  /* 0x001bb0bd01007387 */ /* 0x000fe80000100800 */
[----:B------:R-:W-:Y:S04]  /*97ae0*/  STL [R1+0x1bdc], R198 ;  /* 0x001bdcc601007387 */ /* 0x000fe80000100800 */
[----:B------:R4:W-:Y:S04]  /*97af0*/  STL [R1+0x1ba8], R199 ;  /* 0x001ba8c701007387 */ /* 0x0009e80000100800 */
[----:B------:R4:W-:Y:S04]  /*97b00*/  STL [R1+0x1bd4], R212 ;  /* 0x001bd4d401007387 */ /* 0x0009e80000100800 */
[----:B------:R4:W-:Y:S04]  /*97b10*/  STL [R1+0x1bcc], R213 ;  /* 0x001bccd501007387 */ /* 0x0009e80000100800 */
[----:B------:R4:W-:Y:S04]  /*97b20*/  STL [R1+0x1bc4], R226 ;  /* 0x001bc4e201007387 */ /* 0x0009e80000100800 */
[----:B------:R-:W-:Y:S04]  /*97b30*/  STL [R1+0x1bac], R241 ;  /* 0x001bacf101007387 */ /* 0x000fe80000100800 */
[----:B------:R4:W-:Y:S04]  /*97b40*/  STL [R1+0x1bbc], R227 ;  /* 0x001bbce301007387 */ /* 0x0009e80000100800 */
[----:B------:R4:W-:Y:S01]  /*97b50*/  STL [R1+0x1bb4], R240 ;  /* 0x001bb4f001007387 */ /* 0x0009e20000100800 */
[----:B------:R-:W-:-:S03]  /*97b60*/  WARPGROUP.DEPBAR.LE gsb0, 0x0 ;  /* 0x00008000000079c5 */ /* 0x000fc60000010000 */
[----:B0-----:R-:W4:Y:S04]  /*97b70*/  LDL.LU R164, [R1+0x1ba0] ;  /* 0x001ba00001a47983 */ /* 0x001f280000300800 */
[----:B-1----:R-:W4:Y:S04]  /*97b80*/  LDL.LU R166, [R1+0x1b98] ;  /* 0x001b980001a67983 */ /* 0x002f280000300800 */
[----:B--2---:R-:W2:Y:S04]  /*97b90*/  LDL.LU R167, [R1+0x1b90] ;  /* 0x001b900001a77983 */ /* 0x004ea80000300800 */
[----:B---3--:R-:W3:Y:S04]  /*97ba0*/  LDL.LU R178, [R1+0x1b88] ;  /* 0x001b880001b27983 */ /* 0x008ee80000300800 */
[----:B----4-:R-:W4:Y:S04]  /*97bb0*/  LDL.LU R179, [R1+0x1b80] ;  /* 0x001b800001b37983 */ /* 0x010f280000300800 */
        /* <DEDUP_REMOVED lines=23> */
[----:B------:R-:W-:-:S02]  /*97d30*/  IADD3 R164, P3, R9, R164, RZ ;  /* 0x000000a409a47210 */ /* 0x000fc40007f7e0ff */
[C---:B------:R-:W-:Y:S02]  /*97d40*/  IADD3 R166, P4, R9.reuse, R166, RZ ;  /* 0x000000a609a67210 */ /* 0x040fe40007f9e0ff */
[C---:B--2---:R-:W-:Y:S02]  /*97d50*/  IADD3 R167, P5, R9.reuse, R167, RZ ;  /* 0x000000a709a77210 */ /* 0x044fe40007fbe0ff */
[C---:B----4-:R-:W-:Y:S02]  /*97d60*/  IADD3 R179, P0, R9.reuse, R179, RZ ;  /* 0x000000b309b37210 */ /* 0x050fe40007f1e0ff */
[C---:B---3--:R-:W-:Y:S02]  /*97d70*/  IADD3 R196, P1, R9.reuse, R196, RZ ;  /* 0x000000c409c47210 */ /* 0x048fe40007f3e0ff */
[C---:B------:R-:W-:Y:S01]  /*97d80*/  IADD3 R197, P2, R9.reuse, R197, RZ ;  /* 0x000000c509c57210 */ /* 0x040fe20007f5e0ff */
[C---:B------:R-:W-:Y:S01]  /*97d90*/  IMAD.X R210, R8.reuse, 0x1, R210, P3 ;  /* 0x0000000108d27824 */ /* 0x040fe200018e06d2 */
[C---:B------:R-:W-:Y:S01]  /*97da0*/  IADD3 R211, P3, R9.reuse, R211, RZ ;  /* 0x000000d309d37210 */ /* 0x040fe20007f7e0ff */
[C---:B------:R-:W-:Y:S01]  /*97db0*/  IMAD.X R224, R8.reuse, 0x1, R224, P4 ;  /* 0x0000000108e07824 */ /* 0x040fe200020e06e0 */
[C---:B------:R-:W-:Y:S01]  /*97dc0*/  IADD3 R225, P4, R9.reuse, R225, RZ ;  /* 0x000000e109e17210 */ /* 0x040fe20007f9e0ff */
[----:B------:R-:W-:Y:S01]  /*97dd0*/  IMAD.X R238, R8, 0x1, R238, P5 ;  /* 0x0000000108ee7824 */ /* 0x000fe200028e06ee */
[----:B------:R-:W-:Y:S01]  /*97de0*/  IADD3 R239, P5, R9, R239, RZ ;  /* 0x000000ef09ef7210 */ /* 0x000fe20007fbe0ff */
[----:B------:R-:W-:-:S02]  /*97df0*/  VIADD R199, R199, 0x1 ;  /* 0x00000001c7c77836 */ /* 0x000fc40000000000 */
[C---:B------:R-:W-:Y:S01]  /*97e00*/  IMAD.X R185, R8.reuse, 0x1, R185, P0 ;  /* 0x0000000108b97824 */ /* 0x040fe200000e06b9 */
[C---:B------:R-:W-:Y:S01]  /*97e10*/  IADD3 R186, P0, R9.reuse, R186, RZ ;  /* 0x000000ba09ba7210 */ /* 0x040fe20007f1e0ff */
[C---:B------:R-:W-:Y:S02]  /*97e20*/  IMAD.X R212, R8.reuse, 0x1, R212, P3 ;  /* 0x0000000108d47824 */ /* 0x040fe400018e06d4 */
[C---:B------:R-:W-:Y:S01]  /*97e30*/  IMAD.X R188, R8.reuse, 0x1, R188, P1 ;  /* 0x0000000108bc7824 */ /* 0x040fe200008e06bc */
[----:B------:R-:W-:Y:S01]  /*97e40*/  IADD3 R189, P1, R9, R189, RZ ;  /* 0x000000bd09bd7210 */ /* 0x000fe20007f3e0ff */
[C---:B------:R-:W-:Y:S02]  /*97e50*/  IMAD.X R198, R8.reuse, 0x1, R198, P2 ;  /* 0x0000000108c67824 */ /* 0x040fe400010e06c6 */
[C---:B------:R-:W-:Y:S02]  /*97e60*/  IMAD.X R213, R8.reuse, 0x1, R213, P4 ;  /* 0x0000000108d57824 */ /* 0x040fe400020e06d5 */
[----:B------:R-:W-:-:S02]  /*97e70*/  IMAD.X R226, R8, 0x1, R226, P5 ;  /* 0x0000000108e27824 */ /* 0x000fc400028e06e2 */
[C---:B------:R-:W-:Y:S02]  /*97e80*/  IMAD.X R240, R8.reuse, 0x1, R240, P0 ;  /* 0x0000000108f07824 */ /* 0x040fe400000e06f0 */
[C---:B------:R-:W-:Y:S02]  /*97e90*/  IMAD.X R241, R8.reuse, 0x1, R241, P1 ;  /* 0x0000000108f17824 */ /* 0x040fe400008e06f1 */
[----:B------:R-:W-:Y:S01]  /*97ea0*/  IMAD.X R163, R8, 0x1, R163, P6 ;  /* 0x0000000108a37824 */ /* 0x000fe200030e06a3 */
[----:B------:R-:W-:-:S04]  /*97eb0*/  IADD3 R178, P6, R9, R178, RZ ;  /* 0x000000b209b27210 */ /* 0x000fc80007fde0ff */
[----:B------:R-:W-:Y:S01]  /*97ec0*/  STL [R1+0x1ba4], R163 ;  /* 0x001ba4a301007387 */ /* 0x000fe20000100800 */
[C---:B------:R-:W-:Y:S01]  /*97ed0*/  IMAD.X R187, R8.reuse, 0x1, R187, P6 ;  /* 0x0000000108bb7824 */ /* 0x040fe200030e06bb */
[----:B------:R-:W-:Y:S02]  /*97ee0*/  IADD3 R184, P6, R9, R184, RZ ;  /* 0x000000b809b87210 */ /* 0x000fe40007fde0ff */
[----:B------:R-:W-:Y:S03]  /*97ef0*/  STL [R1+0xe90], R199 ;  /* 0x000e90c701007387 */ /* 0x000fe60000100800 */
[----:B------:R-:W-:Y:S01]  /*97f00*/  IMAD.X R227, R8, 0x1, R227, P6 ;  /* 0x0000000108e37824 */ /* 0x000fe200030e06e3 */
        /* <DEDUP_REMOVED lines=11> */
[----:B------:R0:W-:Y:S04]  /*97fc0*/  STL [R1+0x1b84], R187 ;  /* 0x001b84bb01007387 */ /* 0x0001e80000100800 */
[----:B------:R1:W-:Y:S04]  /*97fd0*/  STL [R1+0x1b8c], R238 ;  /* 0x001b8cee01007387 */ /* 0x0003e80000100800 */
[----:B------:R1:W-:Y:S01]  /*97fe0*/  STL [R1+0x1b58], R239 ;  /* 0x001b58ef01007387 */ /* 0x0003e20000100800 */
[----:B0-----:R-:W0:Y:S03]  /*97ff0*/  LDC R187, c[0x0][0x230] ;  /* 0x00008c00ffbb7b82 */ /* 0x001e260000000800 */
[----:B------:R1:W-:Y:S04]  /*98000*/  STL [R1+0x1b50], R184 ;  /* 0x001b50b801007387 */ /* 0x0003e80000100800 */
[----:B------:R1:W-:Y:S04]  /*98010*/  STL [R1+0x1b7c], R185 ;  /* 0x001b7cb901007387 */ /* 0x0003e80000100800 */
[----:B------:R1:W-:Y:S04]  /*98020*/  STL [R1+0x1b48], R186 ;  /* 0x001b48ba01007387 */ /* 0x0003e80000100800 */
[----:B------:R1:W-:Y:S04]  /*98030*/  STL [R1+0x1b74], R188 ;  /* 0x001b74bc01007387 */ /* 0x0003e80000100800 */
[----:B------:R1:W-:Y:S04]  /*98040*/  STL [R1+0x1b40], R189 ;  /* 0x001b40bd01007387 */ /* 0x0003e80000100800 */
[----:B------:R1:W-:Y:S01]  /*98050*/  STL [R1+0x1b6c], R198 ;  /* 0x001b6cc601007387 */ /* 0x0003e20000100800 */
[----:B0-----:R-:W-:-:S03]  /*98060*/  VIADD R187, R187, 0xff ;  /* 0x000000ffbbbb7836 */ /* 0x001fc60000000000 */
[----:B------:R1:W-:Y:S02]  /*98070*/  STL [R1+0x1b64], R212 ;  /* 0x001b64d401007387 */ /* 0x0003e40000100800 */
[----:B------:R-:W-:Y:S02]  /*98080*/  SHF.R.S32.HI R11, RZ, 0x1f, R187 ;  /* 0x0000001fff0b7819 */ /* 0x000fe400000114bb */
[----:B------:R1:W-:Y:S02]  /*98090*/  STL [R1+0x1b5c], R213 ;  /* 0x001b5cd501007387 */ /* 0x0003e40000100800 */
[----:B------:R-:W-:Y:S02]  /*980a0*/  LEA.HI R11, R11, R187, RZ, 0x8 ;  /* 0x000000bb0b0b7211 */ /* 0x000fe400078f40ff */
[----:B------:R1:W-:Y:S02]  /*980b0*/  STL [R1+0x1b54], R226 ;  /* 0x001b54e201007387 */ /* 0x0003e40000100800 */
[----:B------:R-:W-:-:S02]  /*980c0*/  SHF.R.S32.HI R11, RZ, 0x8, R11 ;  /* 0x00000008ff0b7819 */ /* 0x000fc4000001140b */
[----:B------:R1:W-:Y:S02]  /*980d0*/  STL [R1+0x1b3c], R241 ;  /* 0x001b3cf101007387 */ /* 0x0003e40000100800 */
[----:B------:R-:W-:Y:S02]  /*980e0*/  ISETP.NE.U32.AND P2, PT, R199, R11, PT ;  /* 0x0000000bc700720c */ /* 0x000fe40003f45070 */
[----:B------:R1:W-:Y:S04]  /*980f0*/  STL [R1+0x1b4c], R227 ;  /* 0x001b4ce301007387 */ /* 0x0003e80000100800 */
[----:B------:R1:W-:Y:S07]  /*98100*/  STL [R1+0x1b44], R240 ;  /* 0x001b44f001007387 */ /* 0x0003ee0000100800 */
[----:B------:R-:W-:Y:S05]  /*98110*/  @P2 BRA `(.L_x_2) ;  /* 0xfffffab800c82947 */ /* 0x000fea000383ffff */
.L_x_1:
[----:B------:R-:W3:Y:S04]  /*98120*/  LDL.LU R173, [R1+0x418] ;  /* 0x0004180001ad7983 */ /* 0x000ee80000300800 */
[----:B------:R-:W1:Y:S04]  /*98130*/  LDL.LU R172, [R1+0x41c] ;  /* 0x00041c0001ac7983 */ /* 0x000e680000300800 */
[----:B------:R-:W4:Y:S04]  /*98140*/  LDL.LU R171, [R1+0x420] ;  /* 0x0004200001ab7983 */ /* 0x000f280000300800 */
        /* <DEDUP_REMOVED lines=27> */
[----:B------:R-:W0:Y:S04]  /*98300*/  LDL.LU R175, [R1+0x400] ;  /* 0x0004000001af7983 */ /* 0x000e280000300800 */
[----:B------:R-:W0:Y:S04]  /*98310*/  LDL.LU R174, [R1+0x404] ;  /* 0x0004040001ae7983 */ /* 0x000e280000300800 */
        /* <DEDUP_REMOVED lines=45> */
[----:B------:R-:W-:Y:S04]  /*985f0*/  STL [R1+0x3b5c], R148 ;  /* 0x003b5c9401007387 */ /* 0x000fe80000100800 */
[----:B------:R-:W-:Y:S04]  /*98600*/  STL [R1+0x3b58], R151 ;  /* 0x003b589701007387 */ /* 0x000fe80000100800 */
[----:B------:R-:W-:Y:S04]  /*98610*/  STL [R1+0x3b54], R150 ;  /* 0x003b549601007387 */ /* 0x000fe80000100800 */
[----:B------:R-:W-:Y:S01]  /*98620*/  STL [R1+0x3b50], R10 ;  /* 0x003b500a01007387 */ /* 0x000fe20000100800 */
[----:B0-----:R-:W-:-:S05]  /*98630*/  F2FP.SATFINITE.E4M3.F32.PACK_AB_MERGE_C R0, R174, R175, RZ ;  /* 0x000000afae00723e */ /* 0x001fca00048070ff */
[----:B------:R0:W-:Y:S04]  /*98640*/  STL [R1+0x60c], R0 ;  /* 0x00060c0001007387 */ /* 0x0001e80000100800 */
[----:B------:R-:W0:Y:S04]  /*98650*/  LDL.LU R175, [R1+0x408] ;  /* 0x0004080001af7983 */ /* 0x000e280000300800 */
[----:B------:R-:W0:Y:S01]  /*98660*/  LDL.LU R174, [R1+0x40c] ;  /* 0x00040c0001ae7983 */ /* 0x000e220000300800 */
[----:B---3--:R-:W-:Y:S02]  /*98670*/  IMAD.MOV.U32 R206, RZ, RZ, R173 ;  /* 0x000000ffffce7224 */ /* 0x008fe400078e00ad */
[----:B-1----:R-:W-:-:S02]  /*98680*/  IMAD.MOV.U32 R185, RZ, RZ, R172 ;  /* 0x000000ffffb97224 */ /* 0x002fc400078e00ac */
[----:B----4-:R-:W-:Y:S02]  /*98690*/  IMAD.MOV.U32 R205, RZ, RZ, R171 ;  /* 0x000000ffffcd7224 */ /* 0x010fe400078e00ab */
[----:B--2---:R-:W-:Y:S02]  /*986a0*/  IMAD.MOV.U32 R186, RZ, RZ, R170 ;  /* 0x000000ffffba7224 */ /* 0x004fe400078e00aa */
        /* <DEDUP_REMOVED lines=25> */
[----:B------:R-:W-:Y:S01]  /*98840*/  IMAD.MOV.U32 R176, RZ, RZ, R11 ;  /* 0x000000ffffb07224 */ /* 0x000fe200078e000b */
[----:B------:R-:W-:Y:S02]  /*98850*/  F2FP.SATFINITE.E4M3.F32.PACK_AB_MERGE_C R64, R65, R64, RZ ;  /* 0x000000404140723e */ /* 0x000fe400048070ff */
[----:B------:R-:W-:Y:S02]  /*98860*/  F2FP.SATFINITE.E4M3.F32.PACK_AB_MERGE_C R54, R55, R54, RZ ;  /* 0x000000363736723e */ /* 0x000fe400048070ff */
[----:B------:R-:W-:-:S02]  /*98870*/  F2FP.SATFINITE.E4M3.F32.PACK_AB_MERGE_C R68, R69, R68, RZ ;  /* 0x000000444544723e */ /* 0x000fc400048070ff */
[----:B------:R-:W-:Y:S02]  /*98880*/  F2FP.SATFINITE.E4M3.F32.PACK_AB_MERGE_C R50, R51, R50, RZ ;  /* 0x000000323332723e */ /* 0x000fe400048070ff */
[----:B------:R-:W-:Y:S02]  /*98890*/  F2FP.SATFINITE.E4M3.F32.PACK_AB_MERGE_C R52, R53, R52, RZ ;  /* 0x000000343534723e */ /* 0x000fe400048070ff */
[----:B------:R-:W-:Y:S02]  /*988a0*/  F2FP.SATFINITE.E4M3.F32.PACK_AB_MERGE_C R80, R81, R80, RZ ;  /* 0x000000505150723e */ /* 0x000fe400048070ff */
[----:B------:R-:W-:Y:S02]  /*988b0*/  F2FP.SATFINITE.E4M3.F32.PACK_AB_MERGE_C R72, R73, R72, RZ ;  /* 0x000000484948723e */ /* 0x000fe400048070ff */
[----:B------:R-:W-:Y:S02]  /*988c0*/  F2FP.SATFINITE.E4M3.F32.PACK_AB_MERGE_C R66, R67, R66, RZ ;  /* 0x000000424342723e */ /* 0x000fe400048070ff */
[----:B------:R-:W-:Y:S01]  /*988d0*/  F2FP.SATFINITE.E4M3.F32.PACK_AB_MERGE_C R78, R79, R78, RZ ;  /* 0x0000004e4f4e723e */ /* 0x000fe200048070ff */
[----:B------:R-:W-:Y:S01]  /*988e0*/  BAR.SYNC.DEFER_BLOCKING 0x0 ;  /* 0x0000000000007b1d */ /* 0x000fe20000010000 */
[----:B0-----:R-:W-:-:S05]  /*988f0*/  F2FP.SATFINITE.E4M3.F32.PACK_AB_MERGE_C R0, R174, R175, RZ ;  /* 0x000000afae00723e */ /* 0x001fca00048070ff */
[----:B------:R0:W-:Y:S04]  /*98900*/  STL [R1+0x608], R0 ;  /* 0x0006080001007387 */ /* 0x0001e80000100800 */
[----:B------:R-:W2:Y:S04]  /*98910*/  LDL.LU R175, [R1+0x490] ;  /* 0x0004900001af7983 */ /* 0x000ea80000300800 */
[----:B------:R-:W2:Y:S04]  /*98920*/  LDL.LU R174, [R1+0x494] ;  /* 0x0004940001ae7983 */ /* 0x000ea80000300800 */
[----:B------:R-:W3:Y:S04]  /*98930*/  LDL.LU R173, [R1+0x498] ;  /* 0x0004980001ad7983 */ /* 0x000ee80000300800 */
        /* <DEDUP_REMOVED lines=31> */
[----:B------:R-:W-:-:S02]  /*98b30*/  F2FP.SATFINITE.E4M3.F32.PACK_AB_MERGE_C R2, R200, R201, RZ ;  /* 0x000000c9c802723e */ /* 0x000fc400048070ff */
[----:B0-----:R-:W-:Y:S02]  /*98b40*/  F2FP.SATFINITE.E4M3.F32.PACK_AB_MERGE_C R0, R198, R199, RZ ;  /* 0x000000c7c600723e */ /* 0x001fe400048070ff */
[----:B------:R-:W-:Y:S01]  /*98b50*/  F2FP.SATFINITE.E4M3.F32.PACK_AB_MERGE_C R3, R189, R190, RZ ;  /* 0x000000bebd03723e */ /* 0x000fe200048070ff */
[----:B------:R0:W-:Y:S01]  /*98b60*/  STL [R1+0x604], R2 ;  /* 0x0006040201007387 */ /* 0x0001e20000100800 */
[----:B------:R-:W-:Y:S02]  /*98b70*/  F2FP.SATFINITE.E4M3.F32.PACK_AB_MERGE_C R185, R185, R206, RZ ;  /* 0x000000ceb9b9723e */ /* 0x000fe400048070ff */
[----:B------:R-:W-:Y:S01]  /*98b80*/  F2FP.SATFINITE.E4M3.F32.PACK_AB_MERGE_C R186, R186, R205, RZ ;  /* 0x000000cdbaba723e */ /* 0x000fe200048070ff */
[----:B------:R1:W-:Y:S01]  /*98b90*/  STL [R1+0x43c], R0 ;  /* 0x00043c0001007387 */ /* 0x0003e20000100800 */
[----:B------:R-:W-:Y:S02]  /*98ba0*/  F2FP.SATFINITE.E4M3.F32.PACK_AB_MERGE_C R184, R184, R204, RZ ;  /* 0x000000ccb8b8723e */ /* 0x000fe400048070ff */
[----:B------:R-:W-:-:S02]  /*98bb0*/  F2FP.SATFINITE.E4M3.F32.PACK_AB_MERGE_C R182, R182, R203, RZ ;  /* 0x000000cbb6b6723e */ /* 0x000fc400048070ff */
[----:B------:R-:W-:Y:S02]  /*98bc0*/  F2FP.SATFINITE.E4M3.F32.PACK_AB_MERGE_C R178, R178, R202, RZ ;  /* 0x000000cab2b2723e */ /* 0x000fe400048070ff */
[----:B0-----:R-:W-:Y:S02]  /*98bd0*/  F2FP.SATFINITE.E4M3.F32.PACK_AB_MERGE_C R2, R176, R188, RZ ;  /* 0x000000bcb002723e */ /* 0x001fe400048070ff */
[----:B------:R-:W-:Y:S02]  /*98be0*/  F2FP.SATFINITE.E4M3.F32.PACK_AB_MERGE_C R179, R179, R197, RZ ;  /* 0x000000c5b3b3723e */ /* 0x000fe400048070ff */
[----:B-1----:R-:W-:Y:S02]  /*98bf0*/  F2FP.SATFINITE.E4M3.F32.PACK_AB_MERGE_C R0, R194, R195, RZ ;  /* 0x000000c3c200723e */ /* 0x002fe400048070ff */
[----:B------:R-:W-:Y:S02]  /*98c00*/  F2FP.SATFINITE.E4M3.F32.PACK_AB_MERGE_C R177, R177, R196, RZ ;  /* 0x000000c4b1b1723e */ /* 0x000fe400048070ff */
[----:B------:R-:W-:Y:S01]  /*98c10*/  F2FP.SATFINITE.E4M3.F32.PACK_AB_MERGE_C R183, R183, R193, RZ ;  /* 0x000000c1b7b7723e */ /* 0x000fe200048070ff */
[----:B------:R2:W-:Y:S01]  /*98c20*/  STL [R1+0x600], R0 ;  /* 0x0006000001007387 */ /* 0x0005e20000100800 */
[----:B------:R-:W-:-:S02]  /*98c30*/  F2FP.SATFINITE.E4M3.F32.PACK_AB_MERGE_C R181, R181, R192, RZ ;  /* 0x000000c0b5b5723e */ /* 0x000fc400048070ff */
[----:B------:R-:W-:Y:S01]  /*98c40*/  F2FP.SATFINITE.E4M3.F32.PACK_AB_MERGE_C R180, R180, R191, RZ ;  /* 0x000000bfb4b4723e */ /* 0x000fe200048070ff */
[----:B------:R4:W-:Y:S04]  /*98c50*/  STL [R1+0x470], R3 ;  /* 0x0004700301007387 */ /* 0x0009e80000100800 */
[----:B------:R0:W-:Y:S01]  /*98c60*/  STL [R1+0x438], R2 ;  /* 0x0004380201007387 */ /* 0x0001e20000100800 */
[----:B--2---:R-:W-:-:S05]  /*98c70*/  F2FP.SATFINITE.E4M3.F32.PACK_AB_MERGE_C R0, R174, R175, RZ ;  /* 0x000000afae00723e */ /* 0x004fca00048070ff */
[----:B------:R1:W-:Y:S01]  /*98c80*/  STL [R1+0x408], R0 ;  /* 0x0004080001007387 */ /* 0x0003e20000100800 */
[----:B---3--:R-:W-:Y:S02]  /*98c90*/  F2FP.SATFINITE.E4M3.F32.PACK_AB_MERGE_C R238, R172, R173, RZ ;  /* 0x000000adacee723e */ /* 0x008fe400048070ff */
[----:B----4-:R-:W-:-:S05]  /*98ca0*/  F2FP.SATFINITE.E4M3.F32.PACK_AB_MERGE_C R3, R170, R171, RZ ;  /* 0x000000abaa03723e */ /* 0x010fca00048070ff */
[----:B------:R2:W-:Y:S01]  /*98cb0*/  STL [R1+0x46c], R3 ;  /* 0x00046c0301007387 */ /* 0x0005e20000100800 */
[----:B0-----:R-:W-:-:S05]  /*98cc0*/  F2FP.SATFINITE.E4M3.F32.PACK_AB_MERGE_C R2, R168, R169, RZ ;  /* 0x000000a9a802723e */ /* 0x001fca00048070ff */
[----:B------:R0:W-:Y:S01]  /*98cd0*/  STL [R1+0x434], R2 ;  /* 0x0004340201007387 */ /* 0x0001e20000100800 */
[----:B-1----:R-:W-:-:S05]  /*98ce0*/  F2FP.SATFINITE.E4M3.F32.PACK_AB_MERGE_C R0, R166, R167, RZ ;  /* 0x000000a7a600723e */ /* 0x002fca00048070ff */
[----:B------:R1:W-:Y:S01]  /*98cf0*/  STL [R1+0x404], R0 ;  /* 0x0004040001007387 */ /* 0x0003e20000100800 */
[----:B------:R-:W-:Y:S02]  /*98d00*/  F2FP.SATFINITE.E4M3.F32.PACK_AB_MERGE_C R237, R164, R165, RZ ;  /* 0x000000a5a4ed723e */ /* 0x000fe400048070ff */
[----:B--2---:R-:W-:-:S05]  /*98d10*/  F2FP.SATFINITE.E4M3.F32.PACK_AB_MERGE_C R3, R162, R163, RZ ;  /* 0x000000a3a203723e */ /* 0x004fca00048070ff */
[----:B------:R-:W-:Y:S01]  /*98d20*/  STL [R1+0x468], R3 ;  /* 0x0004680301007387 */ /* 0x000fe20000100800 */
[----:B0-----:R-:W-:-:S05]  /*98d30*/  F2FP.SATFINITE.E4M3.F32.PACK_AB_MERGE_C R2, R160, R161, RZ ;  /* 0x000000a1a002723e */ /* 0x001fca00048070ff */
[----:B------:R0:W-:Y:S01]  /*98d40*/  STL [R1+0x430], R2 ;  /* 0x0004300201007387 */ /* 0x0001e20000100800 */
[----:B-1----:R-:W-:-:S05]  /*98d50*/  F2FP.SATFINITE.E4M3.F32.PACK_AB_MERGE_C R0, R158, R159, RZ ;  /* 0x0000009f9e00723e */ /* 0x002fca00048070ff */
[----:B------:R1:W-:Y:S01]  /*98d60*/  STL [R1+0x400], R0 ;  /* 0x0004000001007387 */ /* 0x0003e20000100800 */
[----:B------:R-:W-:Y:S02]  /*98d70*/  F2FP.SATFINITE.E4M3.F32.PACK_AB_MERGE_C R236, R156, R157, RZ ;  /* 0x0000009d9cec723e */ /* 0x000fe400048070ff */
[----:B0-----:R-:W-:-:S05]  /*98d80*/  F2FP.SATFINITE.E4M3.F32.PACK_AB_MERGE_C R2, R153, R154, RZ ;  /* 0x0000009a9902723e */ /* 0x001fca00048070ff */
[----:B------:R0:W-:Y:S01]  /*98d90*/  STL [R1+0x464], R2 ;  /* 0x0004640201007387 */ /* 0x0001e20000100800 */
[----:B-1----:R-:W-:-:S05]  /*98da0*/  F2FP.SATFINITE.E4M3.F32.PACK_AB_MERGE_C R0, R23, R152, RZ ;  /* 0x000000981700723e */ /* 0x002fca00048070ff */
[----:B------:R1:W-:Y:S01]  /*98db0*/  STL [R1+0x42c], R0 ;  /* 0x00042c0001007387 */ /* 0x0003e20000100800 */
[----:B------:R-:W-:-:S03]  /*98dc0*/  F2FP.SATFINITE.E4M3.F32.PACK_AB_MERGE_C R252, R19, R22, RZ ;  /* 0x0000001613fc723e */ /* 0x000fc600048070ff */
[----:B------:R-:W2:Y:S01]  /*98dd0*/  LDL.LU R218, [R1+0x510] ;  /* 0x0005100001da7983 */ /* 0x000ea20000300800 */
[----:B------:R-:W-:Y:S02]  /*98de0*/  F2FP.SATFINITE.E4M3.F32.PACK_AB_MERGE_C R235, R17, R18, RZ ;  /* 0x0000001211eb723e */ /* 0x000fe400048070ff */
[----:B0-----:R-:W-:-:S05]  /*98df0*/  F2FP.SATFINITE.E4M3.F32.PACK_AB_MERGE_C R2, R15, R16, RZ ;  /* 0x000000100f02723e */ /* 0x001fca00048070ff */
[----:B------:R0:W-:Y:S01]  /*98e00*/  STL [R1+0x460], R2 ;  /* 0x0004600201007387 */ /* 0x0001e20000100800 */
[----:B-1----:R-:W-:-:S03]  /*98e10*/  F2FP.SATFINITE.E4M3.F32.PACK_AB_MERGE_C R0, R11, R14, RZ ;  /* 0x0000000e0b00723e */ /* 0x002fc600048070ff */
[----:B------:R-:W2:Y:S04]  /*98e20*/  LDL.LU R217, [R1+0x514] ;  /* 0x0005140001d97983 */ /* 0x000ea80000300800 */
[----:B------:R1:W-:Y:S01]  /*98e30*/  STL [R1+0x428], R0 ;  /* 0x0004280001007387 */ /* 0x0003e20000100800 */
[----:B------:R-:W-:-:S03]  /*98e40*/  F2FP.SATFINITE.E4M3.F32.PACK_AB_MERGE_C R187, R187, R207, RZ ;  /* 0x000000cfbbbb723e */ /* 0x000fc600048070ff */
[----:B------:R-:W3:Y:S04]  /*98e50*/  LDL.LU R216, [R1+0x518] ;  /* 0x0005180001d87983 */ /* 0x000ee80000300800 */
[----:B------:R-:W3:Y:S04]  /*98e60*/  LDL.LU R215, [R1+0x51c] ;  /* 0x00051c0001d77983 */ /* 0x000ee80000300800 */
[----:B------:R-:W0:Y:S04]  /*98e70*/  LDL.LU R214, [R1+0x520] ;  /* 0x0005200001d67983 */ /* 0x000e280000300800 */
[----:B------:R-:W0:Y:S04]  /*98e80*/  LDL.LU R213, [R1+0x524] ;  /* 0x0005240001d57983 */ /* 0x000e280000300800 */
[----:B------:R-:W1:Y:S04]  /*98e90*/  LDL.LU R212, [R1+0x528] ;  /* 0x0005280001d47983 */ /* 0x000e680000300800 */
[----:B------:R-:W1:Y:S04]  /*98ea0*/  LDL.LU R211, [R1+0x52c] ;  /* 0x00052c0001d37983 */ /* 0x000e680000300800 */
[----:B------:R-:W4:Y:S04]  /*98eb0*/  LDL.LU R210, [R1+0x530] ;  /* 0x0005300001d27983 */ /* 0x000f280000300800 */
[----:B------:R-:W4:Y:S04]  /*98ec0*/  LDL.LU R209, [R1+0x534] ;  /* 0x0005340001d17983 */ /* 0x000f280000300800 */
[----:B------:R-:W2:Y:S04]  /*98ed0*/  LDL.LU R208, [R1+0x538] ;  /* 0x0005380001d07983 */ /* 0x000ea80000300800 */
[----:B------:R-:W2:Y:S04]  /*98ee0*/  LDL.LU R207, [R1+0x53c] ;  /* 0x00053c0001cf7983 */ /* 0x000ea80000300800 */
[----:B------:R-:W3:Y:S04]  /*98ef0*/  LDL.LU R206, [R1+0x540] ;  /* 0x0005400001ce7983 */ /* 0x000ee80000300800 */
[----:B------:R-:W3:Y:S04]  /*98f00*/  LDL.LU R205, [R1+0x544] ;  /* 0x0005440001cd7983 */ /* 0x000ee80000300800 */
[----:B------:R-:W4:Y:S04]  /*98f10*/  LDL.LU R204, [R1+0x548] ;  /* 0x0005480001cc7983 */ /* 0x000f280000300800 */
        /* <DEDUP_REMOVED lines=48> */
[----:B------:R-:W2:Y:S01]  /*99220*/  LDL.LU R11, [R1+0x20c] ;  /* 0x00020c00010b7983 */ /* 0x000ea20000300800 */
[----:B0-----:R-:W-:-:S05]  /*99230*/  F2FP.SATFINITE.E4M3.F32.PACK_AB_MERGE_C R2, R213, R214, RZ ;  /* 0x000000d6d502723e */ /* 0x001fca00048070ff */
[----:B------:R3:W-:Y:S01]  /*99240*/  STL [R1+0x45c], R2 ;  /* 0x00045c0201007387 */ /* 0x0007e20000100800 */
[----:B-1----:R-:W-:-:S05]  /*99250*/  F2FP.SATFINITE.E4M3.F32.PACK_AB_MERGE_C R0, R211, R212, RZ ;  /* 0x000000d4d300723e */ /* 0x002fca00048070ff */
[----:B------:R4:W-:Y:S01]  /*99260*/  STL [R1+0x424], R0 ;  /* 0x0004240001007387 */ /* 0x0009e20000100800 */
[----:B---3--:R-:W-:-:S05]  /*99270*/  F2FP.SATFINITE.E4M3.F32.PACK_AB_MERGE_C R2, R205, R206, RZ ;  /* 0x000000cecd02723e */ /* 0x008fca00048070ff */
[----:B------:R2:W-:Y:S01]  /*99280*/  STL [R1+0x458], R2 ;  /* 0x0004580201007387 */ /* 0x0005e20000100800 */
[----:B----4-:R-:W-:-:S05]  /*99290*/  F2FP.SATFINITE.E4M3.F32.PACK_AB_MERGE_C R0, R203, R204, RZ ;  /* 0x000000cccb00723e */ /* 0x010fca00048070ff */
[----:B------:R0:W-:Y:S01]  /*992a0*/  STL [R1+0x420], R0 ;  /* 0x0004200001007387 */ /* 0x0001e20000100800 */
[----:B--2---:R-:W-:-:S05]  /*992b0*/  F2FP.SATFINITE.E4M3.F32.PACK_AB_MERGE_C R2, R197, R198, RZ ;  /* 0x000000c6c502723e */ /* 0x004fca00048070ff */
[----:B------:R1:W-:Y:S01]  /*992c0*/  STL [R1+0x454], R2 ;  /* 0x0004540201007387 */ /* 0x0003e20000100800 */
[----:B0-----:R-:W-:-:S05]  /*992d0*/  F2FP.SATFINITE.E4M3.F32.PACK_AB_MERGE_C R0, R195, R196, RZ ;  /* 0x000000c4c300723e */ /* 0x001fca00048070ff */
[----:B------:R0:W-:Y:S01]  /*992e0*/  STL [R1+0x41c], R0 ;  /* 0x00041c0001007387 */ /* 0x0001e20000100800 */
[----:B-1----:R-:W-:-:S05]  /*992f0*/  F2FP.SATFINITE.E4M3.F32.PACK_AB_MERGE_C R2, R189, R190, RZ ;  /* 0x000000bebd02723e */ /* 0x002fca00048070ff */
[----:B------:R1:W-:Y:S01]  /*99300*/  STL [R1+0x450], R2 ;  /* 0x0004500201007387 */ /* 0x0003e20000100800 */
[----:B0-----:R-:W-:-:S05]  /*99310*/  F2FP.SATFINITE.E4M3.F32.PACK_AB_MERGE_C R0, R176, R188, RZ ;  /* 0x000000bcb000723e */ /* 0x001fca00048070ff */
[----:B------:R0:W-:Y:S01]  /*99320*/  STL [R1+0x418], R0 ;  /* 0x0004180001007387 */ /* 0x0001e20000100800 */
[----:B-1----:R-:W-:-:S05]  /*99330*/  F2FP.SATFINITE.E4M3.F32.PACK_AB_MERGE_C R2, R170, R171, RZ ;  /* 0x000000abaa02723e */ /* 0x002fca00048070ff */
[----:B------:R1:W-:Y:S01]  /*99340*/  STL [R1+0x44c], R2 ;  /* 0x00044c0201007387 */ /* 0x0003e20000100800 */
[----:B0-----:R-:W-:-:S05]  /*99350*/  F2FP.SATFINITE.E4M3.F32.PACK_AB_MERGE_C R0, R168, R169, RZ ;  /* 0x000000a9a800723e */ /* 0x001fca00048070ff */
[----:B------:R0:W-:Y:S01]  /*99360*/  STL [R1+0x414], R0 ;  /* 0x0004140001007387 */ /* 0x0001e20000100800 */
[----:B------:R-:W-:Y:S02]  /*99370*/  F2FP.SATFINITE.E4M3.F32.PACK_AB_MERGE_C R234, R215, R216, RZ ;  /* 0x000000d8d7ea723e */ /* 0x000fe400048070ff */
        /* <DEDUP_REMOVED lines=8> */
[----:B------:R0:W-:Y:S04]  /*99400*/  STL [R1+0x40c], R0 ;  /* 0x00040c0001007387 */ /* 0x0001e80000100800 */
[----:B------:R-:W2:Y:S01]  /*99410*/  LDL.LU R216, [R1+0x210] ;  /* 0x0002100001d87983 */ /* 0x000ea20000300800 */
[----:B------:R-:W-:Y:S02]  /*99420*/  F2FP.SATFINITE.E4M3.F32.PACK_AB_MERGE_C R233, R207, R208, RZ ;  /* 0x000000d0cfe9723e */ /* 0x000fe400048070ff */
[----:B-1----:R-:W-:-:S05]  /*99430*/  F2FP.SATFINITE.E4M3.F32.PACK_AB_MERGE_C R2, R15, R16, RZ ;  /* 0x000000100f02723e */ /* 0x002fca00048070ff */
[----:B------:R1:W-:Y:S01]  /*99440*/  STL [R1+0x440], R2 ;  /* 0x0004400201007387 */ /* 0x0003e20000100800 */
[----:B0-----:R-:W-:-:S03]  /*99450*/  F2FP.SATFINITE.E4M3.F32.PACK_AB_MERGE_C R0, R11, R14, RZ ;  /* 0x0000000e0b00723e */ /* 0x001fc600048070ff */
[----:B------:R-:W2:Y:S04]  /*99460*/  LDL.LU R215, [R1+0x214] ;  /* 0x0002140001d77983 */ /* 0x000ea80000300800 */
[----:B------:R0:W-:Y:S04]  /*99470*/  STL [R1+0x20c], R0 ;  /* 0x00020c0001007387 */ /* 0x0001e80000100800 */
[----:B------:R-:W3:Y:S04]  /*99480*/  LDL.LU R214, [R1+0x218] ;  /* 0x0002180001d67983 */ /* 0x000ee80000300800 */
[----:B------:R-:W3:Y:S04]  /*99490*/  LDL.LU R213, [R1+0x21c] ;  /* 0x00021c0001d57983 */ /* 0x000ee80000300800 */
[----:B------:R-:W1:Y:S04]  /*994a0*/  LDL.LU R212, [R1+0x220] ;  /* 0x0002200001d47983 */ /* 0x000e680000300800 */
[----:B------:R-:W1:Y:S04]  /*994b0*/  LDL.LU R211, [R1+0x224] ;  /* 0x0002240001d37983 */ /* 0x000e680000300800 */
[----:B------:R-:W0:Y:S04]  /*994c0*/  LDL.LU R210, [R1+0x228] ;  /* 0x0002280001d27983 */ /* 0x000e280000300800 */
[----:B------:R-:W0:Y:S04]  /*994d0*/  LDL.LU R209, [R1+0x22c] ;  /* 0x00022c0001d17983 */ /* 0x000e280000300800 */
[----:B------:R-:W4:Y:S04]  /*994e0*/  LDL.LU R208, [R1+0x230] ;  /* 0x0002300001d07983 */ /* 0x000f280000300800 */
[----:B------:R-:W4:Y:S01]  /*994f0*/  LDL.LU R207, [R1+0x234] ;  /* 0x0002340001cf7983 */ /* 0x000f220000300800 */
[----:B------:R-:W-:-:S03]  /*99500*/  F2FP.SATFINITE.E4M3.F32.PACK_AB_MERGE_C R249, R201, R202, RZ ;  /* 0x000000cac9f9723e */ /* 0x000fc600048070ff */
[----:B------:R-:W4:Y:S04]  /*99510*/  LDL.LU R206, [R1+0x238] ;  /* 0x0002380001ce7983 */ /* 0x000f280000300800 */
[----:B------:R-:W4:Y:S01]  /*99520*/  LDL.LU R205, [R1+0x23c] ;  /* 0x00023c0001cd7983 */ /* 0x000f220000300800 */
[----:B------:R-:W-:-:S03]  /*99530*/  F2FP.SATFINITE.E4M3.F32.PACK_AB_MERGE_C R232, R199, R200, RZ ;  /* 0x000000c8c7e8723e */ /* 0x000fc600048070ff */
[----:B------:R-:W2:Y:S04]  /*99540*/  LDL.LU R204, [R1+0x240] ;  /* 0x0002400001cc7983 */ /* 0x000ea80000300800 */
[----:B------:R-:W2:Y:S04]  /*99550*/  LDL.LU R203, [R1+0x244] ;  /* 0x0002440001cb7983 */ /* 0x000ea80000300800 */
[----:B------:R-:W4:Y:S04]  /*99560*/  LDL.LU R202, [R1+0x248] ;  /* 0x0002480001ca7983 */ /* 0x000f280000300800 */
[----:B------:R-:W4:Y:S04]  /*99570*/  LDL.LU R201, [R1+0x24c] ;  /* 0x00024c0001c97983 */ /* 0x000f280000300800 */
[----:B------:R-:W4:Y:S04]  /*99580*/  LDL.LU R200, [R1+0x250] ;  /* 0x0002500001c87983 */ /* 0x000f280000300800 */
[----:B------:R-:W4:Y:S01]  /*99590*/  LDL.LU R199, [R1+0x254] ;  /* 0x0002540001c77983 */ /* 0x000f220000300800 */
[----:B------:R-:W-:-:S03]  /*995a0*/  F2FP.SATFINITE.E4M3.F32.PACK_AB_MERGE_C R248, R193, R194, RZ ;  /* 0x000000c2c1f8723e */ /* 0x000fc600048070ff */
[----:B------:R-:W4:Y:S04]  /*995b0*/  LDL.LU R198, [R1+0x258] ;  /* 0x0002580001c67983 */ /* 0x000f280000300800 */
[----:B------:R-:W4:Y:S01]  /*995c0*/  LDL.LU R197, [R1+0x25c] ;  /* 0x00025c0001c57983 */ /* 0x000f220000300800 */
[----:B------:R-:W-:-:S03]  /*995d0*/  F2FP.SATFINITE.E4M3.F32.PACK_AB_MERGE_C R231, R191, R192, RZ ;  /* 0x000000c0bfe7723e */ /* 0x000fc600048070ff */
[----:B------:R-:W3:Y:S04]  /*995e0*/  LDL.LU R196, [R1+0x260] ;  /* 0x0002600001c47983 */ /* 0x000ee80000300800 */
[----:B------:R-:W3:Y:S04]  /*995f0*/  LDL.LU R195, [R1+0x264] ;  /* 0x0002640001c37983 */ /* 0x000ee80000300800 */
        /* <DEDUP_REMOVED lines=8> */
[----:B------:R-:W4:Y:S04]  /*99680*/  LDL.LU R188, [R1+0x280] ;  /* 0x0002800001bc7983 */ /* 0x000f280000300800 */
[----:B------:R-:W4:Y:S04]  /*99690*/  LDL.LU R176, [R1+0x284] ;  /* 0x0002840001b07983 */ /* 0x000f280000300800 */
        /* <DEDUP_REMOVED lines=38> */
[----:B-1----:R-:W-:-:S02]  /*99900*/  F2FP.SATFINITE.E4M3.F32.PACK_AB_MERGE_C R2, R211, R212, RZ ;  /* 0x000000d4d302723e */ /* 0x002fc400048070ff */
[----:B0-----:R-:W-:-:S03]  /*99910*/  F2FP.SATFINITE.E4M3.F32.PACK_AB_MERGE_C R0, R209, R210, RZ ;  /* 0x000000d2d100723e */ /* 0x001fc600048070ff */
[----:B------:R-:W-:Y:S04]  /*99920*/  STL [R1+0x218], R2 ;  /* 0x0002180201007387 */ /* 0x000fe80000100800 */
[----:B------:R2:W-:Y:S02]  /*99930*/  STL [R1+0x208], R0 ;  /* 0x0002080001007387 */ /* 0x0005e40000100800 */
[----:B--2---:R-:W-:-:S05]  /*99940*/  F2FP.SATFINITE.E4M3.F32.PACK_AB_MERGE_C R0, R203, R204, RZ ;  /* 0x000000cccb00723e */ /* 0x004fca00048070ff */
[----:B------:R4:W-:Y:S01]  /*99950*/  STL [R1+0x214], R0 ;  /* 0x0002140001007387 */ /* 0x0009e20000100800 */
[----:B---3--:R-:W-:-:S05]  /*99960*/  F2FP.SATFINITE.E4M3.F32.PACK_AB_MERGE_C R2, R195, R196, RZ ;  /* 0x000000c4c302723e */ /* 0x008fca00048070ff */
[----:B------:R0:W-:Y:S01]  /*99970*/  STL [R1+0x210], R2 ;  /* 0x0002100201007387 */ /* 0x0001e20000100800 */
[----:B----4-:R-:W-:-:S05]  /*99980*/  F2FP.SATFINITE.E4M3.F32.PACK_AB_MERGE_C R0, R193, R194, RZ ;  /* 0x000000c2c100723e */ /* 0x010fca00048070ff */
[----:B------:R1:W-:Y:S01]  /*99990*/  STL [R1+0x200], R0 ;  /* 0x0002000001007387 */ /* 0x0003e20000100800 */
[----:B0-----:R-:W-:-:S05]  /*999a0*/  F2FP.SATFINITE.E4M3.F32.PACK_AB_MERGE_C R2, R176, R188, RZ ;  /* 0x000000bcb002723e */ /* 0x001fca00048070ff */
[----:B------:R0:W-:Y:S01]  /*999b0*/  STL [R1+0x47c], R2 ;  /* 0x00047c0201007387 */ /* 0x0001e20000100800 */
[----:B-1----:R-:W-:-:S05]  /*999c0*/  F2FP.SATFINITE.E4M3.F32.PACK_AB_MERGE_C R0, R174, R175, RZ ;  /* 0x000000afae00723e */ /* 0x002fca00048070ff */
[----:B------:R1:W-:Y:S01]  /*999d0*/  STL [R1+0x474], R0 ;  /* 0x0004740001007387 */ /* 0x0003e20000100800 */
[----:B------:R-:W-:-:S05]  /*999e0*/  F2FP.SATFINITE.E4M3.F32.PACK_AB_MERGE_C R3, R172, R173, RZ ;  /* 0x000000adac03723e */ /* 0x000fca00048070ff */
[----:B------:R2:W-:Y:S01]  /*999f0*/  STL [R1+0x278], R3 ;  /* 0x0002780301007387 */ /* 0x0005e20000100800 */
[----:B0-----:R-:W-:-:S05]  /*99a00*/  F2FP.SATFINITE.E4M3.F32.PACK_AB_MERGE_C R2, R170, R171, RZ ;  /* 0x000000abaa02723e */ /* 0x001fca00048070ff */
[----:B------:R0:W-:Y:S01]  /*99a10*/  STL [R1+0x250], R2 ;  /* 0x0002500201007387 */ /* 0x0001e20000100800 */
[----:B-1----:R-:W-:-:S05]  /*99a20*/  F2FP.SATFINITE.E4M3.F32.PACK_AB_MERGE_C R0, R168, R169, RZ ;  /* 0x000000a9a800723e */ /* 0x002fca00048070ff */
[----:B------:R1:W-:Y:S01]  /*99a30*/  STL [R1+0x478], R0 ;  /* 0x0004780001007387 */ /* 0x0003e20000100800 */
[----:B--2---:R-:W-:-:S05]  /*99a40*/  F2FP.SATFINITE.E4M3.F32.PACK_AB_MERGE_C R3, R166, R167, RZ ;  /* 0x000000a7a603723e */ /* 0x004fca00048070ff */
        /* <DEDUP_REMOVED lines=15> */
[----:B-1----:R-:W-:Y:S02]  /*99b40*/  F2FP.SATFINITE.E4M3.F32.PACK_AB_MERGE_C R0, R19, R22, RZ ;  /* 0x000000161300723e */ /* 0x002fe400048070ff */
[----:B------:R-:W-:-:S03]  /*99b50*/  F2FP.SATFINITE.E4M3.F32.PACK_AB_MERGE_C R243, R215, R216, RZ ;  /* 0x000000d8d7f3723e */ /* 0x000fc600048070ff */
[----:B------:R1:W-:Y:S01]  /*99b60*/  STL [R1+0x298], R0 ;  /* 0x0002980001007387 */ /* 0x0003e20000100800 */
[----:B--2---:R-:W-:-:S05]  /*99b70*/  F2FP.SATFINITE.E4M3.F32.PACK_AB_MERGE_C R3, R17, R18, RZ ;  /* 0x000000121103723e */ /* 0x004fca00048070ff */
[----:B------:R-:W-:Y:S01]  /*99b80*/  STL [R1+0x26c], R3 ;  /* 0x00026c0301007387 */ /* 0x000fe20000100800 */
[----:B0-----:R-:W-:-:S03]  /*99b90*/  F2FP.SATFINITE.E4M3.F32.PACK_AB_MERGE_C R2, R15, R16, RZ ;  /* 0x000000100f02723e */ /* 0x001fc600048070ff */
[----:B------:R-:W2:Y:S01]  /*99ba0*/  LDL.LU R216, [R1+0x308] ;  /* 0x0003080001d87983 */ /* 0x000ea20000300800 */
[----:B------:R-:W-:-:S03]  /*99bb0*/  F2FP.SATFINITE.E4M3.F32.PACK_AB_MERGE_C R226, R213, R214, RZ ;  /* 0x000000d6d5e2723e */ /* 0x000fc600048070ff */
[----:B------:R2:W-:Y:S01]  /*99bc0*/  STL [R1+0x244], R2 ;  /* 0x0002440201007387 */ /* 0x0005e20000100800 */
[----:B-1----:R-:W-:-:S03]  /*99bd0*/  F2FP.SATFINITE.E4M3.F32.PACK_AB_MERGE_C R0, R11, R14, RZ ;  /* 0x0000000e0b00723e */ /* 0x002fc600048070ff */
[----:B------:R-:W2:Y:S04]  /*99be0*/  LDL.LU R215, [R1+0x30c] ;  /* 0x00030c0001d77983 */ /* 0x000ea80000300800 */
[----:B------:R0:W-:Y:S04]  /*99bf0*/  STL [R1+0x2bc], R0 ;  /* 0x0002bc0001007387 */ /* 0x0001e80000100800 */
[----:B------:R-:W0:Y:S04]  /*99c00*/  LDL.LU R214, [R1+0x310] ;  /* 0x0003100001d67983 */ /* 0x000e280000300800 */
[----:B------:R-:W0:Y:S01]  /*99c10*/  LDL.LU R213, [R1+0x314] ;  /* 0x0003140001d57983 */ /* 0x000e220000300800 */
[----:B------:R-:W-:-:S03]  /*99c20*/  F2FP.SATFINITE.E4M3.F32.PACK_AB_MERGE_C R242, R207, R208, RZ ;  /* 0x000000d0cff2723e */ /* 0x000fc600048070ff */
[----:B------:R-:W3:Y:S04]  /*99c30*/  LDL.LU R212, [R1+0x318] ;  /* 0x0003180001d47983 */ /* 0x000ee80000300800 */
[----:B------:R-:W3:Y:S01]  /*99c40*/  LDL.LU R211, [R1+0x31c] ;  /* 0x00031c0001d37983 */ /* 0x000ee20000300800 */
[----:B------:R-:W-:-:S03]  /*99c50*/  F2FP.SATFINITE.E4M3.F32.PACK_AB_MERGE_C R225, R205, R206, RZ ;  /* 0x000000cecde1723e */ /* 0x000fc600048070ff */
        /* <DEDUP_REMOVED lines=61> */
[----:B--2---:R-:W-:-:S05]  /*9a030*/  F2FP.SATFINITE.E4M3.F32.PACK_AB_MERGE_C R2, R215, R216, RZ ;  /* 0x000000d8d702723e */ /* 0x004fca00048070ff */
[----:B------:R4:W-:Y:S01]  /*9a040*/  STL [R1+0x294], R2 ;  /* 0x0002940201007387 */ /* 0x0009e20000100800 */
[----:B0-----:R-:W-:-:S05]  /*9a050*/  F2FP.SATFINITE.E4M3.F32.PACK_AB_MERGE_C R0, R213, R214, RZ ;  /* 0x000000d6d500723e */ /* 0x001fca00048070ff */
[----:B------:R0:W-:Y:S01]  /*9a060*/  STL [R1+0x268], R0 ;  /* 0x0002680001007387 */ /* 0x0001e20000100800 */
[----:B---3--:R-:W-:Y:S02]  /*9a070*/  F2FP.SATFINITE.E4M3.F32.PACK_AB_MERGE_C R3, R211, R212, RZ ;  /* 0x000000d4d303723e */ /* 0x008fe400048070ff */
[----:B----4-:R-:W-:-:S03]  /*9a080*/  F2FP.SATFINITE.E4M3.F32.PACK_AB_MERGE_C R2, R209, R210, RZ ;  /* 0x000000d2d102723e */ /* 0x010fc600048070ff */
[----:B------:R1:W-:Y:S01]  /*9a090*/  STL [R1+0x240], R3 ;  /* 0x0002400301007387 */ /* 0x0003e20000100800 */
[----:B0-----:R-:W-:-:S03]  /*9a0a0*/  F2FP.SATFINITE.E4M3.F32.PACK_AB_MERGE_C R0, R207, R208, RZ ;  /* 0x000000d0cf00723e */ /* 0x001fc600048070ff */
[----:B------:R0:W-:Y:S04]  /*9a0b0*/  STL [R1+0x2b8], R2 ;  /* 0x0002b80201007387 */ /* 0x0001e80000100800 */
[----:B------:R2:W-:Y:S01]  /*9a0c0*/  STL [R1+0x290], R0 ;  /* 0x0002900001007387 */ /* 0x0005e20000100800 */
[----:B-1----:R-:W-:Y:S02]  /*9a0d0*/  F2FP.SATFINITE.E4M3.F32.PACK_AB_MERGE_C R3, R205, R206, RZ ;  /* 0x000000cecd03723e */ /* 0x002fe400048070ff */
[----:B0-----:R-:W-:-:S03]  /*9a0e0*/  F2FP.SATFINITE.E4M3.F32.PACK_AB_MERGE_C R2, R203, R204, RZ ;  /* 0x000000cccb02723e */ /* 0x001fc600048070ff */
[----:B------:R0:W-:Y:S01]  /*9a0f0*/  STL [R1+0x264], R3 ;  /* 0x0002640301007387 */ /* 0x0001e20000100800 */
[----:B--2---:R-:W-:-:S03]  /*9a100*/  F2FP.SATFINITE.E4M3.F32.PACK_AB_MERGE_C R0, R201, R202, RZ ;  /* 0x000000cac900723e */ /* 0x004fc600048070ff */
[----:B------:R1:W-:Y:S04]  /*9a110*/  STL [R1+0x23c], R2 ;  /* 0x00023c0201007387 */ /* 0x0003e80000100800 */
[----:B------:R2:W-:Y:S01]  /*9a120*/  STL [R1+0x2b4], R0 ;  /* 0x0002b40001007387 */ /* 0x0005e20000100800 */
[----:B0-----:R-:W-:Y:S02]  /*9a130*/  F2FP.SATFINITE.E4M3.F32.PACK_AB_MERGE_C R3, R199, R200, RZ ;  /* 0x000000c8c703723e */ /* 0x001fe400048070ff */
[----:B-1----:R-:W-:-:S03]  /*9a140*/  F2FP.SATFINITE.E4M3.F32.PACK_AB_MERGE_C R2, R197, R198, RZ ;  /* 0x000000c6c502723e */ /* 0x002fc600048070ff */
        /* <DEDUP_REMOVED lines=36> */
[----:B------:R-:W-:Y:S01]  /*9a390*/  STL [R1+0x220], R3 ;  /* 0x0002200301007387 */ /* 0x000fe20000100800 */
[----:B--2---:R-:W-:-:S03]  /*9a3a0*/  F2FP.SATFINITE.E4M3.F32.PACK_AB_MERGE_C R0, R17, R18, RZ ;  /* 0x000000121100723e */ /* 0x004fc600048070ff */
[----:B------:R0:W-:Y:S04]  /*9a3b0*/  STL [R1+0x224], R2 ;  /* 0x0002240201007387 */ /* 0x0001e80000100800 */
[----:B------:R1:W-:Y:S04]  /*9a3c0*/  STL [R1+0x21c], R0 ;  /* 0x00021c0001007387 */ /* 0x0003e80000100800 */
[----:B------:R-:W2:Y:S04]  /*9a3d0*/  LDL.LU R104, [R1] ;  /* 0x0000000001687983 */ /* 0x000ea80000300800 */
        /* <DEDUP_REMOVED lines=126> */
[----:B--2---:R-:W-:-:S03]  /*9abc0*/  F2FP.SATFINITE.E4M3.F32.PACK_AB_MERGE_C R176, R176, R104, RZ ;  /* 0x00000068b0b0723e */ /* 0x004fc600048070ff */
[----:B------:R-:W2:Y:S01]  /*9abd0*/  LDL.LU R23, [R1+0x1f0] ;  /* 0x0001f00001177983 */ /* 0x000ea20000300800 */
[----:B---3--:R-:W-:-:S03]  /*9abe0*/  F2FP.SATFINITE.E4M3.F32.PACK_AB_MERGE_C R175, R175, R107, RZ ;  /* 0x0000006bafaf723e */ /* 0x008fc600048070ff */
[----:B------:R-:W2:Y:S01]  /*9abf0*/  LDL.LU R22, [R1+0x1f4] ;  /* 0x0001f40001167983 */ /* 0x000ea20000300800 */
[----:B----4-:R-:W-:-:S03]  /*9ac00*/  F2FP.SATFINITE.E4M3.F32.PACK_AB_MERGE_C R174, R174, R106, RZ ;  /* 0x0000006aaeae723e */ /* 0x010fc600048070ff */
[----:B------:R-:W3:Y:S01]  /*9ac10*/  LDL.LU R19, [R1+0x1f8] ;  /* 0x0001f80001137983 */ /* 0x000ee20000300800 */
[----:B------:R-:W-:-:S03]  /*9ac20*/  F2FP.SATFINITE.E4M3.F32.PACK_AB_MERGE_C R168, R168, R109, RZ ;  /* 0x0000006da8a8723e */ /* 0x000fc600048070ff */
[----:B------:R-:W3:Y:S01]  /*9ac30*/  LDL.LU R18, [R1+0x1fc] ;  /* 0x0001fc0001127983 */ /* 0x000ee20000300800 */
[----:B------:R-:W-:-:S03]  /*9ac40*/  F2FP.SATFINITE.E4M3.F32.PACK_AB_MERGE_C R173, R173, R108, RZ ;  /* 0x0000006cadad723e */ /* 0x000fc600048070ff */
[----:B------:R-:W4:Y:S01]  /*9ac50*/  LDL.LU R104, [R1+0x3c10] ;  /* 0x003c100001687983 */ /* 0x000f220000300800 */
        /* <DEDUP_REMOVED lines=45> */
[----:B------:R-:W2:Y:S01]  /*9af30*/  LDL.LU R129, [R1+0x3bb4] ;  /* 0x003bb40001817983 */ /* 0x000ea20000300800 */
[----:B------:R-:W-:-:S03]  /*9af40*/  F2FP.SATFINITE.E4M3.F32.PACK_AB_MERGE_C R218, R218, R132, RZ ;  /* 0x00000084dada723e */ /* 0x000fc600048070ff */
[----:B------:R-:W2:Y:S01]  /*9af50*/  LDL.LU R128, [R1+0x3bb0] ;  /* 0x003bb00001807983 */ /* 0x000ea20000300800 */
[----:B------:R-:W-:-:S03]  /*9af60*/  F2FP.SATFINITE.E4M3.F32.PACK_AB_MERGE_C R161, R161, R135, RZ ;  /* 0x00000087a1a1723e */ /* 0x000fc600048070ff */
        /* <DEDUP_REMOVED lines=36> */
[----:B------:R-:W3:Y:S04]  /*9b1b0*/  LDL.LU R12, [R1+0x3b64] ;  /* 0x003b6400010c7983 */ /* 0x000ee80000300800 */
[----:B------:R-:W4:Y:S04]  /*9b1c0*/  LDL.LU R149, [R1+0x3b60] ;  /* 0x003b600001957983 */ /* 0x000f280000300800 */
[----:B------:R-:W4:Y:S04]  /*9b1d0*/  LDL.LU R148, [R1+0x3b5c] ;  /* 0x003b5c0001947983 */ /* 0x000f280000300800 */
[----:B------:R-:W2:Y:S04]  /*9b1e0*/  LDL.LU R151, [R1+0x3b58] ;  /* 0x003b580001977983 */ /* 0x000ea80000300800 */
[----:B------:R-:W2:Y:S01]  /*9b1f0*/  LDL.LU R150, [R1+0x3b54] ;  /* 0x003b540001967983 */ /* 0x000ea20000300800 */
[----:B------:R-:W-:-:S03]  /*9b200*/  F2FP.SATFINITE.E4M3.F32.PACK_AB_MERGE_C R192, R192, R0, RZ ;  /* 0x00000000c0c0723e */ /* 0x000fc600048070ff */
[----:B------:R-:W3:Y:S01]  /*9b210*/  LDL.LU R0, [R1+0x3b48] ;  /* 0x003b480001007983 */ /* 0x000ee20000300800 */
[----:B------:R-:W-:Y:S02]  /*9b220*/  F2FP.SATFINITE.E4M3.F32.PACK_AB_MERGE_C R15, R15, R221, RZ ;  /* 0x000000dd0f0f723e */ /* 0x000fe400048070ff */
[----:B------:R-:W-:Y:S02]  /*9b230*/  F2FP.SATFINITE.E4M3.F32.PACK_AB_MERGE_C R221, R57, R56, RZ ;  /* 0x0000003839dd723e */ /* 0x000fe400048070ff */
[----:B------:R-:W4:Y:S04]  /*9b240*/  LDL.LU R56, [R1+0x60c] ;  /* 0x00060c0001387983 */ /* 0x000f280000300800 */
[----:B------:R-:W2:Y:S04]  /*9b250*/  LDL.LU R57, [R1+0x608] ;  /* 0x0006080001397983 */ /* 0x000ea80000300800 */
[----:B------:R-:W2:Y:S04]  /*9b260*/  LDL.LU R65, [R1+0x604] ;  /* 0x0006040001417983 */ /* 0x000ea80000300800 */
[----:B------:R-:W2:Y:S04]  /*9b270*/  LDL.LU R55, [R1+0x43c] ;  /* 0x00043c0001377983 */ /* 0x000ea80000300800 */
[----:B------:R-:W2:Y:S01]  /*9b280*/  LDL.LU R69, [R1+0x600] ;  /* 0x0006000001457983 */ /* 0x000ea20000300800 */
[----:B------:R-:W-:-:S02]  /*9b290*/  F2FP.SATFINITE.E4M3.F32.PACK_AB_MERGE_C R212, R212, R220, RZ ;  /* 0x000000dcd4d4723e */ /* 0x000fc400048070ff */
[----:B------:R-:W-:Y:S01]  /*9b2a0*/  F2FP.SATFINITE.E4M3.F32.PACK_AB_MERGE_C R199, R199, R206, RZ ;  /* 0x000000cec7c7723e */ /* 0x000fe200048070ff */
[----:B------:R-:W2:Y:S01]  /*9b2b0*/  LDL.LU R81, [R1+0x408] ;  /* 0x0004080001517983 */ /* 0x000ea20000300800 */
[----:B------:R-:W-:Y:S02]  /*9b2c0*/  F2FP.SATFINITE.E4M3.F32.PACK_AB_MERGE_C R206, R49, R48, RZ ;  /* 0x0000003031ce723e */ /* 0x000fe400048070ff */
[----:B------:R-:W0:Y:S01]  /*9b2d0*/  S2R R48, SR_TID.X ;  /* 0x0000000000307919 */ /* 0x000e220000002100 */
[----:B------:R-:W-:Y:S02]  /*9b2e0*/  F2FP.SATFINITE.E4M3.F32.PACK_AB_MERGE_C R220, R59, R58, RZ ;  /* 0x0000003a3bdc723e */ /* 0x000fe400048070ff */
[----:B------:R-:W-:Y:S01]  /*9b2f0*/  PRMT R58, R176, 0x5410, R174 ;  /* 0x00005410b03a7816 */ /* 0x000fe200000000ae */
[----:B------:R-:W2:Y:S01]  /*9b300*/  LDL.LU R73, [R1+0x470] ;  /* 0x0004700001497983 */ /* 0x000ea20000300800 */
[----:B------:R-:W-:-:S03]  /*9b310*/  PRMT R59, R175, 0x5410, R168 ;  /* 0x00005410af3b7816 */ /* 0x000fc600000000a8 */
[----:B------:R-:W2:Y:S04]  /*9b320*/  LDL.LU R67, [R1+0x438] ;  /* 0x0004380001437983 */ /* 0x000ea80000300800 */
[----:B------:R-:W2:Y:S01]  /*9b330*/  LDL.LU R79, [R1+0x404] ;  /* 0x00040400014f7983 */ /* 0x000ea20000300800 */
[C---:B0-----:R-:W-:Y:S02]  /*9b340*/  IMAD.SHL.U32 R51, R48.reuse, 0x40, RZ ;  /* 0x0000004030337824 */ /* 0x041fe400078e00ff */
[----:B------:R-:W-:-:S03]  /*9b350*/  IMAD.SHL.U32 R53, R48, 0x8, RZ ;  /* 0x0000000830357824 */ /* 0x000fc600078e00ff */
[----:B------:R-:W-:Y:S02]  /*9b360*/  LOP3.LUT R51, R51, 0x400, RZ, 0xc0, !PT ;  /* 0x0000040033337812 */ /* 0x000fe400078ec0ff */
[----:B------:R-:W-:Y:S02]  /*9b370*/  LOP3.LUT R53, R53, 0x300, RZ, 0xc0, !PT ;  /* 0x0000030035357812 */ /* 0x000fe400078ec0ff */
[----:B---3--:R-:W-:-:S04]  /*9b380*/  LOP3.LUT R0, R0, 0xf0, RZ, 0xc0, !PT ;  /* 0x000000f000007812 */ /* 0x008fc800078ec0ff */
[----:B------:R-:W-:Y:S02]  /*9b390*/  IADD3 R51, R51, R12, R0 ;  /* 0x0000000c33337210 */ /* 0x000fe40007ffe000 */
[----:B------:R-:W-:Y:S02]  /*9b3a0*/  LOP3.LUT R0, R48, 0x7f, RZ, 0xc0, !PT ;  /* 0x0000007f30007812 */ /* 0x000fe400078ec0ff */
[----:B----4-:R-:W-:-:S03]  /*9b3b0*/  PRMT R56, R56, 0x5410, R187 ;  /* 0x0000541038387816 */ /* 0x010fc600000000bb */
[----:B------:R-:W-:Y:S02]  /*9b3c0*/  IMAD R0, R0, 0x10, R12 ;  /* 0x0000001000007824 */ /* 0x000fe400078e020c */
[----:B------:R-:W-:Y:S01]  /*9b3d0*/  IMAD.IADD R12, R51, 0x1, R53 ;  /* 0x00000001330c7824 */ /* 0x000fe200078e0235 */
[----:B--2---:R-:W-:-:S05]  /*9b3e0*/  PRMT R57, R57, 0x5410, R185 ;  /* 0x0000541039397816 */ /* 0x004fca00000000b9 */
[----:B------:R0:W-:Y:S02]  /*9b3f0*/  STSM.16.M88.4 [R12], R56 ;  /* 0x000000380c007844 */ /* 0x0001e40000000200 */
[----:B0-----:R-:W-:Y:S02]  /*9b400*/  PRMT R56, R186, 0x5410, R182 ;  /* 0x00005410ba387816 */ /* 0x001fe400000000b6 */
[----:B------:R-:W-:Y:S01]  /*9b410*/  PRMT R57, R184, 0x5410, R178 ;  /* 0x00005410b8397816 */ /* 0x000fe200000000b2 */
[----:B------:R-:W-:Y:S01]  /*9b420*/  BAR.SYNC.DEFER_BLOCKING 0x0 ;  /* 0x0000000000007b1d */ /* 0x000fe20000010000 */
[----:B------:R-:W-:Y:S02]  /*9b430*/  PRMT R58, R173, 0x5410, R160 ;  /* 0x00005410ad3a7816 */ /* 0x000fe400000000a0 */
[----:B------:R-:W-:-:S03]  /*9b440*/  PRMT R59, R167, 0x5410, R2 ;  /* 0x00005410a73b7816 */ /* 0x000fc60000000002 */
[----:B------:R-:W-:Y:S02]  /*9b450*/  LDS.128 R184, [R0] ;  /* 0x0000000000b87984 */ /* 0x000fe40000000c00 */
[----:B------:R-:W-:Y:S06]  /*9b460*/  BAR.SYNC.DEFER_BLOCKING 0x0 ;  /* 0x0000000000007b1d */ /* 0x000fec0000010000 */
[----:B------:R0:W-:Y:S02]  /*9b470*/  STSM.16.M88.4 [R12], R56 ;  /* 0x000000380c007844 */ /* 0x0001e40000000200 */
[----:B0-----:R-:W-:-:S02]  /*9b480*/  PRMT R56, R65, 0x5410, R179 ;  /* 0x0000541041387816 */ /* 0x001fc400000000b3 */
[----:B------:R-:W2:Y:S01]  /*9b490*/  LDL.LU R65, [R1+0x46c] ;  /* 0x00046c0001417983 */ /* 0x000ea20000300800 */
[----:B------:R-:W-:-:S03]  /*9b4a0*/  PRMT R57, R55, 0x5410, R177 ;  /* 0x0000541037397816 */ /* 0x000fc600000000b1 */
[----:B------:R-:W3:Y:S01]  /*9b4b0*/  LDL.LU R55, [R1+0x434] ;  /* 0x0004340001377983 */ /* 0x000ee20000300800 */
[----:B------:R-:W-:Y:S01]  /*9b4c0*/  BAR.SYNC.DEFER_BLOCKING 0x0 ;  /* 0x0000000000007b1d */ /* 0x000fe20000010000 */
[----:B------:R-:W-:Y:S02]  /*9b4d0*/  F2FP.SATFINITE.E4M3.F32.PACK_AB_MERGE_C R76, R77, R76, RZ ;  /* 0x0000004c4d4c723e */ /* 0x000fe400048070ff */
[----:B------:R-:W-:-:S03]  /*9b4e0*/  F2FP.SATFINITE.E4M3.F32.PACK_AB_MERGE_C R74, R75, R74, RZ ;  /* 0x0000004a4b4a723e */ /* 0x000fc600048070ff */
[----:B------:R-:W4:Y:S04]  /*9b4f0*/  LDL.LU R77, [R1+0x400] ;  /* 0x00040000014d7983 */ /* 0x000f280000300800 */
[----:B------:R-:W4:Y:S04]  /*9b500*/  LDL.LU R75, [R1+0x468] ;  /* 0x00046800014b7983 */ /* 0x000f280000300800 */
[----:B------:R-:W0:Y:S01]  /*9b510*/  LDS.128 R176, [R0] ;  /* 0x0000000000b07984 */ /* 0x000e220000000c00 */
[----:B------:R-:W-:Y:S02]  /*9b520*/  F2FP.SATFINITE.E4M3.F32.PACK_AB_MERGE_C R70, R71, R70, RZ ;  /* 0x000000464746723e */ /* 0x000fe400048070ff */
[----:B------:R-:W-:Y:S01]  /*9b530*/  PRMT R58, R172, 0x5410, R159 ;  /* 0x00005410ac3a7816 */ /* 0x000fe2000000009f */
[----:B------:R-:W-:Y:S01]  /*9b540*/  BAR.SYNC.DEFER_BLOCKING 0x0 ;  /* 0x0000000000007b1d */ /* 0x000fe20000010000 */
[----:B------:R-:W-:-:S02]  /*9b550*/  PRMT R59, R166, 0x5410, R3 ;  /* 0x00005410a63b7816 */ /* 0x000fc40000000003 */
[----:B------:R-:W-:Y:S02]  /*9b560*/  PRMT R7, R162, 0x5410, R7 ;  /* 0x00005410a2077816 */ /* 0x000fe40000000007 */
[----:B------:R-:W-:-:S03]  /*9b570*/  F2FP.SATFINITE.E4M3.F32.PACK_AB_MERGE_C R48, R149, R148, RZ ;  /* 0x000000949530723e */ /* 0x000fc600048070ff */
[----:B------:R-:W1:Y:S01]  /*9b580*/  LDC.64 R2, c[0x0][0x220] ;  /* 0x00008800ff027b82 */ /* 0x000e620000000a00 */
[----:B------:R-:W4:Y:S04]  /*9b590*/  LDL.LU R71, [R1+0x430] ;  /* 0x0004300001477983 */ /* 0x000f280000300800 */
[----:B------:R0:W-:Y:S02]  /*9b5a0*/  STSM.16.M88.4 [R12], R56 ;  /* 0x000000380c007844 */ /* 0x0001e40000000200 */
[----:B0-----:R-:W-:Y:S02]  /*9b5b0*/  PRMT R56, R69, 0x5410, R181 ;  /* 0x0000541045387816 */ /* 0x001fe400000000b5 */
[----:B------:R-:W-:Y:S01]  /*9b5c0*/  PRMT R57, R183, 0x5410, R180 ;  /* 0x00005410b7397816 */ /* 0x000fe200000000b4 */
[----:B------:R-:W-:Y:S01]  /*9b5d0*/  BAR.SYNC.DEFER_BLOCKING 0x0 ;  /* 0x0000000000007b1d */ /* 0x000fe20000010000 */
[----:B------:R-:W-:-:S02]  /*9b5e0*/  PRMT R58, R171, 0x5410, R158 ;  /* 0x00005410ab3a7816 */ /* 0x000fc4000000009e */
[----:B------:R-:W-:-:S03]  /*9b5f0*/  PRMT R59, R165, 0x5410, R4 ;  /* 0x00005410a53b7816 */ /* 0x000fc60000000004 */
[----:B------:R-:W4:Y:S04]  /*9b600*/  LDL.LU R69, [R1+0x464] ;  /* 0x0004640001457983 */ /* 0x000f280000300800 */
[----:B------:R-:W0:Y:S01]  /*9b610*/  LDS.128 R180, [R0] ;  /* 0x0000000000b47984 */ /* 0x000e220000000c00 */
[----:B------:R-:W-:Y:S06]  /*9b620*/  BAR.SYNC.DEFER_BLOCKING 0x0 ;  /* 0x0000000000007b1d */ /* 0x000fec0000010000 */
[----:B------:R1:W-:Y:S02]  /*9b630*/  STSM.16.M88.4 [R12], R56 ;  /* 0x000000380c007844 */ /* 0x0003e40000000200 */
[----:B------:R-:W-:Y:S06]  /*9b640*/  BAR.SYNC.DEFER_BLOCKING 0x0 ;  /* 0x0000000000007b1d */ /* 0x000fec0000010000 */
[----:B------:R-:W0:Y:S01]  /*9b650*/  LDS.128 R172, [R0] ;  /* 0x0000000000ac7984 */ /* 0x000e220000000c00 */
[----:B-1----:R-:W-:-:S03]  /*9b660*/  PRMT R56, R73, 0x5410, R81 ;  /* 0x0000541049387816 */ /* 0x002fc60000000051 */
[----:B------:R-:W4:Y:S01]  /*9b670*/  LDL.LU R73, [R1+0x42c] ;  /* 0x00042c0001497983 */ /* 0x000f220000300800 */
[----:B------:R-:W-:Y:S02]  /*9b680*/  PRMT R57, R67, 0x5410, R238 ;  /* 0x0000541043397816 */ /* 0x000fe400000000ee */
[----:B------:R-:W-:Y:S01]  /*9b690*/  PRMT R58, R170, 0x5410, R157 ;  /* 0x00005410aa3a7816 */ /* 0x000fe2000000009d */
[----:B------:R-:W4:Y:S01]  /*9b6a0*/  LDL.LU R67, [R1+0x460] ;  /* 0x0004600001437983 */ /* 0x000f220000300800 */
[----:B------:R-:W-:Y:S01]  /*9b6b0*/  PRMT R59, R164, 0x5410, R5 ;  /* 0x00005410a43b7816 */ /* 0x000fe20000000005 */
[----:B------:R-:W-:Y:S06]  /*9b6c0*/  BAR.SYNC.DEFER_BLOCKING 0x0 ;  /* 0x0000000000007b1d */ /* 0x000fec0000010000 */
[----:B------:R2:W-:Y:S02]  /*9b6d0*/  STSM.16.M88.4 [R12], R56 ;  /* 0x000000380c007844 */ /* 0x0005e40000000200 */
[----:B--2---:R-:W-:-:S02]  /*9b6e0*/  PRMT R56, R65, 0x5410, R79 ;  /* 0x0000541041387816 */ /* 0x004fc4000000004f */
[----:B------:R-:W2:Y:S01]  /*9b6f0*/  LDL.LU R65, [R1+0x428] ;  /* 0x0004280001417983 */ /* 0x000ea20000300800 */
[----:B---3--:R-:W-:-:S03]  /*9b700*/  PRMT R57, R55, 0x5410, R237 ;  /* 0x0000541037397816 */ /* 0x008fc600000000ed */
[----:B------:R-:W3:Y:S01]  /*9b710*/  LDL.LU R55, [R1+0x45c] ;  /* 0x00045c0001377983 */ /* 0x000ee20000300800 */
[----:B------:R-:W-:Y:S01]  /*9b720*/  PRMT R58, R169, 0x5410, R156 ;  /* 0x00005410a93a7816 */ /* 0x000fe2000000009c */
[----:B------:R-:W-:Y:S01]  /*9b730*/  BAR.SYNC.DEFER_BLOCKING 0x0 ;  /* 0x0000000000007b1d */ /* 0x000fe20000010000 */
[----:B------:R-:W-:-:S05]  /*9b740*/  PRMT R59, R163, 0x5410, R6 ;  /* 0x00005410a33b7816 */ /* 0x000fca0000000006 */
[----:B------:R-:W1:Y:S02]  /*9b750*/  LDS.128 R168, [R0] ;  /* 0x0000000000a87984 */ /* 0x000e640000000c00 */
[----:B------:R-:W-:Y:S01]  /*9b760*/  BAR.SYNC.DEFER_BLOCKING 0x0 ;  /* 0x0000000000007b1d */ /* 0x000fe20000010000 */
[----:B----4-:R-:W-:-:S05]  /*9b770*/  PRMT R4, R75, 0x5410, R77 ;  /* 0x000054104b047816 */ /* 0x010fca000000004d */
[----:B------:R-:W4:Y:S01]  /*9b780*/  LDL.LU R75, [R1+0x424] ;  /* 0x00042400014b7983 */ /* 0x000f220000300800 */
[----:B------:R-:W-:-:S03]  /*9b790*/  PRMT R5, R71, 0x5410, R236 ;  /* 0x0000541047057816 */ /* 0x000fc600000000ec */
[----:B------:R-:W4:Y:S04]  /*9b7a0*/  LDL.LU R71, [R1+0x458] ;  /* 0x0004580001477983 */ /* 0x000f280000300800 */
[----:B------:R0:W-:Y:S01]  /*9b7b0*/  STSM.16.M88.4 [R12], R56 ;  /* 0x000000380c007844 */ /* 0x0001e20000000200 */
[----:B------:R-:W-:Y:S01]  /*9b7c0*/  BAR.SYNC.DEFER_BLOCKING 0x0 ;  /* 0x0000000000007b1d */ /* 0x000fe20000010000 */
[----:B------:R-:W-:Y:S02]  /*9b7d0*/  PRMT R6, R219, 0x5410, R155 ;  /* 0x00005410db067816 */ /* 0x000fe4000000009b */
[----:B------:R-:W-:Y:S02]  /*9b7e0*/  F2FP.SATFINITE.E4M3.F32.PACK_AB_MERGE_C R49, R151, R150, RZ ;  /* 0x000000969731723e */ /* 0x000fe400048070ff */
[----:B------:R-:W-:-:S02]  /*9b7f0*/  F2FP.SATFINITE.E4M3.F32.PACK_AB_MERGE_C R191, R191, R210, RZ ;  /* 0x000000d2bfbf723e */ /* 0x000fc400048070ff */
[----:B------:R-:W-:Y:S02]  /*9b800*/  F2FP.SATFINITE.E4M3.F32.PACK_AB_MERGE_C R46, R47, R46, RZ ;  /* 0x0000002e2f2e723e */ /* 0x000fe400048070ff */
[----:B------:R-:W-:Y:S02]  /*9b810*/  F2FP.SATFINITE.E4M3.F32.PACK_AB_MERGE_C R44, R45, R44, RZ ;  /* 0x0000002c2d2c723e */ /* 0x000fe400048070ff */
[----:B------:R-:W-:Y:S01]  /*9b820*/  F2FP.SATFINITE.E4M3.F32.PACK_AB_MERGE_C R213, R213, R21, RZ ;  /* 0x00000015d5d5723e */ /* 0x000fe200048070ff */
[----:B0-----:R-:W0:Y:S01]  /*9b830*/  LDC R59, c[0x0][0x22c] ;  /* 0x00008b00ff3b7b82 */ /* 0x001e220000000800 */
[----:B------:R-:W1:Y:S07]  /*9b840*/  LDS.128 R164, [R0] ;  /* 0x0000000000a47984 */ /* 0x000e6e0000000c00 */
[----:B------:R-:W-:Y:S06]  /*9b850*/  BAR.SYNC.DEFER_BLOCKING 0x0 ;  /* 0x0000000000007b1d */ /* 0x000fec0000010000 */
[----:B------:R1:W-:Y:S02]  /*9b860*/  STSM.16.M88.4 [R12], R4 ;  /* 0x000000040c007844 */ /* 0x0003e40000000200 */
[----:B-1----:R-:W-:-:S02]  /*9b870*/  PRMT R4, R69, 0x5410, R252 ;  /* 0x0000541045047816 */ /* 0x002fc400000000fc */
[----:B------:R-:W4:Y:S01]  /*9b880*/  LDL.LU R69, [R1+0x420] ;  /* 0x0004200001457983 */ /* 0x000f220000300800 */
[----:B------:R-:W-:Y:S01]  /*9b890*/  PRMT R7, R161, 0x5410, R8 ;  /* 0x00005410a1077816 */ /* 0x000fe20000000008 */
[----:B------:R-:W-:Y:S01]  /*9b8a0*/  BAR.SYNC.DEFER_BLOCKING 0x0 ;  /* 0x0000000000007b1d */ /* 0x000fe20000010000 */
[----:B------:R-:W-:-:S05]  /*9b8b0*/  PRMT R6, R218, 0x5410, R154 ;  /* 0x00005410da067816 */ /* 0x000fca000000009a */
[----:B------:R-:W1:Y:S01]  /*9b8c0*/  LDS.128 R160, [R0] ;  /* 0x0000000000a07984 */ /* 0x000e620000000c00 */
[----:B------:R-:W-:Y:S01]  /*9b8d0*/  PRMT R5, R73, 0x5410, R235 ;  /* 0x0000541049057816 */ /* 0x000fe200000000eb */
[----:B------:R-:W-:Y:S06]  /*9b8e0*/  BAR.SYNC.DEFER_BLOCKING 0x0 ;  /* 0x0000000000007b1d */ /* 0x000fec0000010000 */
[----:B------:R-:W4:Y:S04]  /*9b8f0*/  LDL.LU R73, [R1+0x454] ;  /* 0x0004540001497983 */ /* 0x000f280000300800 */
[----:B------:R0:W-:Y:S01]  /*9b900*/  STSM.16.M88.4 [R12], R4 ;  /* 0x000000040c007844 */ /* 0x0001e20000000200 */
[----:B------:R-:W-:Y:S01]  /*9b910*/  BAR.SYNC.DEFER_BLOCKING 0x0 ;  /* 0x0000000000007b1d */ /* 0x000fe20000010000 */
[----:B0-----:R-:W-:-:S05]  /*9b920*/  PRMT R4, R67, 0x5410, R251 ;  /* 0x0000541043047816 */ /* 0x001fca00000000fb */
[----:B------:R-:W4:Y:S04]  /*9b930*/  LDL.LU R67, [R1+0x41c] ;  /* 0x00041c0001437983 */ /* 0x000f280000300800 */
[----:B------:R-:W0:Y:S01]  /*9b940*/  LDS.128 R156, [R0] ;  /* 0x00000000009c7984 */ /* 0x000e220000000c00 */
[----:B--2---:R-:W-:-:S03]  /*9b950*/  PRMT R5, R65, 0x5410, R234 ;  /* 0x0000541041057816 */ /* 0x004fc600000000ea */
[----:B------:R-:W2:Y:S01]  /*9b960*/  LDL.LU R65, [R1+0x450] ;  /* 0x0004500001417983 */ /* 0x000ea20000300800 */
[----:B------:R-:W-:Y:S02]  /*9b970*/  PRMT R6, R217, 0x5410, R153 ;  /* 0x00005410d9067816 */ /* 0x000fe40000000099 */
[----:B------:R-:W-:Y:S01]  /*9b980*/  PRMT R7, R205, 0x5410, R9 ;  /* 0x00005410cd077816 */ /* 0x000fe20000000009 */
[----:B------:R-:W-:Y:S01]  /*9b990*/  BAR.SYNC.DEFER_BLOCKING 0x0 ;  /* 0x0000000000007b1d */ /* 0x000fe20000010000 */
[----:B------:R-:W-:Y:S02]  /*9b9a0*/  F2FP.SATFINITE.E4M3.F32.PACK_AB_MERGE_C R210, R195, R196, RZ ;  /* 0x000000c4c3d2723e */ /* 0x000fe400048070ff */
[----:B------:R-:W-:Y:S02]  /*9b9b0*/  F2FP.SATFINITE.E4M3.F32.PACK_AB_MERGE_C R47, R147, R146, RZ ;  /* 0x00000092932f723e */ /* 0x000fe400048070ff */
[----:B------:R-:W-:-:S03]  /*9b9c0*/  F2FP.SATFINITE.E4M3.F32.PACK_AB_MERGE_C R45, R143, R142, RZ ;  /* 0x0000008e8f2d723e */ /* 0x000fc600048070ff */
[----:B------:R-:W1:Y:S01]  /*9b9d0*/  LDC.64 R8, c[0x0][0x228] ;  /* 0x00008a00ff087b82 */ /* 0x000e620000000a00 */
[----:B------:R-:W-:Y:S02]  /*9b9e0*/  F2FP.SATFINITE.E4M3.F32.PACK_AB_MERGE_C R201, R201, R20, RZ ;  /* 0x00000014c9c9723e */ /* 0x000fe400048070ff */
[----:B------:R-:W-:Y:S02]  /*9b9f0*/  F2FP.SATFINITE.E4M3.F32.PACK_AB_MERGE_C R200, R200, R211, RZ ;  /* 0x000000d3c8c8723e */ /* 0x000fe400048070ff */
[----:B------:R-:W-:Y:S02]  /*9ba00*/  F2FP.SATFINITE.E4M3.F32.PACK_AB_MERGE_C R38, R39, R38, RZ ;  /* 0x000000262726723e */ /* 0x000fe400048070ff */
[----:B------:R-:W-:Y:S01]  /*9ba10*/  F2FP.SATFINITE.E4M3.F32.PACK_AB_MERGE_C R16, R16, R209, RZ ;  /* 0x000000d11010723e */ /* 0x000fe200048070ff */
[----:B------:R-:W0:Y:S01]  /*9ba20*/  LDC R205, c[0x0][0x248] ;  /* 0x00009200ffcd7b82 */ /* 0x000e220000000800 */
[----:B------:R3:W-:Y:S02]  /*9ba30*/  STSM.16.M88.4 [R12], R4 ;  /* 0x000000040c007844 */ /* 0x0007e40000000200 */
[----:B---3--:R-:W-:-:S02]  /*9ba40*/  PRMT R4, R55, 0x5410, R250 ;  /* 0x0000541037047816 */ /* 0x008fc400000000fa */
[----:B------:R-:W3:Y:S01]  /*9ba50*/  LDL.LU R55, [R1+0x418] ;  /* 0x0004180001377983 */ /* 0x000ee20000300800 */
[----:B------:R-:W-:Y:S02]  /*9ba60*/  PRMT R6, R216, 0x5410, R152 ;  /* 0x00005410d8067816 */ /* 0x000fe40000000098 */
[----:B------:R-:W-:Y:S01]  /*9ba70*/  BAR.SYNC.DEFER_BLOCKING 0x0 ;  /* 0x0000000000007b1d */ /* 0x000fe20000010000 */
[----:B----4-:R-:W-:Y:S02]  /*9ba80*/  PRMT R5, R75, 0x5410, R233 ;  /* 0x000054104b057816 */ /* 0x010fe400000000e9 */
[----:B------:R-:W-:Y:S02]  /*9ba90*/  PRMT R7, R204, 0x5410, R11 ;  /* 0x00005410cc077816 */ /* 0x000fe4000000000b */
[----:B------:R-:W-:-:S03]  /*9baa0*/  F2FP.SATFINITE.E4M3.F32.PACK_AB_MERGE_C R195, R43, R42, RZ ;  /* 0x0000002a2bc3723e */ /* 0x000fc600048070ff */
[----:B------:R-:W4:Y:S01]  /*9bab0*/  LDC R11, c[0x0][0x244] ;  /* 0x00009100ff0b7b82 */ /* 0x000f220000000800 */
[----:B------:R-:W4:Y:S04]  /*9bac0*/  LDL.LU R77, [R1+0x44c] ;  /* 0x00044c00014d7983 */ /* 0x000f280000300800 */
[----:B------:R-:W0:Y:S03]  /*9bad0*/  LDS.128 R152, [R0] ;  /* 0x0000000000987984 */ /* 0x000e260000000c00 */
[----:B------:R-:W-:Y:S06]  /*9bae0*/  BAR.SYNC.DEFER_BLOCKING 0x0 ;  /* 0x0000000000007b1d */ /* 0x000fec0000010000 */
[----:B------:R1:W-:Y:S02]  /*9baf0*/  STSM.16.M88.4 [R12], R4 ;  /* 0x000000040c007844 */ /* 0x0003e40000000200 */
[----:B------:R-:W-:Y:S01]  /*9bb00*/  BAR.SYNC.DEFER_BLOCKING 0x0 ;  /* 0x0000000000007b1d */ /* 0x000fe20000010000 */
[----:B-1----:R-:W-:-:S05]  /*9bb10*/  PRMT R4, R71, 0x5410, R249 ;  /* 0x0000541047047816 */ /* 0x002fca00000000f9 */
[----:B------:R-:W4:Y:S04]  /*9bb20*/  LDL.LU R71, [R1+0x414] ;  /* 0x0004140001477983 */ /* 0x000f280000300800 */
[----:B------:R-:W1:Y:S01]  /*9bb30*/  LDS.128 R148, [R0] ;  /* 0x0000000000947984 */ /* 0x000e620000000c00 */
[----:B------:R-:W-:Y:S02]  /*9bb40*/  PRMT R6, R215, 0x5410, R194 ;  /* 0x00005410d7067816 */ /* 0x000fe400000000c2 */
[----:B------:R-:W-:Y:S02]  /*9bb50*/  PRMT R5, R69, 0x5410, R232 ;  /* 0x0000541045057816 */ /* 0x000fe400000000e8 */
[----:B------:R-:W4:Y:S01]  /*9bb60*/  LDL.LU R69, [R1+0x448] ;  /* 0x0004480001457983 */ /* 0x000f220000300800 */
[----:B------:R-:W-:-:S02]  /*9bb70*/  PRMT R7, R203, 0x5410, R13 ;  /* 0x00005410cb077816 */ /* 0x000fc4000000000d */
[----:B------:R-:W-:Y:S01]  /*9bb80*/  F2FP.SATFINITE.E4M3.F32.PACK_AB_MERGE_C R43, R145, R144, RZ ;  /* 0x00000090912b723e */ /* 0x000fe200048070ff */
[----:B------:R-:W-:Y:S01]  /*9bb90*/  BAR.SYNC.DEFER_BLOCKING 0x0 ;  /* 0x0000000000007b1d */ /* 0x000fe20000010000 */
[----:B------:R-:W-:Y:S02]  /*9bba0*/  F2FP.SATFINITE.E4M3.F32.PACK_AB_MERGE_C R42, R141, R140, RZ ;  /* 0x0000008c8d2a723e */ /* 0x000fe400048070ff */
[----:B------:R-:W-:Y:S02]  /*9bbb0*/  F2FP.SATFINITE.E4M3.F32.PACK_AB_MERGE_C R211, R207, R208, RZ ;  /* 0x000000d0cfd3723e */ /* 0x000fe400048070ff */
[----:B------:R-:W-:-:S03]  /*9bbc0*/  F2FP.SATFINITE.E4M3.F32.PACK_AB_MERGE_C R39, R137, R136, RZ ;  /* 0x000000888927723e */ /* 0x000fc600048070ff */
[----:B------:R-:W1:Y:S01]  /*9bbd0*/  LDC R13, c[0x0][0x22c] ;  /* 0x00008b00ff0d7b82 */ /* 0x000e620000000800 */
[----:B------:R-:W4:Y:S04]  /*9bbe0*/  LDL.LU R75, [R1+0x410] ;  /* 0x00041000014b7983 */ /* 0x000f280000300800 */
[----:B------:R0:W-:Y:S03]  /*9bbf0*/  STSM.16.M88.4 [R12], R4 ;  /* 0x000000040c007844 */ /* 0x0001e60000000200 */
[----:B------:R-:W-:Y:S06]  /*9bc00*/  BAR.SYNC.DEFER_BLOCKING 0x0 ;  /* 0x0000000000007b1d */ /* 0x000fec0000010000 */
[----:B------:R-:W1:Y:S01]  /*9bc10*/  LDS.128 R144, [R0] ;  /* 0x0000000000907984 */ /* 0x000e620000000c00 */
[----:B0-----:R-:W-:-:S02]  /*9bc20*/  PRMT R4, R73, 0x5410, R248 ;  /* 0x0000541049047816 */ /* 0x001fc400000000f8 */
[----:B------:R-:W-:Y:S02]  /*9bc30*/  PRMT R6, R214, 0x5410, R193 ;  /* 0x00005410d6067816 */ /* 0x000fe400000000c1 */
[----:B------:R-:W-:Y:S02]  /*9bc40*/  PRMT R7, R202, 0x5410, R14 ;  /* 0x00005410ca077816 */ /* 0x000fe4000000000e */
[----:B------:R-:W-:Y:S01]  /*9bc50*/  F2FP.SATFINITE.E4M3.F32.PACK_AB_MERGE_C R207, R41, R40, RZ ;  /* 0x0000002829cf723e */ /* 0x000fe200048070ff */
[----:B------:R-:W0:Y:S01]  /*9bc60*/  LDC R14, c[0x0][0x22c] ;  /* 0x00008b00ff0e7b82 */ /* 0x000e220000000800 */
[----:B------:R-:W-:-:S07]  /*9bc70*/  PRMT R5, R67, 0x5410, R231 ;  /* 0x0000541043057816 */ /* 0x000fce00000000e7 */
[----:B------:R-:W-:Y:S06]  /*9bc80*/  BAR.SYNC.DEFER_BLOCKING 0x0 ;  /* 0x0000000000007b1d */ /* 0x000fec0000010000 */
[----:B------:R-:W4:Y:S04]  /*9bc90*/  LDL.LU R67, [R1+0x444] ;  /* 0x0004440001437983 */ /* 0x000f280000300800 */
[----:B------:R-:W4:Y:S04]  /*9bca0*/  LDL.LU R73, [R1+0x40c] ;  /* 0x00040c0001497983 */ /* 0x000f280000300800 */
[----:B------:R2:W-:Y:S01]  /*9bcb0*/  STSM.16.M88.4 [R12], R4 ;  /* 0x000000040c007844 */ /* 0x0005e20000000200 */
[----:B------:R-:W-:Y:S06]  /*9bcc0*/  BAR.SYNC.DEFER_BLOCKING 0x0 ;  /* 0x0000000000007b1d */ /* 0x000fec0000010000 */
[----:B------:R-:W1:Y:S01]  /*9bcd0*/  LDS.128 R140, [R0] ;  /* 0x00000000008c7984 */ /* 0x000e620000000c00 */
[----:B--2---:R-:W-:-:S03]  /*9bce0*/  PRMT R4, R65, 0x5410, R247 ;  /* 0x0000541041047816 */ /* 0x004fc600000000f7 */
[----:B------:R-:W2:Y:S01]  /*9bcf0*/  LDL.LU R65, [R1+0x440] ;  /* 0x0004400001417983 */ /* 0x000ea20000300800 */
[----:B------:R-:W-:Y:S02]  /*9bd00*/  PRMT R6, R213, 0x5410, R192 ;  /* 0x00005410d5067816 */ /* 0x000fe400000000c0 */
[----:B------:R-:W-:Y:S02]  /*9bd10*/  PRMT R7, R201, 0x5410, R15 ;  /* 0x00005410c9077816 */ /* 0x000fe4000000000f */
[----:B------:R-:W-:Y:S01]  /*9bd20*/  F2FP.SATFINITE.E4M3.F32.PACK_AB_MERGE_C R41, R139, R138, RZ ;  /* 0x0000008a8b29723e */ /* 0x000fe200048070ff */
[----:B------:R-:W-:Y:S01]  /*9bd30*/  BAR.SYNC.DEFER_BLOCKING 0x0 ;  /* 0x0000000000007b1d */ /* 0x000fe20000010000 */
[----:B---3--:R-:W-:-:S05]  /*9bd40*/  PRMT R5, R55, 0x5410, R230 ;  /* 0x0000541037057816 */ /* 0x008fca00000000e6 */
[----:B------:R-:W3:Y:S04]  /*9bd50*/  LDL.LU R55, [R1+0x20c] ;  /* 0x00020c0001377983 */ /* 0x000ee80000300800 */
[----:B------:R4:W-:Y:S01]  /*9bd60*/  STSM.16.M88.4 [R12], R4 ;  /* 0x000000040c007844 */ /* 0x0009e20000000200 */
[----:B------:R-:W-:Y:S06]  /*9bd70*/  BAR.SYNC.DEFER_BLOCKING 0x0 ;  /* 0x0000000000007b1d */ /* 0x000fec0000010000 */
[----:B------:R-:W1:Y:S01]  /*9bd80*/  LDS.128 R136, [R0] ;  /* 0x0000000000887984 */ /* 0x000e620000000c00 */
[----:B----4-:R-:W-:-:S02]  /*9bd90*/  PRMT R4, R77, 0x5410, R246 ;  /* 0x000054104d047816 */ /* 0x010fc400000000f6 */
[----:B------:R-:W-:Y:S02]  /*9bda0*/  PRMT R6, R212, 0x5410, R191 ;  /* 0x00005410d4067816 */ /* 0x000fe400000000bf */
[----:B------:R-:W-:Y:S02]  /*9bdb0*/  PRMT R7, R200, 0x5410, R16 ;  /* 0x00005410c8077816 */ /* 0x000fe40000000010 */
[----:B------:R-:W-:Y:S02]  /*9bdc0*/  F2FP.SATFINITE.E4M3.F32.PACK_AB_MERGE_C R36, R37, R36, RZ ;  /* 0x000000242524723e */ /* 0x000fe400048070ff */
[----:B------:R-:W-:Y:S02]  /*9bdd0*/  F2FP.SATFINITE.E4M3.F32.PACK_AB_MERGE_C R37, R133, R132, RZ ;  /* 0x000000848525723e */ /* 0x000fe400048070ff */
[----:B------:R-:W-:Y:S01]  /*9bde0*/  F2FP.SATFINITE.E4M3.F32.PACK_AB_MERGE_C R40, R135, R134, RZ ;  /* 0x000000868728723e */ /* 0x000fe200048070ff */
[----:B------:R-:W-:Y:S01]  /*9bdf0*/  BAR.SYNC.DEFER_BLOCKING 0x0 ;  /* 0x0000000000007b1d */ /* 0x000fe20000010000 */
[----:B------:R-:W-:-:S02]  /*9be00*/  PRMT R5, R71, 0x5410, R229 ;  /* 0x0000541047057816 */ /* 0x000fc400000000e5 */
[----:B------:R-:W-:-:S03]  /*9be10*/  F2FP.SATFINITE.E4M3.F32.PACK_AB_MERGE_C R190, R190, R198, RZ ;  /* 0x000000c6bebe723e */ /* 0x000fc600048070ff */
[----:B------:R-:W4:Y:S04]  /*9be20*/  LDL.LU R71, [R1+0x218] ;  /* 0x0002180001477983 */ /* 0x000f280000300800 */
[----:B------:R0:W-:Y:S01]  /*9be30*/  STSM.16.M88.4 [R12], R4 ;  /* 0x000000040c007844 */ /* 0x0001e20000000200 */
[----:B------:R-:W-:Y:S01]  /*9be40*/  BAR.SYNC.DEFER_BLOCKING 0x0 ;  /* 0x0000000000007b1d */ /* 0x000fe20000010000 */
[----:B------:R-:W-:-:S05]  /*9be50*/  F2FP.SATFINITE.E4M3.F32.PACK_AB_MERGE_C R17, R17, R197, RZ ;  /* 0x000000c51111723e */ /* 0x000fca00048070ff */
[----:B------:R-:W1:Y:S01]  /*9be60*/  LDS.128 R132, [R0] ;  /* 0x0000000000847984 */ /* 0x000e620000000c00 */
[----:B0-----:R-:W-:Y:S02]  /*9be70*/  PRMT R4, R69, 0x5410, R245 ;  /* 0x0000541045047816 */ /* 0x001fe400000000f5 */
[----:B------:R-:W-:Y:S01]  /*9be80*/  PRMT R5, R75, 0x5410, R228 ;  /* 0x000054104b057816 */ /* 0x000fe200000000e4 */
[----:B------:R-:W4:Y:S01]  /*9be90*/  LDL.LU R69, [R1+0x208] ;  /* 0x0002080001457983 */ /* 0x000f220000300800 */
[----:B------:R-:W-:Y:S02]  /*9bea0*/  PRMT R6, R211, 0x5410, R190 ;  /* 0x00005410d3067816 */ /* 0x000fe400000000be */
[----:B------:R-:W-:Y:S01]  /*9beb0*/  PRMT R7, R199, 0x5410, R17 ;  /* 0x00005410c7077816 */ /* 0x000fe20000000011 */
[----:B------:R-:W-:Y:S01]  /*9bec0*/  BAR.SYNC.DEFER_BLOCKING 0x0 ;  /* 0x0000000000007b1d */ /* 0x000fe20000010000 */
[----:B------:R-:W-:-:S05]  /*9bed0*/  F2FP.SATFINITE.E4M3.F32.PACK_AB_MERGE_C R208, R33, R32, RZ ;  /* 0x0000002021d0723e */ /* 0x000fca00048070ff */
[----:B------:R0:W-:Y:S01]  /*9bee0*/  STSM.16.M88.4 [R12], R4 ;  /* 0x000000040c007844 */ /* 0x0001e20000000200 */
[----:B------:R-:W-:Y:S02]  /*9bef0*/  F2FP.SATFINITE.E4M3.F32.PACK_AB_MERGE_C R196, R35, R34, RZ ;  /* 0x0000002223c4723e */ /* 0x000fe400048070ff */
[----:B------:R-:W-:Y:S02]  /*9bf00*/  F2FP.SATFINITE.E4M3.F32.PACK_AB_MERGE_C R33, R129, R128, RZ ;  /* 0x000000808121723e */ /* 0x000fe400048070ff */
[----:B------:R-:W-:Y:S01]  /*9bf10*/  F2FP.SATFINITE.E4M3.F32.PACK_AB_MERGE_C R35, R131, R130, RZ ;  /* 0x000000828323723e */ /* 0x000fe200048070ff */
[----:B------:R-:W-:Y:S01]  /*9bf20*/  BAR.SYNC.DEFER_BLOCKING 0x0 ;  /* 0x0000000000007b1d */ /* 0x000fe20000010000 */
[----:B------:R-:W-:Y:S02]  /*9bf30*/  F2FP.SATFINITE.E4M3.F32.PACK_AB_MERGE_C R198, R188, R189, RZ ;  /* 0x000000bdbcc6723e */ /* 0x000fe400048070ff */
[----:B------:R-:W-:Y:S02]  /*9bf40*/  F2FP.SATFINITE.E4M3.F32.PACK_AB_MERGE_C R189, R22, R23, RZ ;  /* 0x0000001716bd723e */ /* 0x000fe400048070ff */
[----:B------:R-:W-:Y:S01]  /*9bf50*/  F2FP.SATFINITE.E4M3.F32.PACK_AB_MERGE_C R18, R18, R19, RZ ;  /* 0x000000131212723e */ /* 0x000fe200048070ff */
[----:B------:R-:W1:Y:S01]  /*9bf60*/  LDS.128 R128, [R0] ;  /* 0x0000000000807984 */ /* 0x000e620000000c00 */
[----:B0-----:R-:W-:-:S02]  /*9bf70*/  PRMT R4, R67, 0x5410, R244 ;  /* 0x0000541043047816 */ /* 0x001fc400000000f4 */
[----:B------:R-:W-:Y:S01]  /*9bf80*/  PRMT R5, R73, 0x5410, R227 ;  /* 0x0000541049057816 */ /* 0x000fe200000000e3 */
[----:B------:R-:W4:Y:S01]  /*9bf90*/  LDL.LU R67, [R1+0x214] ;  /* 0x0002140001437983 */ /* 0x000f220000300800 */
[----:B------:R-:W-:Y:S02]  /*9bfa0*/  PRMT R6, R210, 0x5410, R189 ;  /* 0x00005410d2067816 */ /* 0x000fe400000000bd */
[----:B------:R-:W-:Y:S01]  /*9bfb0*/  PRMT R7, R198, 0x5410, R18 ;  /* 0x00005410c6077816 */ /* 0x000fe20000000012 */
[----:B------:R-:W-:Y:S06]  /*9bfc0*/  BAR.SYNC.DEFER_BLOCKING 0x0 ;  /* 0x0000000000007b1d */ /* 0x000fec0000010000 */
[----:B------:R-:W4:Y:S04]  /*9bfd0*/  LDL.LU R15, [R1+0x3b4c] ;  /* 0x003b4c00010f7983 */ /* 0x000f280000300800 */
[----:B------:R2:W-:Y:S02]  /*9bfe0*/  STSM.16.M88.4 [R12], R4 ;  /* 0x000000040c007844 */ /* 0x0005e40000000200 */
[----:B--2---:R-:W-:-:S02]  /*9bff0*/  PRMT R4, R65, 0x5410, R243 ;  /* 0x0000541041047816 */ /* 0x004fc400000000f3 */
[----:B------:R-:W2:Y:S01]  /*9c000*/  LDL.LU R65, [R1+0x210] ;  /* 0x0002100001417983 */ /* 0x000ea20000300800 */
[----:B------:R-:W-:Y:S02]  /*9c010*/  F2FP.SATFINITE.E4M3.F32.PACK_AB_MERGE_C R32, R125, R124, RZ ;  /* 0x0000007c7d20723e */ /* 0x000fe400048070ff */
[----:B------:R-:W-:Y:S01]  /*9c020*/  F2FP.SATFINITE.E4M3.F32.PACK_AB_MERGE_C R34, R127, R126, RZ ;  /* 0x0000007e7f22723e */ /* 0x000fe200048070ff */
[----:B------:R-:W-:Y:S01]  /*9c030*/  BAR.SYNC.DEFER_BLOCKING 0x0 ;  /* 0x0000000000007b1d */ /* 0x000fe20000010000 */
[----:B------:R-:W-:Y:S02]  /*9c040*/  F2FP.SATFINITE.E4M3.F32.PACK_AB_MERGE_C R209, R25, R24, RZ ;  /* 0x0000001819d1723e */ /* 0x000fe400048070ff */
[----:B------:R-:W-:Y:S02]  /*9c050*/  F2FP.SATFINITE.E4M3.F32.PACK_AB_MERGE_C R197, R27, R26, RZ ;  /* 0x0000001a1bc5723e */ /* 0x000fe400048070ff */
[----:B------:R-:W-:Y:S02]  /*9c060*/  F2FP.SATFINITE.E4M3.F32.PACK_AB_MERGE_C R188, R29, R28, RZ ;  /* 0x0000001c1dbc723e */ /* 0x000fe400048070ff */
[----:B------:R-:W-:Y:S01]  /*9c070*/  F2FP.SATFINITE.E4M3.F32.PACK_AB_MERGE_C R30, R31, R30, RZ ;  /* 0x0000001e1f1e723e */ /* 0x000fe200048070ff */
[----:B------:R-:W0:Y:S01]  /*9c080*/  LDS.128 R124, [R0] ;  /* 0x00000000007c7984 */ /* 0x000e220000000c00 */
[----:B------:R-:W-:-:S02]  /*9c090*/  PRMT R6, R209, 0x5410, R188 ;  /* 0x00005410d1067816 */ /* 0x000fc400000000bc */
[----:B------:R-:W-:Y:S02]  /*9c0a0*/  PRMT R7, R197, 0x5410, R30 ;  /* 0x00005410c5077816 */ /* 0x000fe4000000001e */
[----:B---3--:R-:W-:Y:S01]  /*9c0b0*/  PRMT R5, R55, 0x5410, R226 ;  /* 0x0000541037057816 */ /* 0x008fe200000000e2 */
[----:B------:R-:W-:Y:S01]  /*9c0c0*/  BAR.SYNC.DEFER_BLOCKING 0x0 ;  /* 0x0000000000007b1d */ /* 0x000fe20000010000 */
[----:B------:R-:W-:Y:S02]  /*9c0d0*/  F2FP.SATFINITE.E4M3.F32.PACK_AB_MERGE_C R28, R121, R120, RZ ;  /* 0x00000078791c723e */ /* 0x000fe400048070ff */
[----:B------:R-:W-:-:S03]  /*9c0e0*/  F2FP.SATFINITE.E4M3.F32.PACK_AB_MERGE_C R31, R123, R122, RZ ;  /* 0x0000007a7b1f723e */ /* 0x000fc600048070ff */
[----:B------:R-:W3:Y:S04]  /*9c0f0*/  LDL.LU R55, [R1+0x200] ;  /* 0x0002000001377983 */ /* 0x000ee80000300800 */
[----:B------:R1:W-:Y:S01]  /*9c100*/  STSM.16.M88.4 [R12], R4 ;  /* 0x000000040c007844 */ /* 0x0003e20000000200 */
[----:B------:R-:W-:Y:S06]  /*9c110*/  BAR.SYNC.DEFER_BLOCKING 0x0 ;  /* 0x0000000000007b1d */ /* 0x000fec0000010000 */
[----:B------:R-:W0:Y:S01]  /*9c120*/  LDS.128 R120, [R0] ;  /* 0x0000000000787984 */ /* 0x000e220000000c00 */
[----:B-1----:R-:W-:-:S02]  /*9c130*/  PRMT R6, R208, 0x5410, R36 ;  /* 0x00005410d0067816 */ /* 0x002fc40000000024 */
[----:B------:R-:W-:Y:S01]  /*9c140*/  PRMT R7, R196, 0x5410, R38 ;  /* 0x00005410c4077816 */ /* 0x000fe20000000026 */
[----:B------:R-:W1:Y:S01]  /*9c150*/  LDC R36, c[0x0][0x22c] ;  /* 0x00008b00ff247b82 */ /* 0x000e620000000800 */
[----:B----4-:R-:W-:Y:S02]  /*9c160*/  PRMT R4, R71, 0x5410, R242 ;  /* 0x0000541047047816 */ /* 0x010fe400000000f2 */
[----:B------:R-:W-:Y:S02]  /*9c170*/  F2FP.SATFINITE.E4M3.F32.PACK_AB_MERGE_C R27, R117, R116, RZ ;  /* 0x00000074751b723e */ /* 0x000fe400048070ff */
[----:B------:R-:W-:-:S03]  /*9c180*/  F2FP.SATFINITE.E4M3.F32.PACK_AB_MERGE_C R29, R119, R118, RZ ;  /* 0x00000076771d723e */ /* 0x000fc600048070ff */
[----:B------:R-:W-:Y:S01]  /*9c190*/  BAR.SYNC.DEFER_BLOCKING 0x0 ;  /* 0x0000000000007b1d */ /* 0x000fe20000010000 */
[----:B------:R-:W-:-:S05]  /*9c1a0*/  PRMT R5, R69, 0x5410, R225 ;  /* 0x0000541045057816 */ /* 0x000fca00000000e1 */
[----:B------:R4:W-:Y:S02]  /*9c1b0*/  STSM.16.M88.4 [R12], R4 ;  /* 0x000000040c007844 */ /* 0x0009e40000000200 */
[----:B------:R-:W-:Y:S01]  /*9c1c0*/  BAR.SYNC.DEFER_BLOCKING 0x0 ;  /* 0x0000000000007b1d */ /* 0x000fe20000010000 */
[----:B----4-:R-:W-:-:S05]  /*9c1d0*/  PRMT R5, R10, 0x5410, R224 ;  /* 0x000054100a057816 */ /* 0x010fca00000000e0 */
[----:B------:R-:W4:Y:S01]  /*9c1e0*/  LDL.LU R10, [R1+0x3b50] ;  /* 0x003b5000010a7983 */ /* 0x000f220000300800 */
[----:B------:R-:W-:Y:S02]  /*9c1f0*/  PRMT R6, R207, 0x5410, R44 ;  /* 0x00005410cf067816 */ /* 0x000fe4000000002c */
[----:B------:R-:W-:Y:S01]  /*9c200*/  PRMT R7, R195, 0x5410, R46 ;  /* 0x00005410c3077816 */ /* 0x000fe2000000002e */
[----:B------:R-:W4:Y:S04]  /*9c210*/  LDL.LU R71, [R1+0x278] ;  /* 0x0002780001477983 */ /* 0x000f280000300800 */
[----:B------:R-:W4:Y:S04]  /*9c220*/  LDL.LU R69, [R1+0x47c] ;  /* 0x00047c0001457983 */ /* 0x000f280000300800 */
[----:B------:R-:W0:Y:S01]  /*9c230*/  LDS.128 R116, [R0] ;  /* 0x0000000000747984 */ /* 0x000e220000000c00 */
        /* <DEDUP_REMOVED lines=9> */
[C---:B------:R-:W-:Y:S01]  /*9c2d0*/  IMAD R11, R15.reuse, R11, RZ ;  /* 0x0000000b0f0b7224 */ /* 0x040fe200078e02ff */
[----:B------:R-:W-:-:S04]  /*9c2e0*/  ISETP.GE.AND P0, PT, R15, R8, PT ;  /* 0x000000080f00720c */ /* 0x000fc80003f06270 */
[C---:B------:R-:W-:Y:S01]  /*9c2f0*/  IADD3 R2, P1, R11.reuse, R2, RZ ;  /* 0x000000020b027210 */ /* 0x040fe20007f3e0ff */
[----:B------:R-:W0:Y:S01]  /*9c300*/  LDS.128 R112, [R0] ;  /* 0x0000000000707984 */ /* 0x000e220000000c00 */
[----:B------:R-:W-:Y:S02]  /*9c310*/  PRMT R6, R206, 0x5410, R52 ;  /* 0x00005410ce067816 */ /* 0x000fe40000000034 */
[----:B------:R-:W-:Y:S02]  /*9c320*/  PRMT R7, R50, 0x5410, R54 ;  /* 0x0000541032077816 */ /* 0x000fe40000000036 */
[----:B------:R-:W-:Y:S02]  /*9c330*/  LEA.HI.X.SX32 R3, R11, R3, 0x1, P1 ;  /* 0x000000030b037211 */ /* 0x000fe400008f0eff */
[----:B---3--:R-:W-:Y:S01]  /*9c340*/  PRMT R5, R55, 0x5410, R223 ;  /* 0x0000541037057816 */ /* 0x008fe200000000df */
[----:B------:R-:W-:Y:S01]  /*9c350*/  BAR.SYNC.DEFER_BLOCKING 0x0 ;  /* 0x0000000000007b1d */ /* 0x000fe20000010000 */
[----:B------:R-:W-:-:S02]  /*9c360*/  F2FP.SATFINITE.E4M3.F32.PACK_AB_MERGE_C R60, R61, R60, RZ ;  /* 0x0000003c3d3c723e */ /* 0x000fc400048070ff */
[----:B------:R-:W-:-:S03]  /*9c370*/  F2FP.SATFINITE.E4M3.F32.PACK_AB_MERGE_C R62, R63, R62, RZ ;  /* 0x0000003e3f3e723e */ /* 0x000fc600048070ff */
[----:B------:R3:W-:Y:S01]  /*9c380*/  STSM.16.M88.4 [R12], R4 ;  /* 0x000000040c007844 */ /* 0x0007e20000000200 */
[----:B------:R-:W-:Y:S02]  /*9c390*/  F2FP.SATFINITE.E4M3.F32.PACK_AB_MERGE_C R82, R83, R82, RZ ;  /* 0x000000525352723e */ /* 0x000fe400048070ff */
[----:B------:R-:W-:Y:S02]  /*9c3a0*/  F2FP.SATFINITE.E4M3.F32.PACK_AB_MERGE_C R84, R85, R84, RZ ;  /* 0x000000545554723e */ /* 0x000fe400048070ff */
[----:B------:R-:W-:Y:S02]  /*9c3b0*/  F2FP.SATFINITE.E4M3.F32.PACK_AB_MERGE_C R86, R87, R86, RZ ;  /* 0x000000565756723e */ /* 0x000fe400048070ff */
        /* <DEDUP_REMOVED lines=12> */
[----:B---3--:R-:W-:Y:S01]  /*9c480*/  PRMT R7, R220, 0x5410, R62 ;  /* 0x00005410dc077816 */ /* 0x008fe2000000003e */
[C---:B----4-:R-:W-:Y:S02]  /*9c490*/  IMAD R8, R10.reuse, R205, RZ ;  /* 0x000000cd0a087224 */ /* 0x050fe400078e02ff */
[C---:B------:R-:W-:Y:S02]  /*9c4a0*/  VIADD R16, R10.reuse, 0xb1 ;  /* 0x000000b10a107836 */ /* 0x040fe40000000000 */
[----:B------:R-:W-:-:S02]  /*9c4b0*/  VIADD R15, R10, 0x1ff ;  /* 0x000001ff0a0f7836 */ /* 0x000fc40000000000 */
[--C-:B------:R-:W-:Y:S01]  /*9c4c0*/  IMAD.IADD R18, R8, 0x1, R205.reuse ;  /* 0x0000000108127824 */ /* 0x100fe200078e02cd */
[----:B------:R-:W-:Y:S02]  /*9c4d0*/  ISETP.LT.AND P4, PT, R16, R9, !P0 ;  /* 0x000000091000720c */ /* 0x000fe40004781270 */
[----:B------:R-:W-:Y:S01]  /*9c4e0*/  ISETP.LT.AND P1, PT, R15, R14, !P0 ;  /* 0x0000000e0f00720c */ /* 0x000fe20004721270 */
[----:B------:R-:W3:Y:S01]  /*9c4f0*/  LDC R9, c[0x0][0x22c] ;  /* 0x00008b00ff097b82 */ /* 0x000ee20000000800 */
[----:B------:R-:W-:Y:S02]  /*9c500*/  VIADD R14, R10, 0x3 ;  /* 0x000000030a0e7836 */ /* 0x000fe40000000000 */
[C-C-:B------:R-:W-:Y:S01]  /*9c510*/  IMAD.IADD R30, R18.reuse, 0x1, R205.reuse ;  /* 0x00000001121e7824 */ /* 0x140fe200078e02cd */
[-C--:B------:R-:W-:Y:S02]  /*9c520*/  IADD3 R16, P5, R18, R2.reuse, RZ ;  /* 0x0000000212107210 */ /* 0x080fe40007fbe0ff */
[----:B------:R-:W-:Y:S01]  /*9c530*/  ISETP.LT.AND P2, PT, R14, R13, !P0 ;  /* 0x0000000d0e00720c */ /* 0x000fe20004741270 */
[----:B------:R-:W-:Y:S01]  /*9c540*/  IMAD.IADD R4, R30, 0x1, R205 ;  /* 0x000000011e047824 */ /* 0x000fe200078e02cd */
[----:B------:R-:W-:-:S03]  /*9c550*/  IADD3 R14, P3, R8, R2, RZ ;  /* 0x00000002080e7210 */ /* 0x000fc60007f7e0ff */
[--C-:B------:R-:W-:Y:S01]  /*9c560*/  IMAD.IADD R6, R4, 0x1, R205.reuse ;  /* 0x0000000104067824 */ /* 0x100fe200078e02cd */
[-C--:B------:R-:W-:Y:S02]  /*9c570*/  LEA.HI.X.SX32 R15, R8, R3.reuse, 0x1, P3 ;  /* 0x00000003080f7211 */ /* 0x080fe400018f0eff */
[-C--:B------:R-:W-:Y:S02]  /*9c580*/  IADD3 R50, P3, R30, R2.reuse, RZ ;  /* 0x000000021e327210 */ /* 0x080fe40007f7e0ff */
[-C--:B------:R-:W-:Y:S01]  /*9c590*/  LEA.HI.X.SX32 R17, R18, R3.reuse, 0x1, P5 ;  /* 0x0000000312117211 */ /* 0x080fe200028f0eff */
[--C-:B------:R-:W-:Y:S01]  /*9c5a0*/  IMAD.IADD R18, R6, 0x1, R205.reuse ;  /* 0x0000000106127824 */ /* 0x100fe200078e02cd */
[-C--:B------:R-:W-:Y:S02]  /*9c5b0*/  LEA.HI.X.SX32 R51, R30, R3.reuse, 0x1, P3 ;  /* 0x000000031e337211 */ /* 0x080fe400018f0eff */
[-C--:B------:R-:W-:Y:S01]  /*9c5c0*/  IADD3 R54, P3, R6, R2.reuse, RZ ;  /* 0x0000000206367210 */ /* 0x080fe20007f7e0ff */
[----:B------:R-:W-:Y:S01]  /*9c5d0*/  IMAD.IADD R11, R18, 0x1, R205 ;  /* 0x00000001120b7824 */ /* 0x000fe200078e02cd */
[-C--:B------:R-:W-:Y:S01]  /*9c5e0*/  IADD3 R52, P5, R4, R2.reuse, RZ ;  /* 0x0000000204347210 */ /* 0x080fe20007fbe0ff */
[----:B------:R-:W-:Y:S01]  /*9c5f0*/  VIADD R38, R10, 0x2 ;  /* 0x000000020a267836 */ /* 0x000fe20000000000 */
[----:B------:R-:W-:Y:S01]  /*9c600*/  IADD3 R56, P6, R18, R2, RZ ;  /* 0x0000000212387210 */ /* 0x000fe20007fde0ff */
[----:B------:R-:W-:Y:S01]  /*9c610*/  VIADD R5, R10, 0x1 ;  /* 0x000000010a057836 */ /* 0x000fe20000000000 */
[----:B------:R-:W-:-:S02]  /*9c620*/  LEA.HI.X.SX32 R55, R6, R3, 0x1, P3 ;  /* 0x0000000306377211 */ /* 0x000fc400018f0eff */
[----:B------:R-:W-:Y:S02]  /*9c630*/  IADD3 R8, P3, R11, R2, RZ ;  /* 0x000000020b087210 */ /* 0x000fe40007f7e0ff */
[----:B------:R-:W-:Y:S02]  /*9c640*/  LEA.HI.X.SX32 R53, R4, R3, 0x1, P5 ;  /* 0x0000000304357211 */ /* 0x000fe400028f0eff */
[----:B---3--:R-:W-:Y:S02]  /*9c650*/  ISETP.LT.AND P5, PT, R38, R9, !P0 ;  /* 0x000000092600720c */ /* 0x008fe400047a1270 */
[-C--:B------:R-:W-:Y:S02]  /*9c660*/  LEA.HI.X.SX32 R57, R18, R3.reuse, 0x1, P6 ;  /* 0x0000000312397211 */ /* 0x080fe400030f0eff */
[----:B-1----:R-:W-:Y:S02]  /*9c670*/  ISETP.LT.AND P6, PT, R5, R36, !P0 ;  /* 0x000000240500720c */ /* 0x002fe400047c1270 */
[----:B------:R-:W-:-:S02]  /*9c680*/  LEA.HI.X.SX32 R9, R11, R3, 0x1, P3 ;  /* 0x000000030b097211 */ /* 0x000fc400018f0eff */
[----:B------:R-:W-:Y:S02]  /*9c690*/  ISETP.LT.AND P3, PT, R10, R59, !P0 ;  /* 0x0000003b0a00720c */ /* 0x000fe40004761270 */
[----:B------:R-:W-:Y:S02]  /*9c6a0*/  PRMT R4, R69, 0x5410, R71 ;  /* 0x0000541045047816 */ /* 0x000fe40000000047 */
[----:B------:R-:W-:Y:S02]  /*9c6b0*/  PRMT R6, R221, 0x5410, R60 ;  /* 0x00005410dd067816 */ /* 0x000fe4000000003c */
[----:B--2---:R-:W-:Y:S01]  /*9c6c0*/  PRMT R5, R65, 0x5410, R67 ;  /* 0x0000541041057816 */ /* 0x004fe20000000043 */
[----:B------:R-:W2:Y:S01]  /*9c6d0*/  LDL.LU R83, [R1+0x274] ;  /* 0x0002740001537983 */ /* 0x000ea20000300800 */
[----:B------:R-:W-:Y:S01]  /*9c6e0*/  BAR.SYNC.DEFER_BLOCKING 0x0 ;  /* 0x0000000000007b1d */ /* 0x000fe20000010000 */
[----:B------:R-:W-:Y:S02]  /*9c6f0*/  PRMT R46, R43, 0x5410, R48 ;  /* 0x000054102b2e7816 */ /* 0x000fe40000000030 */
[----:B------:R-:W-:-:S05]  /*9c700*/  PRMT R47, R47, 0x5410, R49 ;  /* 0x000054102f2f7816 */ /* 0x000fca0000000031 */
[----:B------:R-:W1:Y:S01]  /*9c710*/  LDC R13, c[0x0][0x22c] ;  /* 0x00008b00ff0d7b82 */ /* 0x000e620000000800 */
[----:B------:R-:W2:Y:S04]  /*9c720*/  LDL.LU R81, [R1+0x478] ;  /* 0x0004780001517983 */ /* 0x000ea80000300800 */
[----:B------:R-:W3:Y:S03]  /*9c730*/  LDL.LU R71, [R1+0x24c] ;  /* 0x00024c0001477983 */ /* 0x000ee60000300800 */
[----:B------:R-:W4:Y:S01]  /*9c740*/  LDC R18, c[0x0][0x22c] ;  /* 0x00008b00ff127b82 */ /* 0x000f220000000800 */
[----:B------:R-:W3:Y:S04]  /*9c750*/  LDL.LU R69, [R1+0x2a0] ;  /* 0x0002a00001457983 */ /* 0x000ee80000300800 */
[----:B------:R-:W4:Y:S03]  /*9c760*/  LDL.LU R79, [R1+0x270] ;  /* 0x00027000014f7983 */ /* 0x000f260000300800 */
[----:B------:R-:W1:Y:S01]  /*9c770*/  LDC R198, c[0x0][0x248] ;  /* 0x00009200ffc67b82 */ /* 0x000e620000000800 */
[----:B------:R-:W4:Y:S04]  /*9c780*/  LDL.LU R77, [R1+0x2c4] ;  /* 0x0002c400014d7983 */ /* 0x000f280000300800 */
        /* <DEDUP_REMOVED lines=9> */
[----:B------:R-:W1:Y:S03]  /*9c820*/  LDS.128 R108, [R0] ;  /* 0x00000000006c7984 */ /* 0x000e660000000c00 */
[----:B------:R-:W4:Y:S08]  /*9c830*/  LDC R244, c[0x0][0x248] ;  /* 0x00009200fff47b82 */ /* 0x000f300000000800 */
[----:B------:R-:W-:Y:S08]  /*9c840*/  BAR.SYNC.DEFER_BLOCKING 0x0 ;  /* 0x0000000000007b1d */ /* 0x000ff00000010000 */
[----:B------:R-:W4:Y:S01]  /*9c850*/  LDC R227, c[0x0][0x248] ;  /* 0x00009200ffe37b82 */ /* 0x000f220000000800 */
[----:B------:R-:W-:Y:S04]  /*9c860*/  STL.64 [R1+0x3e38], R178 ;  /* 0x003e38b201007387 */ /* 0x000fe80000100a00 */
[----:B------:R-:W-:Y:S03]  /*9c870*/  STL.64 [R1+0x3e30], R176 ;  /* 0x003e30b001007387 */ /* 0x000fe60000100a00 */
        /* <DEDUP_REMOVED lines=13> */
[----:B------:R-:W-:Y:S04]  /*9c950*/  STL [R1+0x3ce0], R160 ;  /* 0x003ce0a001007387 */ /* 0x000fe80000100800 */
[----:B------:R-:W-:Y:S03]  /*9c960*/  STL [R1+0x3cd8], R161 ;  /* 0x003cd8a101007387 */ /* 0x000fe60000100800 */
        /* <DEDUP_REMOVED lines=17> */
[----:B------:R0:W-:Y:S03]  /*9ca80*/  STSM.16.M88.4 [R12], R4 ;  /* 0x000000040c007844 */ /* 0x0001e60000000200 */
[----:B------:R-:W4:Y:S01]  /*9ca90*/  LDC R243, c[0x0][0x248] ;  /* 0x00009200fff37b82 */ /* 0x000f220000000800 */
[----:B------:R-:W-:Y:S07]  /*9caa0*/  STL.64 [R1+0x3c78], R136 ;  /* 0x003c788801007387 */ /* 0x000fee0000100a00 */
[----:B------:R-:W-:Y:S08]  /*9cab0*/  BAR.SYNC.DEFER_BLOCKING 0x0 ;  /* 0x0000000000007b1d */ /* 0x000ff00000010000 */
[----:B------:R-:W4:Y:S01]  /*9cac0*/  LDC R247, c[0x0][0x248] ;  /* 0x00009200fff77b82 */ /* 0x000f220000000800 */
[----:B------:R-:W-:Y:S04]  /*9cad0*/  STL.64 [R1+0x3c70], R138 ;  /* 0x003c708a01007387 */ /* 0x000fe80000100a00 */
[----:B------:R-:W-:Y:S01]  /*9cae0*/  STL.64 [R1+0x3c68], R132 ;  /* 0x003c688401007387 */ /* 0x000fe20000100a00 */
[----:B0-----:R-:W-:-:S02]  /*9caf0*/  PRMT R6, R64, 0x5410, R68 ;  /* 0x0000541040067816 */ /* 0x001fc40000000044 */
[----:B------:R-:W0:Y:S01]  /*9cb00*/  LDC R241, c[0x0][0x248] ;  /* 0x00009200fff17b82 */ /* 0x000e220000000800 */
[----:B------:R-:W-:Y:S04]  /*9cb10*/  STL.64 [R1+0x3c60], R134 ;  /* 0x003c608601007387 */ /* 0x000fe80000100a00 */
[----:B------:R-:W-:Y:S01]  /*9cb20*/  STL.64 [R1+0x3c58], R128 ;  /* 0x003c588001007387 */ /* 0x000fe20000100a00 */
[----:B------:R-:W-:Y:S02]  /*9cb30*/  PRMT R7, R66, 0x5410, R70 ;  /* 0x0000541042077816 */ /* 0x000fe40000000046 */
[----:B------:R-:W0:Y:S01]  /*9cb40*/  LDC R30, c[0x0][0x248] ;  /* 0x00009200ff1e7b82 */ /* 0x000e220000000800 */
[----:B------:R-:W-:Y:S04]  /*9cb50*/  STL.64 [R1+0x3c50], R130 ;  /* 0x003c508201007387 */ /* 0x000fe80000100a00 */
[----:B------:R-:W-:Y:S03]  /*9cb60*/  STL.64 [R1+0x3c48], R124 ;  /* 0x003c487c01007387 */ /* 0x000fe60000100a00 */
        /* <DEDUP_REMOVED lines=11> */
[----:B-1----:R-:W-:Y:S03]  /*9cc20*/  STL.64 [R1+0x3c08], R108 ;  /* 0x003c086c01007387 */ /* 0x002fe60000100a00 */
[----:B------:R-:W1:Y:S01]  /*9cc30*/  LDC R234, c[0x0][0x248] ;  /* 0x00009200ffea7b82 */ /* 0x000e620000000800 */
[----:B------:R-:W-:Y:S04]  /*9cc40*/  STL.64 [R1+0x3c00], R110 ;  /* 0x003c006e01007387 */ /* 0x000fe80000100a00 */
[----:B------:R-:W0:Y:S03]  /*9cc50*/  LDS.128 R104, [R0] ;  /* 0x0000000000687984 */ /* 0x000e260000000c00 */
[----:B------:R-:W1:Y:S08]  /*9cc60*/  LDC R230, c[0x0][0x248] ;  /* 0x00009200ffe67b82 */ /* 0x000e700000000800 */
        /* <DEDUP_REMOVED lines=8> */
[----:B------:R-:W1:Y:S01]  /*9ccf0*/  LDC R208, c[0x0][0x248] ;  /* 0x00009200ffd07b82 */ /* 0x000e620000000800 */
[----:B--2---:R-:W-:-:S02]  /*9cd00*/  PRMT R4, R81, 0x5410, R83 ;  /* 0x0000541051047816 */ /* 0x004fc40000000053 */
[----:B------:R-:W2:Y:S04]  /*9cd10*/  LDL.LU R83, [R1+0x268] ;  /* 0x0002680001537983 */ /* 0x000ea80000300800 */
[----:B------:R-:W2:Y:S01]  /*9cd20*/  LDL.LU R81, [R1+0x2bc] ;  /* 0x0002bc0001517983 */ /* 0x000ea20000300800 */
[----:B------:R-:W1:Y:S01]  /*9cd30*/  LDC R214, c[0x0][0x248] ;  /* 0x00009200ffd67b82 */ /* 0x000e620000000800 */
[----:B---3--:R-:W-:Y:S02]  /*9cd40*/  PRMT R5, R69, 0x5410, R71 ;  /* 0x0000541045057816 */ /* 0x008fe40000000047 */
[----:B------:R-:W3:Y:S04]  /*9cd50*/  LDL.LU R71, [R1+0x240] ;  /* 0x0002400001477983 */ /* 0x000ee80000300800 */
[----:B------:R-:W3:Y:S01]  /*9cd60*/  LDL.LU R69, [R1+0x294] ;  /* 0x0002940001457983 */ /* 0x000ee20000300800 */
[----:B------:R-:W1:Y:S08]  /*9cd70*/  LDC R210, c[0x0][0x248] ;  /* 0x00009200ffd27b82 */ /* 0x000e700000000800 */
[----:B------:R-:W-:Y:S08]  /*9cd80*/  BAR.SYNC.DEFER_BLOCKING 0x0 ;  /* 0x0000000000007b1d */ /* 0x000ff00000010000 */
[----:B------:R-:W1:Y:S01]  /*9cd90*/  LDC R206, c[0x0][0x248] ;  /* 0x00009200ffce7b82 */ /* 0x000e620000000800 */
[----:B0-----:R-:W-:Y:S04]  /*9cda0*/  STL.64 [R1+0x3bf8], R104 ;  /* 0x003bf86801007387 */ /* 0x001fe80000100a00 */
[----:B------:R-:W-:Y:S03]  /*9cdb0*/  STL.64 [R1+0x3bf0], R106 ;  /* 0x003bf06a01007387 */ /* 0x000fe60000100a00 */
[----:B------:R-:W0:Y:S08]  /*9cdc0*/  LDC R162, c[0x0][0x248] ;  /* 0x00009200ffa27b82 */ /* 0x000e300000000800 */
[----:B------:R-:W1:Y:S01]  /*9cdd0*/  LDC R163, c[0x0][0x248] ;  /* 0x00009200ffa37b82 */ /* 0x000e620000000800 */
[----:B------:R4:W-:Y:S07]  /*9cde0*/  STSM.16.M88.4 [R12], R4 ;  /* 0x000000040c007844 */ /* 0x0009ee0000000200 */
[----:B------:R-:W-:Y:S08]  /*9cdf0*/  BAR.SYNC.DEFER_BLOCKING 0x0 ;  /* 0x0000000000007b1d */ /* 0x000ff00000010000 */
[----:B------:R-:W1:Y:S01]  /*9ce00*/  LDC R200, c[0x0][0x248] ;  /* 0x00009200ffc87b82 */ /* 0x000e620000000800 */
[----:B----4-:R-:W-:-:S02]  /*9ce10*/  PRMT R4, R77, 0x5410, R79 ;  /* 0x000054104d047816 */ /* 0x010fc4000000004f */
[----:B------:R-:W4:Y:S01]  /*9ce20*/  LDL.LU R79, [R1+0x264] ;  /* 0x00026400014f7983 */ /* 0x000f220000300800 */
[----:B------:R-:W-:-:S04]  /*9ce30*/  PRMT R5, R65, 0x5410, R67 ;  /* 0x0000541041057816 */ /* 0x000fc80000000043 */
[----:B------:R-:W1:Y:S01]  /*9ce40*/  LDC R209, c[0x0][0x248] ;  /* 0x00009200ffd17b82 */ /* 0x000e620000000800 */
[----:B------:R-:W4:Y:S04]  /*9ce50*/  LDL.LU R77, [R1+0x2b8] ;  /* 0x0002b800014d7983 */ /* 0x000f280000300800 */
[----:B------:R-:W4:Y:S03]  /*9ce60*/  LDL.LU R67, [R1+0x23c] ;  /* 0x00023c0001437983 */ /* 0x000f260000300800 */
[----:B------:R-:W1:Y:S01]  /*9ce70*/  LDC R204, c[0x0][0x248] ;  /* 0x00009200ffcc7b82 */ /* 0x000e620000000800 */
[----:B------:R-:W4:Y:S04]  /*9ce80*/  LDL.LU R65, [R1+0x290] ;  /* 0x0002900001417983 */ /* 0x000f280000300800 */
[----:B------:R-:W0:Y:S01]  /*9ce90*/  LDS.128 R100, [R0] ;  /* 0x0000000000647984 */ /* 0x000e220000000c00 */
[----:B------:R-:W-:-:S02]  /*9cea0*/  PRMT R6, R72, 0x5410, R76 ;  /* 0x0000541048067816 */ /* 0x000fc4000000004c */
[----:B------:R-:W1:Y:S01]  /*9ceb0*/  LDC R197, c[0x0][0x248] ;  /* 0x00009200ffc57b82 */ /* 0x000e620000000800 */
[----:B------:R-:W-:-:S07]  /*9cec0*/  PRMT R7, R74, 0x5410, R78 ;  /* 0x000054104a077816 */ /* 0x000fce000000004e */
[----:B------:R-:W-:Y:S08]  /*9ced0*/  BAR.SYNC.DEFER_BLOCKING 0x0 ;  /* 0x0000000000007b1d */ /* 0x000ff00000010000 */
[----:B------:R-:W1:Y:S08]  /*9cee0*/  LDC R202, c[0x0][0x248] ;  /* 0x00009200ffca7b82 */ /* 0x000e700000000800 */
[----:B------:R-:W1:Y:S08]  /*9cef0*/  LDC R156, c[0x0][0x248] ;  /* 0x00009200ff9c7b82 */ /* 0x000e700000000800 */
[----:B------:R-:W1:Y:S01]  /*9cf00*/  LDC R157, c[0x0][0x248] ;  /* 0x00009200ff9d7b82 */ /* 0x000e620000000800 */
[----:B------:R0:W-:Y:S07]  /*9cf10*/  STSM.16.M88.4 [R12], R4 ;  /* 0x000000040c007844 */ /* 0x0001ee0000000200 */
[----:B------:R-:W-:Y:S08]  /*9cf20*/  BAR.SYNC.DEFER_BLOCKING 0x0 ;  /* 0x0000000000007b1d */ /* 0x000ff00000010000 */
[----:B------:R-:W1:Y:S01]  /*9cf30*/  LDC R194, c[0x0][0x248] ;  /* 0x00009200ffc27b82 */ /* 0x000e620000000800 */
[----:B0-----:R-:W-:Y:S04]  /*9cf40*/  STL.64 [R1+0x3be8], R100 ;  /* 0x003be86401007387 */ /* 0x001fe80000100a00 */
[----:B------:R-:W-:Y:S01]  /*9cf50*/  STL.64 [R1+0x3be0], R102 ;  /* 0x003be06601007387 */ /* 0x000fe20000100a00 */
[----:B------:R-:W-:-:S02]  /*9cf60*/  PRMT R4, R85, 0x5410, R87 ;  /* 0x0000541055047816 */ /* 0x000fc40000000057 */
[----:B------:R-:W0:Y:S01]  /*9cf70*/  LDC R159, c[0x0][0x248] ;  /* 0x00009200ff9f7b82 */ /* 0x000e220000000800 */
[----:B------:R-:W-:Y:S01]  /*9cf80*/  PRMT R5, R73, 0x5410, R75 ;  /* 0x0000541049057816 */ /* 0x000fe2000000004b */
[----:B------:R-:W4:Y:S04]  /*9cf90*/  LDL.LU R87, [R1+0x260] ;  /* 0x0002600001577983 */ /* 0x000f280000300800 */
[----:B------:R-:W4:Y:S01]  /*9cfa0*/  LDL.LU R85, [R1+0x2b4] ;  /* 0x0002b40001557983 */ /* 0x000f220000300800 */
[----:B------:R-:W-:Y:S01]  /*9cfb0*/  PRMT R6, R80, 0x5410, R84 ;  /* 0x0000541050067816 */ /* 0x000fe20000000054 */
[----:B------:R-:W0:Y:S02]  /*9cfc0*/  LDC R158, c[0x0][0x248] ;  /* 0x00009200ff9e7b82 */ /* 0x000e240000000800 */
[----:B------:R-:W4:Y:S04]  /*9cfd0*/  LDL.LU R75, [R1+0x238] ;  /* 0x00023800014b7983 */ /* 0x000f280000300800 */
[----:B------:R-:W4:Y:S01]  /*9cfe0*/  LDL.LU R73, [R1+0x28c] ;  /* 0x00028c0001497983 */ /* 0x000f220000300800 */
[----:B------:R-:W-:Y:S01]  /*9cff0*/  PRMT R7, R82, 0x5410, R86 ;  /* 0x0000541052077816 */ /* 0x000fe20000000056 */
[----:B------:R-:W0:Y:S02]  /*9d000*/  LDC R154, c[0x0][0x248] ;  /* 0x00009200ff9a7b82 */ /* 0x000e240000000800 */
[----:B------:R-:W1:Y:S06]  /*9d010*/  LDS.128 R96, [R0] ;  /* 0x0000000000607984 */ /* 0x000e6c0000000c00 */
[----:B------:R-:W-:Y:S08]  /*9d020*/  BAR.SYNC.DEFER_BLOCKING 0x0 ;  /* 0x0000000000007b1d */ /* 0x000ff00000010000 */
[----:B------:R-:W0:Y:S08]  /*9d030*/  LDC R148, c[0x0][0x248] ;  /* 0x00009200ff947b82 */ /* 0x000e300000000800 */
[----:B------:R-:W0:Y:S08]  /*9d040*/  LDC R149, c[0x0][0x248] ;  /* 0x00009200ff957b82 */ /* 0x000e300000000800 */
[----:B------:R-:W0:Y:S01]  /*9d050*/  LDC R195, c[0x0][0x248] ;  /* 0x00009200ffc37b82 */ /* 0x000e220000000800 */
[----:B------:R1:W-:Y:S07]  /*9d060*/  STSM.16.M88.4 [R12], R4 ;  /* 0x000000040c007844 */ /* 0x0003ee0000000200 */
[----:B------:R-:W0:Y:S01]  /*9d070*/  LDC R150, c[0x0][0x248] ;  /* 0x00009200ff967b82 */ /* 0x000e220000000800 */
[----:B-1----:R-:W-:Y:S07]  /*9d080*/  STL.64 [R1+0x3bd8], R96 ;  /* 0x003bd86001007387 */ /* 0x002fee0000100a00 */
[----:B------:R-:W1:Y:S01]  /*9d090*/  LDC R151, c[0x0][0x248] ;  /* 0x00009200ff977b82 */ /* 0x000e620000000800 */
[----:B------:R-:W-:Y:S01]  /*9d0a0*/  STL.64 [R1+0x3bd0], R98 ;  /* 0x003bd06201007387 */ /* 0x000fe20000100a00 */
[----:B------:R-:W-:-:S02]  /*9d0b0*/  PRMT R6, R88, 0x5410, R92 ;  /* 0x0000541058067816 */ /* 0x000fc4000000005c */
[----:B------:R-:W-:-:S04]  /*9d0c0*/  PRMT R7, R90, 0x5410, R94 ;  /* 0x000054105a077816 */ /* 0x000fc8000000005e */
[----:B------:R-:W-:Y:S08]  /*9d0d0*/  BAR.SYNC.DEFER_BLOCKING 0x0 ;  /* 0x0000000000007b1d */ /* 0x000ff00000010000 */
[----:B------:R-:W1:Y:S08]  /*9d0e0*/  LDC R178, c[0x0][0x248] ;  /* 0x00009200ffb27b82 */ /* 0x000e700000000800 */
[----:B------:R-:W1:Y:S08]  /*9d0f0*/  LDC R145, c[0x0][0x248] ;  /* 0x00009200ff917b82 */ /* 0x000e700000000800 */
[----:B------:R-:W1:Y:S01]  /*9d100*/  LDC R144, c[0x0][0x248] ;  /* 0x00009200ff907b82 */ /* 0x000e620000000800 */
[----:B------:R-:W0:Y:S07]  /*9d110*/  LDS.128 R92, [R0] ;  /* 0x00000000005c7984 */ /* 0x000e2e0000000c00 */
        /* <DEDUP_REMOVED lines=11> */
[----:B--2---:R-:W-:-:S07]  /*9d1d0*/  PRMT R4, R81, 0x5410, R83 ;  /* 0x0000541051047816 */ /* 0x004fce0000000053 */
[----:B------:R-:W2:Y:S01]  /*9d1e0*/  LDC R189, c[0x0][0x248] ;  /* 0x00009200ffbd7b82 */ /* 0x000ea20000000800 */
[----:B------:R-:W2:Y:S04]  /*9d1f0*/  LDL.LU R83, [R1+0x25c] ;  /* 0x00025c0001537983 */ /* 0x000ea80000300800 */
[----:B------:R-:W2:Y:S01]  /*9d200*/  LDL.LU R81, [R1+0x2b0] ;  /* 0x0002b00001517983 */ /* 0x000ea20000300800 */
[----:B---3--:R-:W-:Y:S02]  /*9d210*/  PRMT R5, R69, 0x5410, R71 ;  /* 0x0000541045057816 */ /* 0x008fe40000000047 */
[----:B------:R-:W3:Y:S01]  /*9d220*/  LDC R62, c[0x0][0x248] ;  /* 0x00009200ff3e7b82 */ /* 0x000ee20000000800 */
[----:B------:R-:W3:Y:S04]  /*9d230*/  LDL.LU R71, [R1+0x234] ;  /* 0x0002340001477983 */ /* 0x000ee80000300800 */
[----:B------:R-:W3:Y:S03]  /*9d240*/  LDL.LU R69, [R1+0x288] ;  /* 0x0002880001457983 */ /* 0x000ee60000300800 */
[----:B------:R-:W1:Y:S08]  /*9d250*/  LDC R59, c[0x0][0x248] ;  /* 0x00009200ff3b7b82 */ /* 0x000e700000000800 */
[----:B------:R-:W-:Y:S08]  /*9d260*/  BAR.SYNC.DEFER_BLOCKING 0x0 ;  /* 0x0000000000007b1d */ /* 0x000ff00000010000 */
[----:B------:R-:W1:Y:S01]  /*9d270*/  LDC R60, c[0x0][0x248] ;  /* 0x00009200ff3c7b82 */ /* 0x000e620000000800 */
[----:B0-----:R-:W-:Y:S04]  /*9d280*/  STL.64 [R1+0x3bc8], R92 ;  /* 0x003bc85c01007387 */ /* 0x001fe80000100a00 */
[----:B------:R-:W-:Y:S03]  /*9d290*/  STL.64 [R1+0x3bc0], R94 ;  /* 0x003bc05e01007387 */ /* 0x000fe60000100a00 */
[----:B------:R-:W0:Y:S08]  /*9d2a0*/  LDC R49, c[0x0][0x248] ;  /* 0x00009200ff317b82 */ /* 0x000e300000000800 */
[----:B------:R-:W0:Y:S01]  /*9d2b0*/  LDC R48, c[0x0][0x248] ;  /* 0x00009200ff307b82 */ /* 0x000e220000000800 */
[----:B------:R4:W-:Y:S07]  /*9d2c0*/  STSM.16.M88.4 [R12], R4 ;  /* 0x000000040c007844 */ /* 0x0009ee0000000200 */
[----:B------:R-:W-:Y:S08]  /*9d2d0*/  BAR.SYNC.DEFER_BLOCKING 0x0 ;  /* 0x0000000000007b1d */ /* 0x000ff00000010000 */
[----:B------:R-:W0:Y:S01]  /*9d2e0*/  LDC R43, c[0x0][0x248] ;  /* 0x00009200ff2b7b82 */ /* 0x000e220000000800 */
[----:B----4-:R-:W-:-:S02]  /*9d2f0*/  PRMT R4, R77, 0x5410, R79 ;  /* 0x000054104d047816 */ /* 0x010fc4000000004f */
[----:B------:R-:W4:Y:S05]  /*9d300*/  LDL.LU R79, [R1+0x258] ;  /* 0x00025800014f7983 */ /* 0x000f2a0000300800 */
[----:B------:R-:W0:Y:S01]  /*9d310*/  LDC R173, c[0x0][0x248] ;  /* 0x00009200ffad7b82 */ /* 0x000e220000000800 */
[----:B------:R-:W4:Y:S01]  /*9d320*/  LDL.LU R77, [R1+0x2ac] ;  /* 0x0002ac00014d7983 */ /* 0x000f220000300800 */
[----:B------:R-:W-:-:S03]  /*9d330*/  PRMT R5, R65, 0x5410, R67 ;  /* 0x0000541041057816 */ /* 0x000fc60000000043 */
[----:B------:R-:W4:Y:S03]  /*9d340*/  LDL.LU R67, [R1+0x230] ;  /* 0x0002300001437983 */ /* 0x000f260000300800 */
[----:B------:R-:W0:Y:S01]  /*9d350*/  LDC R172, c[0x0][0x248] ;  /* 0x00009200ffac7b82 */ /* 0x000e220000000800 */
[----:B------:R-:W4:Y:S04]  /*9d360*/  LDL.LU R65, [R1+0x284] ;  /* 0x0002840001417983 */ /* 0x000f280000300800 */
[----:B------:R-:W1:Y:S01]  /*9d370*/  LDS.128 R88, [R0] ;  /* 0x0000000000587984 */ /* 0x000e620000000c00 */
[----:B------:R-:W-:Y:S02]  /*9d380*/  PRMT R6, R63, 0x5410, R20 ;  /* 0x000054103f067816 */ /* 0x000fe40000000014 */
[----:B------:R-:W0:Y:S01]  /*9d390*/  LDC R171, c[0x0][0x248] ;  /* 0x00009200ffab7b82 */ /* 0x000e220000000800 */
[----:B------:R-:W-:-:S07]  /*9d3a0*/  PRMT R7, R19, 0x5410, R21 ;  /* 0x0000541013077816 */ /* 0x000fce0000000015 */
        /* <DEDUP_REMOVED lines=8> */
[----:B------:R0:W-:Y:S04]  /*9d430*/  STL.64 [R1+0x3bb0], R90 ;  /* 0x003bb05a01007387 */ /* 0x0001e80000100a00 */
[----:B------:R-:W4:Y:S03]  /*9d440*/  LDL.LU R236, [R1+0x254] ;  /* 0x0002540001ec7983 */ /* 0x000f260000300800 */
[----:B------:R-:W1:Y:S01]  /*9d450*/  LDC R168, c[0x0][0x248] ;  /* 0x00009200ffa87b82 */ /* 0x000e620000000800 */
[----:B------:R-:W4:Y:S01]  /*9d460*/  LDL.LU R58, [R1+0x2a8] ;  /* 0x0002a800013a7983 */ /* 0x000f220000300800 */
[----:B------:R-:W-:-:S03]  /*9d470*/  PRMT R5, R73, 0x5410, R75 ;  /* 0x0000541049057816 */ /* 0x000fc6000000004b */
[----:B------:R-:W4:Y:S01]  /*9d480*/  LDL.LU R75, [R1+0x22c] ;  /* 0x00022c00014b7983 */ /* 0x000f220000300800 */
[----:B------:R-:W-:Y:S01]  /*9d490*/  PRMT R4, R85, 0x5410, R87 ;  /* 0x0000541055047816 */ /* 0x000fe20000000057 */
[----:B------:R-:W-:Y:S01]  /*9d4a0*/  VIADD R21, R10, 0x4 ;  /* 0x000000040a157836 */ /* 0x000fe20000000000 */
[----:B------:R-:W-:Y:S01]  /*9d4b0*/  PRMT R6, R61, 0x5410, R23 ;  /* 0x000054103d067816 */ /* 0x000fe20000000017 */
[----:B------:R-:W-:Y:S01]  /*9d4c0*/  BAR.SYNC.DEFER_BLOCKING 0x0 ;  /* 0x0000000000007b1d */ /* 0x000fe20000010000 */
[----:B------:R-:W-:-:S07]  /*9d4d0*/  PRMT R7, R22, 0x5410, R25 ;  /* 0x0000541016077816 */ /* 0x000fce0000000019 */
[----:B0-----:R-:W0:Y:S01]  /*9d4e0*/  LDC R90, c[0x0][0x248] ;  /* 0x00009200ff5a7b82 */ /* 0x001e220000000800 */
[----:B------:R-:W4:Y:S01]  /*9d4f0*/  LDL.LU R73, [R1+0x280] ;  /* 0x0002800001497983 */ /* 0x000f220000300800 */
[----:B------:R-:W-:-:S06]  /*9d500*/  VIADD R23, R10, 0x6 ;  /* 0x000000060a177836 */ /* 0x000fcc0000000000 */
[----:B------:R-:W1:Y:S08]  /*9d510*/  LDC R25, c[0x0][0x248] ;  /* 0x00009200ff197b82 */ /* 0x000e700000000800 */
[----:B------:R-:W0:Y:S01]  /*9d520*/  LDC R22, c[0x0][0x248] ;  /* 0x00009200ff167b82 */ /* 0x000e220000000800 */
[----:B------:R-:W1:Y:S07]  /*9d530*/  LDS.128 R84, [R0] ;  /* 0x0000000000547984 */ /* 0x000e6e0000000c00 */
[----:B------:R-:W-:Y:S08]  /*9d540*/  BAR.SYNC.DEFER_BLOCKING 0x0 ;  /* 0x0000000000007b1d */ /* 0x000ff00000010000 */
[----:B------:R-:W0:Y:S08]  /*9d550*/  LDC R61, c[0x0][0x248] ;  /* 0x00009200ff3d7b82 */ /* 0x000e300000000800 */
[----:B------:R-:W0:Y:S08]  /*9d560*/  LDC R167, c[0x0][0x248] ;  /* 0x00009200ffa77b82 */ /* 0x000e300000000800 */
[----:B------:R-:W0:Y:S01]  /*9d570*/  LDC R166, c[0x0][0x248] ;  /* 0x00009200ffa67b82 */ /* 0x000e220000000800 */
[----:B------:R1:W-:Y:S07]  /*9d580*/  STSM.16.M88.4 [R12], R4 ;  /* 0x000000040c007844 */ /* 0x0003ee0000000200 */
[----:B------:R-:W0:Y:S01]  /*9d590*/  LDC R165, c[0x0][0x248] ;  /* 0x00009200ffa57b82 */ /* 0x000e220000000800 */
[----:B-1----:R1:W-:Y:S07]  /*9d5a0*/  STL.64 [R1+0x3ba8], R84 ;  /* 0x003ba85401007387 */ /* 0x0023ee0000100a00 */
[----:B------:R-:W0:Y:S01]  /*9d5b0*/  LDC R164, c[0x0][0x248] ;  /* 0x00009200ffa47b82 */ /* 0x000e220000000800 */
[----:B------:R0:W-:Y:S04]  /*9d5c0*/  STL.64 [R1+0x3ba0], R86 ;  /* 0x003ba05601007387 */ /* 0x0001e80000100a00 */
[----:B------:R-:W4:Y:S03]  /*9d5d0*/  LDL.LU R237, [R1+0x228] ;  /* 0x0002280001ed7983 */ /* 0x000f260000300800 */
[----:B------:R-:W4:Y:S01]  /*9d5e0*/  LDC R125, c[0x0][0x248] ;  /* 0x00009200ff7d7b82 */ /* 0x000f220000000800 */
[----:B------:R-:W4:Y:S01]  /*9d5f0*/  LDL.LU R238, [R1+0x2a4] ;  /* 0x0002a40001ee7983 */ /* 0x000f220000300800 */
[----:B------:R-:W-:-:S02]  /*9d600*/  PRMT R6, R24, 0x5410, R27 ;  /* 0x0000541018067816 */ /* 0x000fc4000000001b */
[----:B------:R-:W-:-:S04]  /*9d610*/  PRMT R7, R26, 0x5410, R29 ;  /* 0x000054101a077816 */ /* 0x000fc8000000001d */
[----:B------:R-:W4:Y:S08]  /*9d620*/  LDC R29, c[0x0][0x248] ;  /* 0x00009200ff1d7b82 */ /* 0x000f300000000800 */
[----:B------:R-:W4:Y:S08]  /*9d630*/  LDC R27, c[0x0][0x248] ;  /* 0x00009200ff1b7b82 */ /* 0x000f300000000800 */
[----:B------:R-:W4:Y:S08]  /*9d640*/  LDC R26, c[0x0][0x248] ;  /* 0x00009200ff1a7b82 */ /* 0x000f300000000800 */
[----:B------:R-:W4:Y:S08]  /*9d650*/  LDC R24, c[0x0][0x248] ;  /* 0x00009200ff187b82 */ /* 0x000f300000000800 */
[----:B-1----:R-:W1:Y:S08]  /*9d660*/  LDC R85, c[0x0][0x248] ;  /* 0x00009200ff557b82 */ /* 0x002e700000000800 */
[----:B------:R-:W1:Y:S08]  /*9d670*/  LDC R84, c[0x0][0x248] ;  /* 0x00009200ff547b82 */ /* 0x000e700000000800 */
[----:B------:R-:W1:Y:S08]  /*9d680*/  LDC R124, c[0x0][0x248] ;  /* 0x00009200ff7c7b82 */ /* 0x000e700000000800 */
[----:B------:R-:W1:Y:S08]  /*9d690*/  LDC R115, c[0x0][0x248] ;  /* 0x00009200ff737b82 */ /* 0x000e700000000800 */
[----:B------:R-:W1:Y:S08]  /*9d6a0*/  LDC R93, c[0x0][0x248] ;  /* 0x00009200ff5d7b82 */ /* 0x000e700000000800 */
[----:B0-----:R-:W0:Y:S08]  /*9d6b0*/  LDC R86, c[0x0][0x248] ;  /* 0x00009200ff567b82 */ /* 0x001e300000000800 */
[----:B------:R-:W0:Y:S01]  /*9d6c0*/  LDC R92, c[0x0][0x248] ;  /* 0x00009200ff5c7b82 */ /* 0x000e220000000800 */
[----:B--2---:R-:W-:-:S07]  /*9d6d0*/  PRMT R4, R81, 0x5410, R83 ;  /* 0x0000541051047816 */ /* 0x004fce0000000053 */
[----:B------:R-:W-:Y:S08]  /*9d6e0*/  BAR.SYNC.DEFER_BLOCKING 0x0 ;  /* 0x0000000000007b1d */ /* 0x000ff00000010000 */
[----:B------:R-:W2:Y:S01]  /*9d6f0*/  LDC R114, c[0x0][0x248] ;  /* 0x00009200ff727b82 */ /* 0x000ea20000000800 */
[----:B---3--:R-:W-:Y:S02]  /*9d700*/  PRMT R5, R69, 0x5410, R71 ;  /* 0x0000541045057816 */ /* 0x008fe40000000047 */
[----:B------:R-:W3:Y:S04]  /*9d710*/  LDL.LU R71, [R1+0x220] ;  /* 0x0002200001477983 */ /* 0x000ee80000300800 */
[----:B------:R-:W3:Y:S01]  /*9d720*/  LDL.LU R69, [R1+0x27c] ;  /* 0x00027c0001457983 */ /* 0x000ee20000300800 */
[----:B------:R-:W2:Y:S08]  /*9d730*/  LDC R147, c[0x0][0x248] ;  /* 0x00009200ff937b82 */ /* 0x000eb00000000800 */
[----:B------:R-:W2:Y:S01]  /*9d740*/  LDC R129, c[0x0][0x248] ;  /* 0x00009200ff817b82 */ /* 0x000ea20000000800 */
[----:B------:R-:W1:Y:S07]  /*9d750*/  LDS.128 R80, [R0] ;  /* 0x0000000000507984 */ /* 0x000e6e0000000c00 */
[----:B------:R-:W-:Y:S08]  /*9d760*/  BAR.SYNC.DEFER_BLOCKING 0x0 ;  /* 0x0000000000007b1d */ /* 0x000ff00000010000 */
[----:B------:R-:W2:Y:S08]  /*9d770*/  LDC R128, c[0x0][0x248] ;  /* 0x00009200ff807b82 */ /* 0x000eb00000000800 */
[----:B------:R-:W2:Y:S08]  /*9d780*/  LDC R98, c[0x0][0x248] ;  /* 0x00009200ff627b82 */ /* 0x000eb00000000800 */
[----:B------:R-:W2:Y:S01]  /*9d790*/  LDC R181, c[0x0][0x248] ;  /* 0x00009200ffb57b82 */ /* 0x000ea20000000800 */
[----:B------:R4:W-:Y:S07]  /*9d7a0*/  STSM.16.M88.4 [R12], R4 ;  /* 0x000000040c007844 */ /* 0x0009ee0000000200 */
[----:B------:R-:W2:Y:S01]  /*9d7b0*/  LDC R177, c[0x0][0x248] ;  /* 0x00009200ffb17b82 */ /* 0x000ea20000000800 */
[----:B-1----:R-:W-:Y:S07]  /*9d7c0*/  STL.64 [R1+0x3b98], R80 ;  /* 0x003b985001007387 */ /* 0x002fee0000100a00 */
[----:B------:R-:W1:Y:S01]  /*9d7d0*/  LDC R139, c[0x0][0x248] ;  /* 0x00009200ff8b7b82 */ /* 0x000e620000000800 */
[----:B------:R0:W-:Y:S01]  /*9d7e0*/  STL.64 [R1+0x3b90], R82 ;  /* 0x003b905201007387 */ /* 0x0001e20000100a00 */
[----:B----4-:R-:W-:-:S03]  /*9d7f0*/  PRMT R5, R65, 0x5410, R67 ;  /* 0x0000541041057816 */ /* 0x010fc60000000043 */
[----:B------:R-:W4:Y:S03]  /*9d800*/  LDL.LU R67, [R1+0x224] ;  /* 0x0002240001437983 */ /* 0x000f260000300800 */
[----:B------:R-:W1:Y:S01]  /*9d810*/  LDC R138, c[0x0][0x248] ;  /* 0x00009200ff8a7b82 */ /* 0x000e620000000800 */
[----:B------:R-:W2:Y:S01]  /*9d820*/  LDL.LU R65, [R1+0x21c] ;  /* 0x00021c0001417983 */ /* 0x000ea20000300800 */
[----:B------:R-:W-:-:S06]  /*9d830*/  PRMT R4, R77, 0x5410, R79 ;  /* 0x000054104d047816 */ /* 0x000fcc000000004f */
[----:B------:R-:W-:Y:S01]  /*9d840*/  BAR.SYNC.DEFER_BLOCKING 0x0 ;  /* 0x0000000000007b1d */ /* 0x000fe20000010000 */
[----:B------:R-:W-:Y:S02]  /*9d850*/  PRMT R6, R28, 0x5410, R32 ;  /* 0x000054101c067816 */ /* 0x000fe40000000020 */
[----:B------:R-:W-:-:S05]  /*9d860*/  PRMT R7, R31, 0x5410, R34 ;  /* 0x000054101f077816 */ /* 0x000fca0000000022 */
[----:B------:R-:W1:Y:S08]  /*9d870*/  LDC R34, c[0x0][0x248] ;  /* 0x00009200ff227b82 */ /* 0x000e700000000800 */
[----:B------:R-:W1:Y:S08]  /*9d880*/  LDC R32, c[0x0][0x248] ;  /* 0x00009200ff207b82 */ /* 0x000e700000000800 */
[----:B------:R-:W1:Y:S01]  /*9d890*/  LDC R31, c[0x0][0x248] ;  /* 0x00009200ff1f7b82 */ /* 0x000e620000000800 */
[----:B------:R-:W1:Y:S07]  /*9d8a0*/  LDS.128 R76, [R0] ;  /* 0x00000000004c7984 */ /* 0x000e6e0000000c00 */
[----:B------:R-:W-:Y:S08]  /*9d8b0*/  BAR.SYNC.DEFER_BLOCKING 0x0 ;  /* 0x0000000000007b1d */ /* 0x000ff00000010000 */
[----:B------:R-:W2:Y:S08]  /*9d8c0*/  LDC R28, c[0x0][0x248] ;  /* 0x00009200ff1c7b82 */ /* 0x000eb00000000800 */
[----:B0-----:R-:W0:Y:S08]  /*9d8d0*/  LDC R83, c[0x0][0x248] ;  /* 0x00009200ff537b82 */ /* 0x001e300000000800 */
[----:B------:R-:W0:Y:S01]  /*9d8e0*/  LDC R82, c[0x0][0x248] ;  /* 0x00009200ff527b82 */ /* 0x000e220000000800 */
[----:B------:R1:W-:Y:S07]  /*9d8f0*/  STSM.16.M88.4 [R12], R4 ;  /* 0x000000040c007844 */ /* 0x0003ee0000000200 */
[----:B------:R-:W0:Y:S08]  /*9d900*/  LDC R80, c[0x0][0x248] ;  /* 0x00009200ff507b82 */ /* 0x000e300000000800 */
[----:B------:R-:W0:Y:S01]  /*9d910*/  LDC R176, c[0x0][0x248] ;  /* 0x00009200ffb07b82 */ /* 0x000e220000000800 */
[----:B-1----:R-:W-:-:S07]  /*9d920*/  PRMT R5, R73, 0x5410, R75 ;  /* 0x0000541049057816 */ /* 0x002fce000000004b */
[----:B------:R-:W-:Y:S01]  /*9d930*/  BAR.SYNC.DEFER_BLOCKING 0x0 ;  /* 0x0000000000007b1d */ /* 0x000fe20000010000 */
[----:B------:R-:W-:Y:S02]  /*9d940*/  PRMT R4, R58, 0x5410, R236 ;  /* 0x000054103a047816 */ /* 0x000fe400000000ec */
[----:B------:R-:W-:Y:S02]  /*9d950*/  PRMT R6, R33, 0x5410, R37 ;  /* 0x0000541021067816 */ /* 0x000fe40000000025 */
[----:B------:R-:W-:-:S03]  /*9d960*/  PRMT R7, R35, 0x5410, R40 ;  /* 0x0000541023077816 */ /* 0x000fc60000000028 */
[----:B------:R-:W1:Y:S01]  /*9d970*/  LDC R236, c[0x0][0x248] ;  /* 0x00009200ffec7b82 */ /* 0x000e620000000800 */
[----:B------:R0:W-:Y:S07]  /*9d980*/  STL.64 [R1+0x3b88], R76 ;  /* 0x003b884c01007387 */ /* 0x0001ee0000100a00 */
[----:B------:R-:W1:Y:S08]  /*9d990*/  LDC R160, c[0x0][0x248] ;  /* 0x00009200ffa07b82 */ /* 0x000e700000000800 */
[----:B------:R-:W1:Y:S01]  /*9d9a0*/  LDC R155, c[0x0][0x248] ;  /* 0x00009200ff9b7b82 */ /* 0x000e620000000800 */
[----:B------:R-:W1:Y:S07]  /*9d9b0*/  LDS.128 R72, [R0] ;  /* 0x0000000000487984 */ /* 0x000e6e0000000c00 */
[----:B------:R-:W-:Y:S08]  /*9d9c0*/  BAR.SYNC.DEFER_BLOCKING 0x0 ;  /* 0x0000000000007b1d */ /* 0x000ff00000010000 */
[----:B------:R-:W1:Y:S08]  /*9d9d0*/  LDC R58, c[0x0][0x248] ;  /* 0x00009200ff3a7b82 */ /* 0x000e700000000800 */
[----:B------:R-:W1:Y:S08]  /*9d9e0*/  LDC R35, c[0x0][0x248] ;  /* 0x00009200ff237b82 */ /* 0x000e700000000800 */
[----:B------:R-:W1:Y:S01]  /*9d9f0*/  LDC R40, c[0x0][0x248] ;  /* 0x00009200ff287b82 */ /* 0x000e620000000800 */
[----:B------:R0:W-:Y:S07]  /*9da00*/  STSM.16.M88.4 [R12], R4 ;  /* 0x000000040c007844 */ /* 0x0001ee0000000200 */
[----:B------:R-:W1:Y:S08]  /*9da10*/  LDC R37, c[0x0][0x248] ;  /* 0x00009200ff257b82 */ /* 0x000e700000000800 */
[----:B0-----:R-:W0:Y:S01]  /*9da20*/  LDC R77, c[0x0][0x248] ;  /* 0x00009200ff4d7b82 */ /* 0x001e220000000800 */
[----:B------:R-:W-:-:S02]  /*9da30*/  PRMT R4, R238, 0x5410, R237 ;  /* 0x00005410ee047816 */ /* 0x000fc400000000ed */
[----:B------:R-:W-:Y:S02]  /*9da40*/  PRMT R6, R39, 0x5410, R42 ;  /* 0x0000541027067816 */ /* 0x000fe4000000002a */
[----:B------:R-:W-:Y:S01]  /*9da50*/  PRMT R7, R41, 0x5410, R45 ;  /* 0x0000541029077816 */ /* 0x000fe2000000002d */
[----:B------:R1:W-:Y:S02]  /*9da60*/  STL.64 [R1+0x3b80], R78 ;  /* 0x003b804e01007387 */ /* 0x0003e40000100a00 */
[----:B------:R-:W0:Y:S08]  /*9da70*/  LDC R237, c[0x0][0x248] ;  /* 0x00009200ffed7b82 */ /* 0x000e300000000800 */
        /* <DEDUP_REMOVED lines=10> */
[----:B------:R-:W0:Y:S01]  /*9db20*/  LDC R39, c[0x0][0x248] ;  /* 0x00009200ff277b82 */ /* 0x000e220000000800 */
[----:B---3--:R-:W-:-:S07]  /*9db30*/  PRMT R5, R69, 0x5410, R71 ;  /* 0x0000541045057816 */ /* 0x008fce0000000047 */
[----:B------:R-:W-:Y:S08]  /*9db40*/  BAR.SYNC.DEFER_BLOCKING 0x0 ;  /* 0x0000000000007b1d */ /* 0x000ff00000010000 */
[----:B------:R-:W3:Y:S08]  /*9db50*/  LDC R41, c[0x0][0x248] ;  /* 0x00009200ff297b82 */ /* 0x000ef00000000800 */
[----:B-1----:R-:W1:Y:S08]  /*9db60*/  LDC R79, c[0x0][0x248] ;  /* 0x00009200ff4f7b82 */ /* 0x002e700000000800 */
[----:B------:R-:W1:Y:S01]  /*9db70*/  LDC R78, c[0x0][0x248] ;  /* 0x00009200ff4e7b82 */ /* 0x000e620000000800 */
[----:B------:R-:W0:Y:S07]  /*9db80*/  LDS.128 R68, [R0] ;  /* 0x0000000000447984 */ /* 0x000e2e0000000c00 */
[----:B------:R-:W-:Y:S08]  /*9db90*/  BAR.SYNC.DEFER_BLOCKING 0x0 ;  /* 0x0000000000007b1d */ /* 0x000ff00000010000 */
[----:B------:R-:W1:Y:S08]  /*9dba0*/  LDC R127, c[0x0][0x248] ;  /* 0x00009200ff7f7b82 */ /* 0x000e700000000800 */
[----:B------:R-:W1:Y:S08]  /*9dbb0*/  LDC R126, c[0x0][0x248] ;  /* 0x00009200ff7e7b82 */ /* 0x000e700000000800 */
[----:B------:R-:W1:Y:S01]  /*9dbc0*/  LDC R121, c[0x0][0x248] ;  /* 0x00009200ff797b82 */ /* 0x000e620000000800 */
[----:B------:R3:W-:Y:S01]  /*9dbd0*/  STSM.16.M88.4 [R12], R4 ;  /* 0x000000040c007844 */ /* 0x0007e20000000200 */
[----:B----4-:R-:W-:-:S06]  /*9dbe0*/  PRMT R44, R67, 0x5410, R239 ;  /* 0x00005410432c7816 */ /* 0x010fcc00000000ef */
[----:B------:R-:W4:Y:S01]  /*9dbf0*/  LDC R120, c[0x0][0x248] ;  /* 0x00009200ff787b82 */ /* 0x000f220000000800 */
[----:B--2---:R-:W-:-:S07]  /*9dc00*/  PRMT R45, R65, 0x5410, R222 ;  /* 0x00005410412d7816 */ /* 0x004fce00000000de */
[----:B------:R-:W-:Y:S01]  /*9dc10*/  BAR.SYNC.DEFER_BLOCKING 0x0 ;  /* 0x0000000000007b1d */ /* 0x000fe20000010000 */
[----:B---3--:R-:W-:Y:S01]  /*9dc20*/  PRMT R5, R184, 0x7770, RZ ;  /* 0x00007770b8057816 */ /* 0x008fe200000000ff */
[----:B------:R-:W-:Y:S01]  /*9dc30*/  VIADD R4, R10, 0x5 ;  /* 0x000000050a047836 */ /* 0x000fe20000000000 */
[----:B------:R-:W-:Y:S01]  /*9dc40*/  PRMT R7, R184, 0x7771, RZ ;  /* 0x00007771b8077816 */ /* 0x000fe200000000ff */
[--C-:B------:R-:W-:Y:S02]  /*9dc50*/  IMAD.IADD R6, R11, 0x1, R205.reuse ;  /* 0x000000010b067824 */ /* 0x100fe400078e02cd */
[----:B------:R2:W-:Y:S02]  /*9dc60*/  STL.64 [R1+0x3b70], R72 ;  /* 0x003b704801007387 */ /* 0x0005e40000100a00 */
[----:B------:R-:W3:Y:S08]  /*9dc70*/  LDC R239, c[0x0][0x248] ;  /* 0x00009200ffef7b82 */ /* 0x000ef00000000800 */
[----:B------:R-:W1:Y:S01]  /*9dc80*/  LDC R222, c[0x0][0x248] ;  /* 0x00009200ffde7b82 */ /* 0x000e620000000800 */
[----:B------:R-:W4:Y:S01]  /*9dc90*/  LDS.128 R64, [R0] ;  /* 0x0000000000407984 */ /* 0x000f220000000c00 */
[----:B------:R-:W-:Y:S01]  /*9dca0*/  IMAD.IADD R252, R6, 0x1, R205 ;  /* 0x0000000106fc7824 */ /* 0x000fe200078e02cd */
[----:B------:R-:W-:-:S05]  /*9dcb0*/  PRMT R11, R187, 0x7770, RZ ;  /* 0x00007770bb0b7816 */ /* 0x000fca00000000ff */
[----:B--2---:R-:W2:Y:S08]  /*9dcc0*/  LDC R72, c[0x0][0x248] ;  /* 0x00009200ff487b82 */ /* 0x004eb00000000800 */
[----:B------:R-:W-:Y:S08]  /*9dcd0*/  BAR.SYNC.DEFER_BLOCKING 0x0 ;  /* 0x0000000000007b1d */ /* 0x000ff00000010000 */
[----:B------:R-:W2:Y:S08]  /*9dce0*/  LDC R123, c[0x0][0x248] ;  /* 0x00009200ff7b7b82 */ /* 0x000eb00000000800 */
[----:B------:R-:W2:Y:S08]  /*9dcf0*/  LDC R122, c[0x0][0x248] ;  /* 0x00009200ff7a7b82 */ /* 0x000eb00000000800 */
[----:B------:R-:W2:Y:S01]  /*9dd00*/  LDC R117, c[0x0][0x248] ;  /* 0x00009200ff757b82 */ /* 0x000ea20000000800 */
[----:B------:R0:W-:Y:S07]  /*9dd10*/  STSM.16.M88.4 [R12], R44 ;  /* 0x0000002c0c007844 */ /* 0x0001ee0000000200 */
[----:B------:R-:W-:Y:S01]  /*9dd20*/  BAR.SYNC.DEFER_BLOCKING 0x0 ;  /* 0x0000000000007b1d */ /* 0x000fe20000010000 */
[----:B------:R-:W-:-:S07]  /*9dd30*/  IMAD.IADD R251, R252, 0x1, R205 ;  /* 0x00000001fcfb7824 */ /* 0x000fce00078e02cd */
[----:B------:R-:W2:Y:S08]  /*9dd40*/  LDC R116, c[0x0][0x248] ;  /* 0x00009200ff747b82 */ /* 0x000eb00000000800 */
[----:B0-----:R-:W0:Y:S01]  /*9dd50*/  LDC R12, c[0x0][0x248] ;  /* 0x00009200ff0c7b82 */ /* 0x001e220000000800 */
[----:B------:R-:W-:Y:S07]  /*9dd60*/  STL.64 [R1+0x3b50], R74 ;  /* 0x003b504a01007387 */ /* 0x000fee0000100a00 */
[----:B------:R-:W2:Y:S01]  /*9dd70*/  LDC R47, c[0x0][0x248] ;  /* 0x00009200ff2f7b82 */ /* 0x000ea20000000800 */
[----:B------:R3:W-:Y:S04]  /*9dd80*/  @P3 STG.E.U8 desc[UR4][R14.64], R5 ;  /* 0x000000050e003986 */ /* 0x0007e8000c101104 */
[----:B------:R4:W-:Y:S01]  /*9dd90*/  @P6 STG.E.U8 desc[UR4][R16.64], R7 ;  /* 0x0000000710006986 */ /* 0x0009e2000c101104 */
[----:B------:R-:W-:Y:S01]  /*9dda0*/  ISETP.LT.AND P6, PT, R21, R20, !P0 ;  /* 0x000000141500720c */ /* 0x000fe200047c1270 */
[--C-:B------:R-:W-:Y:S01]  /*9ddb0*/  IMAD.IADD R87, R251, 0x1, R205.reuse ;  /* 0x00000001fb577824 */ /* 0x100fe200078e02cd */
[----:B------:R-:W-:Y:S01]  /*9ddc0*/  ISETP.LT.AND P3, PT, R4, R19, !P0 ;  /* 0x000000130400720c */ /* 0x000fe20004761270 */
[----:B------:R-:W-:Y:S01]  /*9ddd0*/  STL.64 [R1+0x3b60], R68 ;  /* 0x003b604401007387 */ /* 0x000fe20000100a00 */
[C---:B------:R-:W-:Y:S01]  /*9dde0*/  PRMT R19, R185.reuse, 0x7770, RZ ;  /* 0x00007770b9137816 */ /* 0x040fe200000000ff */
[----:B------:R-:W-:Y:S01]  /*9ddf0*/  VIADD R4, R10, 0x7 ;  /* 0x000000070a047836 */ /* 0x000fe20000000000 */
[----:B------:R-:W-:Y:S01]  /*9de00*/  PRMT R21, R185, 0x7771, RZ ;  /* 0x00007771b9157816 */ /* 0x000fe200000000ff */
[----:B---3--:R-:W3:Y:S01]  /*9de10*/  LDC R14, c[0x0][0x248] ;  /* 0x00009200ff0e7b82 */ /* 0x008ee20000000800 */
[----:B------:R-:W-:Y:S01]  /*9de20*/  PRMT R15, R186, 0x7770, RZ ;  /* 0x00007770ba0f7816 */ /* 0x000fe200000000ff */
[----:B------:R-:W-:Y:S04]  /*9de30*/  @P5 STG.E.U8 desc[UR4][R50.64], R19 ;  /* 0x0000001332005986 */ /* 0x000fe8000c101104 */
[----:B------:R-:W-:Y:S01]  /*9de40*/  @P2 STG.E.U8 desc[UR4][R52.64], R21 ;  /* 0x0000001534002986 */ /* 0x000fe2000c101104 */
[----:B------:R-:W-:Y:S01]  /*9de50*/  ISETP.LT.AND P2, PT, R4, R13, !P0 ;  /* 0x0000000d0400720c */ /* 0x000fe20004741270 */
[----:B------:R-:W-:Y:S01]  /*9de60*/  IMAD.IADD R250, R87, 0x1, R205 ;  /* 0x0000000157fa7824 */ /* 0x000fe200078e02cd */
[----:B----4-:R-:W-:Y:S01]  /*9de70*/  PRMT R7, R187, 0x7771, RZ ;  /* 0x00007771bb077816 */ /* 0x010fe200000000ff */
[----:B------:R-:W-:Y:S01]  /*9de80*/  @P6 STG.E.U8 desc[UR4][R54.64], R15 ;  /* 0x0000000f36006986 */ /* 0x000fe2000c101104 */
[C---:B------:R-:W-:Y:S01]  /*9de90*/  IADD3 R4, P6, R6.reuse, R2, RZ ;  /* 0x0000000206047210 */ /* 0x040fe20007fde0ff */
[----:B------:R-:W4:Y:S03]  /*9dea0*/  LDC R16, c[0x0][0x248] ;  /* 0x00009200ff107b82 */ /* 0x000f260000000800 */
[----:B------:R-:W-:-:S05]  /*9deb0*/  LEA.HI.X.SX32 R5, R6, R3, 0x1, P6 ;  /* 0x0000000306057211 */ /* 0x000fca00030f0eff */
[----:B------:R-:W1:Y:S01]  /*9dec0*/  LDC R6, c[0x0][0x248] ;  /* 0x00009200ff067b82 */ /* 0x000e620000000800 */
[----:B------:R-:W-:Y:S01]  /*9ded0*/  IMAD.IADD R249, R250, 0x1, R205 ;  /* 0x00000001faf97824 */ /* 0x000fe200078e02cd */
[----:B------:R-:W-:-:S03]  /*9dee0*/  ISETP.LT.AND P5, PT, R23, R18, !P0 ;  /* 0x000000121700720c */ /* 0x000fc600047a1270 */
[--C-:B------:R-:W-:Y:S01]  /*9def0*/  IMAD.IADD R81, R249, 0x1, R205.reuse ;  /* 0x00000001f9517824 */ /* 0x100fe200078e02cd */
[----:B------:R-:W-:Y:S02]  /*9df00*/  PRMT R13, R186, 0x7771, RZ ;  /* 0x00007771ba0d7816 */ /* 0x000fe400000000ff */
[----:B------:R-:W2:Y:S01]  /*9df10*/  LDC R18, c[0x0][0x248] ;  /* 0x00009200ff127b82 */ /* 0x000ea20000000800 */
[--C-:B------:R-:W-:Y:S02]  /*9df20*/  IMAD.IADD R218, R81, 0x1, R205.reuse ;  /* 0x0000000151da7824 */ /* 0x100fe400078e02cd */
[----:B------:R0:W-:Y:S02]  /*9df30*/  @P3 STG.E.U8 desc[UR4][R56.64], R13 ;  /* 0x0000000d38003986 */ /* 0x0001e4000c101104 */
[----:B------:R-:W-:Y:S02]  /*9df40*/  IMAD.IADD R205, R218, 0x1, R205 ;  /* 0x00000001dacd7824 */ /* 0x000fe400078e02cd */
[----:B------:R3:W-:Y:S01]  /*9df50*/  @P5 STG.E.U8 desc[UR4][R8.64], R11 ;  /* 0x0000000b08005986 */ /* 0x0007e2000c101104 */
[----:B------:R-:W2:Y:S01]  /*9df60*/  LDC R23, c[0x0][0x248] ;  /* 0x00009200ff177b82 */ /* 0x000ea20000000800 */
[----:B-1----:R-:W-:-:S07]  /*9df70*/  IMAD.IADD R73, R205, 0x1, R6 ;  /* 0x00000001cd497824 */ /* 0x002fce00078e0206 */
[----:B0-----:R-:W0:Y:S01]  /*9df80*/  LDC R13, c[0x0][0x248] ;  /* 0x00009200ff0d7b82 */ /* 0x001e220000000800 */
[----:B------:R-:W-:-:S07]  /*9df90*/  IMAD.IADD R198, R73, 0x1, R198 ;  /* 0x0000000149c67824 */ /* 0x000fce00078e02c6 */
[----:B---3--:R-:W1:Y:S01]  /*9dfa0*/  LDC R9, c[0x0][0x248] ;  /* 0x00009200ff097b82 */ /* 0x008e620000000800 */
[----:B------:R-:W-:Y:S01]  /*9dfb0*/  IMAD.IADD R215, R198, 0x1, R215 ;  /* 0x00000001c6d77824 */ /* 0x000fe200078e02d7 */
[----:B------:R3:W-:Y:S03]  /*9dfc0*/  @P2 STG.E.U8 desc[UR4][R4.64], R7 ;  /* 0x0000000704002986 */ /* 0x0007e6000c101104 */
[----:B------:R-:W-:-:S03]  /*9dfd0*/  IMAD.IADD R146, R215, 0x1, R12 ;  /* 0x00000001d7927824 */ /* 0x000fc600078e020c */
[----:B------:R-:W4:Y:S01]  /*9dfe0*/  LDC R8, c[0x0][0x248] ;  /* 0x00009200ff087b82 */ /* 0x000f220000000800 */
[----:B------:R-:W-:-:S07]  /*9dff0*/  IMAD.IADD R245, R146, 0x1, R245 ;  /* 0x0000000192f57824 */ /* 0x000fce00078e02f5 */
[----:B---3--:R-:W3:Y:S01]  /*9e000*/  LDC R7, c[0x0][0x248] ;  /* 0x00009200ff077b82 */ /* 0x008ee20000000800 */
[----:B------:R-:W-:-:S07]  /*9e010*/  IMAD.IADD R242, R245, 0x1, R242 ;  /* 0x00000001f5f27824 */ /* 0x000fce00078e02f2 */
[----:B------:R-:W2:Y:S01]  /*9e020*/  LDC R4, c[0x0][0x248] ;  /* 0x00009200ff047b82 */ /* 0x000ea20000000800 */
[----:B-1----:R-:W-:-:S04]  /*9e030*/  IMAD.IADD R99, R242, 0x1, R9 ;  /* 0x00000001f2637824 */ /* 0x002fc800078e0209 */
[----:B------:R-:W-:-:S03]  /*9e040*/  IMAD.IADD R237, R99, 0x1, R237 ;  /* 0x0000000163ed7824 */ /* 0x000fc600078e02ed */
[----:B------:R-:W1:Y:S01]  /*9e050*/  LDC R11, c[0x0][0x248] ;  /* 0x00009200ff0b7b82 */ /* 0x000e620000000800 */
[----:B------:R-:W-:-:S04]  /*9e060*/  IMAD.IADD R244, R237, 0x1, R244 ;  /* 0x00000001edf47824 */ /* 0x000fc800078e02f4 */
[----:B---3--:R-:W-:-:S03]  /*9e070*/  IMAD.IADD R180, R244, 0x1, R7 ;  /* 0x00000001f4b47824 */ /* 0x008fc600078e0207 */
[----:B------:R-:W3:Y:S01]  /*9e080*/  LDC R6, c[0x0][0x248] ;  /* 0x00009200ff067b82 */ /* 0x000ee20000000800 */
[----:B------:R-:W-:-:S04]  /*9e090*/  IMAD.IADD R227, R180, 0x1, R227 ;  /* 0x00000001b4e37824 */ /* 0x000fc800078e02e3 */
[----:B--2---:R-:W-:Y:S01]  /*9e0a0*/  IMAD.IADD R229, R227, 0x1, R4 ;  /* 0x00000001e3e57824 */ /* 0x004fe200078e0204 */
[----:B------:R-:W-:Y:S02]  /*9e0b0*/  STL.64 [R1+0x3b58], R70 ;  /* 0x003b584601007387 */ /* 0x000fe40000100a00 */
[----:B------:R-:W2:Y:S01]  /*9e0c0*/  LDC R5, c[0x0][0x248] ;  /* 0x00009200ff057b82 */ /* 0x000ea20000000800 */
[----:B----4-:R-:W-:-:S04]  /*9e0d0*/  IMAD.IADD R161, R229, 0x1, R8 ;  /* 0x00000001e5a17824 */ /* 0x010fc800078e0208 */
[----:B------:R-:W-:Y:S01]  /*9e0e0*/  IMAD.IADD R203, R161, 0x1, R203 ;  /* 0x00000001a1cb7824 */ /* 0x000fe200078e02cb */
[----:B------:R0:W-:Y:S02]  /*9e0f0*/  STL [R1+0x3cdc], R0 ;  /* 0x003cdc0001007387 */ /* 0x0001e40000100800 */
[----:B------:R-:W4:Y:S01]  /*9e100*/  LDC R21, c[0x0][0x248] ;  /* 0x00009200ff157b82 */ /* 0x000f220000000800 */
[----:B------:R-:W-:-:S04]  /*9e110*/  IMAD.IADD R211, R203, 0x1, R16 ;  /* 0x00000001cbd37824 */ /* 0x000fc800078e0210 */
[----:B------:R-:W-:-:S03]  /*9e120*/  IMAD.IADD R69, R211, 0x1, R18 ;  /* 0x00000001d3457824 */ /* 0x000fc600078e0212 */
[----:B------:R-:W4:Y:S01]  /*9e130*/  LDC R20, c[0x0][0x248] ;  /* 0x00009200ff147b82 */ /* 0x000f220000000800 */
[----:B------:R-:W-:-:S04]  /*9e140*/  IMAD.IADD R199, R69, 0x1, R199 ;  /* 0x0000000145c77824 */ /* 0x000fc800078e02c7 */
[----:B------:R-:W-:-:S03]  /*9e150*/  IMAD.IADD R207, R199, 0x1, R34 ;  /* 0x00000001c7cf7824 */ /* 0x000fc600078e0222 */
[----:B------:R-:W4:Y:S01]  /*9e160*/  LDC R19, c[0x0][0x248] ;  /* 0x00009200ff137b82 */ /* 0x000f220000000800 */
[----:B------:R-:W-:-:S04]  /*9e170*/  IMAD.IADD R33, R207, 0x1, R36 ;  /* 0x00000001cf217824 */ /* 0x000fc800078e0224 */
[----:B------:R-:W-:Y:S01]  /*9e180*/  IMAD.IADD R196, R33, 0x1, R196 ;  /* 0x0000000121c47824 */ /* 0x000fe200078e02c4 */
[----:B------:R-:W-:Y:S02]  /*9e190*/  STL.64 [R1+0x3b78], R64 ;  /* 0x003b784001007387 */ /* 0x000fe40000100a00 */
[----:B------:R-:W4:Y:S01]  /*9e1a0*/  LDC R18, c[0x0][0x248] ;  /* 0x00009200ff127b82 */ /* 0x000f220000000800 */
[----:B-1----:R-:W-:-:S04]  /*9e1b0*/  IMAD.IADD R220, R196, 0x1, R11 ;  /* 0x00000001c4dc7824 */ /* 0x002fc800078e020b */
[----:B0-----:R-:W-:Y:S01]  /*9e1c0*/  IMAD.IADD R0, R220, 0x1, R13 ;  /* 0x00000001dc007824 */ /* 0x001fe200078e020d */
[----:B------:R-:W-:Y:S02]  /*9e1d0*/  STL.64 [R1+0x3b68], R66 ;  /* 0x003b684201007387 */ /* 0x000fe40000100a00 */
[----:B------:R-:W0:Y:S01]  /*9e1e0*/  LDC R56, c[0x0][0x248] ;  /* 0x00009200ff387b82 */ /* 0x000e220000000800 */
[----:B------:R-:W-:-:S04]  /*9e1f0*/  IMAD.IADD R225, R0, 0x1, R225 ;  /* 0x0000000100e17824 */ /* 0x000fc800078e02e1 */
[----:B---3--:R-:W-:Y:S01]  /*9e200*/  IMAD.IADD R201, R225, 0x1, R6 ;  /* 0x00000001e1c97824 */ /* 0x008fe200078e0206 */
[----:B------:R-:W-:Y:S02]  /*9e210*/  STL.64 [R1+0x3e40], R184 ;  /* 0x003e40b801007387 */ /* 0x000fe40000100a00 */
[----:B------:R-:W1:Y:S01]  /*9e220*/  LDC R17, c[0x0][0x248] ;  /* 0x00009200ff117b82 */ /* 0x000e620000000800 */
[----:B------:R-:W-:-:S04]  /*9e230*/  IMAD.IADD R0, R201, 0x1, R38 ;  /* 0x00000001c9007824 */ /* 0x000fc800078e0226 */
[----:B------:R-:W-:Y:S01]  /*9e240*/  IMAD.IADD R235, R0, 0x1, R235 ;  /* 0x0000000100eb7824 */ /* 0x000fe200078e02eb */
[----:B------:R-:W-:Y:S02]  /*9e250*/  STL.64 [R1+0x3e48], R186 ;  /* 0x003e48ba01007387 */ /* 0x000fe40000100a00 */
[----:B------:R-:W3:Y:S01]  /*9e260*/  LDC R16, c[0x0][0x248] ;  /* 0x00009200ff107b82 */ /* 0x000ee20000000800 */
[----:B------:R-:W-:-:S04]  /*9e270*/  IMAD.IADD R232, R235, 0x1, R232 ;  /* 0x00000001ebe87824 */ /* 0x000fc800078e02e8 */
[----:B--2---:R-:W-:Y:S01]  /*9e280*/  IMAD.IADD R0, R232, 0x1, R5 ;  /* 0x00000001e8007824 */ /* 0x004fe200078e0205 */
[----:B------:R-:W-:Y:S02]  /*9e290*/  STL [R1+0x3ea8], R162 ;  /* 0x003ea8a201007387 */ /* 0x000fe40000100800 */
[----:B------:R-:W2:Y:S01]  /*9e2a0*/  LDC R15, c[0x0][0x248] ;  /* 0x00009200ff0f7b82 */ /* 0x000ea20000000800 */
[----:B------:R-:W-:-:S04]  /*9e2b0*/  IMAD.IADD R246, R0, 0x1, R246 ;  /* 0x0000000100f67824 */ /* 0x000fc800078e02f6 */
[----:B------:R-:W-:-:S03]  /*9e2c0*/  IMAD.IADD R223, R246, 0x1, R223 ;  /* 0x00000001f6df7824 */ /* 0x000fc600078e02df */
[----:B------:R-:W2:Y:S01]  /*9e2d0*/  LDC R12, c[0x0][0x248] ;  /* 0x00009200ff0c7b82 */ /* 0x000ea20000000800 */
[----:B------:R-:W-:-:S04]  /*9e2e0*/  IMAD.IADD R0, R223, 0x1, R14 ;  /* 0x00000001df007824 */ /* 0x000fc800078e020e */
[----:B------:R-:W-:Y:S01]  /*9e2f0*/  IMAD.IADD R248, R0, 0x1, R248 ;  /* 0x0000000100f87824 */ /* 0x000fe200078e02f8 */
[----:B------:R0:W-:Y:S02]  /*9e300*/  STL [R1+0x3eac], R163 ;  /* 0x003eaca301007387 */ /* 0x0001e40000100800 */
[----:B------:R-:W2:Y:S01]  /*9e310*/  LDC R11, c[0x0][0x248] ;  /* 0x00009200ff0b7b82 */ /* 0x000ea20000000800 */
[----:B------:R-:W-:-:S04]  /*9e320*/  IMAD.IADD R243, R248, 0x1, R243 ;  /* 0x00000001f8f37824 */ /* 0x000fc800078e02f3 */
[----:B------:R-:W-:Y:S01]  /*9e330*/  IMAD.IADD R0, R243, 0x1, R32 ;  /* 0x00000001f3007824 */ /* 0x000fe200078e0220 */
[----:B------:R3:W-:Y:S02]  /*9e340*/  STL [R1+0x3e90], R156 ;  /* 0x003e909c01007387 */ /* 0x0007e40000100800 */
[----:B------:R-:W2:Y:S01]  /*9e350*/  LDC R52, c[0x0][0x248] ;  /* 0x00009200ff347b82 */ /* 0x000ea20000000800 */
[----:B------:R-:W-:-:S04]  /*9e360*/  IMAD.IADD R239, R0, 0x1, R239 ;  /* 0x0000000100ef7824 */ /* 0x000fc800078e02ef */
[----:B------:R-:W-:-:S03]  /*9e370*/  IMAD.IADD R247, R239, 0x1, R247 ;  /* 0x00000001eff77824 */ /* 0x000fc600078e02f7 */
[----:B------:R-:W2:Y:S01]  /*9e380*/  LDC R9, c[0x0][0x248] ;  /* 0x00009200ff097b82 */ /* 0x000ea20000000800 */
[----:B------:R-:W-:-:S04]  /*9e390*/  IMAD.IADD R0, R247, 0x1, R31 ;  /* 0x00000001f7007824 */ /* 0x000fc800078e021f */
[----:B------:R-:W-:Y:S01]  /*9e3a0*/  IMAD.IADD R241, R0, 0x1, R241 ;  /* 0x0000000100f17824 */ /* 0x000fe200078e02f1 */
[----:B------:R-:W-:Y:S02]  /*9e3b0*/  STL [R1+0x3e94], R157 ;  /* 0x003e949d01007387 */ /* 0x000fe40000100800 */
[----:B------:R-:W2:Y:S01]  /*9e3c0*/  LDC R8, c[0x0][0x248] ;  /* 0x00009200ff087b82 */ /* 0x000ea20000000800 */
[----:B------:R-:W-:-:S04]  /*9e3d0*/  IMAD.IADD R238, R241, 0x1, R238 ;  /* 0x00000001f1ee7824 */ /* 0x000fc800078e02ee */
[----:B------:R-:W-:Y:S01]  /*9e3e0*/  IMAD.IADD R0, R238, 0x1, R30 ;  /* 0x00000001ee007824 */ /* 0x000fe200078e021e */
[----:B------:R-:W-:Y:S02]  /*9e3f0*/  STL.64 [R1+0x3e98], R158 ;  /* 0x003e989e01007387 */ /* 0x000fe40000100a00 */
[----:B------:R-:W2:Y:S01]  /*9e400*/  LDC R57, c[0x0][0x248] ;  /* 0x00009200ff397b82 */ /* 0x000ea20000000800 */
[----:B------:R-:W-:-:S04]  /*9e410*/  IMAD.IADD R233, R0, 0x1, R233 ;  /* 0x0000000100e97824 */ /* 0x000fc800078e02e9 */
[----:B------:R-:W-:-:S03]  /*9e420*/  IMAD.IADD R240, R233, 0x1, R240 ;  /* 0x00000001e9f07824 */ /* 0x000fc600078e02f0 */
        /* <DEDUP_REMOVED lines=38> */
[----:B----4-:R-:W-:-:S04]  /*9e690*/  IMAD.IADD R13, R214, 0x1, R21 ;  /* 0x00000001d60d7824 */ /* 0x010fc800078e0215 */
[----:B------:R-:W-:-:S03]  /*9e6a0*/  IMAD.IADD R210, R13, 0x1, R210 ;  /* 0x000000010dd27824 */ /* 0x000fc600078e02d2 */
[----:B------:R-:W4:Y:S01]  /*9e6b0*/  LDC R32, c[0x0][0x248] ;  /* 0x00009200ff207b82 */ /* 0x000f220000000800 */
[----:B------:R-:W-:-:S04]  /*9e6c0*/  IMAD.IADD R206, R210, 0x1, R206 ;  /* 0x00000001d2ce7824 */ /* 0x000fc800078e02ce */
[----:B0-----:R-:W-:-:S03]  /*9e6d0*/  IMAD.IADD R163, R206, 0x1, R20 ;  /* 0x00000001cea37824 */ /* 0x001fc600078e0214 */
[----:B------:R-:W0:Y:S01]  /*9e6e0*/  LDC R44, c[0x0][0x248] ;  /* 0x00009200ff2c7b82 */ /* 0x000e220000000800 */
[----:B------:R-:W-:-:S04]  /*9e6f0*/  IMAD.IADD R200, R163, 0x1, R200 ;  /* 0x00000001a3c87824 */ /* 0x000fc800078e02c8 */
[----:B------:R-:W-:-:S03]  /*9e700*/  IMAD.IADD R209, R200, 0x1, R209 ;  /* 0x00000001c8d17824 */ /* 0x000fc600078e02d1 */
        /* <DEDUP_REMOVED lines=10> */
[----:B-1----:R-:W-:Y:S01]  /*9e7b0*/  IMAD.IADD R13, R202, 0x1, R17 ;  /* 0x00000001ca0d7824 */ /* 0x002fe200078e0211 */
[----:B------:R-:W-:Y:S03]  /*9e7c0*/  STL [R1+0x3e5c], R148 ;  /* 0x003e5c9401007387 */ /* 0x000fe60000100800 */
[----:B------:R-:W-:Y:S01]  /*9e7d0*/  IMAD.IADD R194, R13, 0x1, R194 ;  /* 0x000000010dc27824 */ /* 0x000fe200078e02c2 */
[----:B------:R-:W-:Y:S02]  /*9e7e0*/  STL [R1+0x3e60], R149 ;  /* 0x003e609501007387 */ /* 0x000fe40000100800 */
[----:B------:R-:W1:Y:S01]  /*9e7f0*/  LDC R30, c[0x0][0x248] ;  /* 0x00009200ff1e7b82 */ /* 0x000e620000000800 */
[----:B------:R-:W-:Y:S01]  /*9e800*/  IMAD.IADD R195, R194, 0x1, R195 ;  /* 0x00000001c2c37824 */ /* 0x000fe200078e02c3 */
[----:B------:R-:W-:Y:S04]  /*9e810*/  STL [R1+0x3e50], R150 ;  /* 0x003e509601007387 */ /* 0x000fe80000100800 */
[----:B------:R-:W-:Y:S02]  /*9e820*/  STL [R1+0x3e58], R151 ;  /* 0x003e589701007387 */ /* 0x000fe40000100800 */
[----:B------:R-:W1:Y:S02]  /*9e830*/  LDC R71, c[0x0][0x248] ;  /* 0x00009200ff477b82 */ /* 0x000e640000000800 */
[----:B------:R-:W-:Y:S04]  /*9e840*/  STL.64 [R1+0x3eb8], R162 ;  /* 0x003eb8a201007387 */ /* 0x000fe80000100a00 */
[----:B------:R-:W-:Y:S01]  /*9e850*/  STL [R1+0x3e54], R178 ;  /* 0x003e54b201007387 */ /* 0x000fe20000100800 */
[----:B---3--:R-:W-:Y:S01]  /*9e860*/  IMAD.IADD R156, R195, 0x1, R16 ;  /* 0x00000001c39c7824 */ /* 0x008fe200078e0210 */
[----:B------:R-:W3:Y:S02]  /*9e870*/  LDC R67, c[0x0][0x248] ;  /* 0x00009200ff437b82 */ /* 0x000ee40000000800 */
[----:B------:R-:W-:Y:S04]  /*9e880*/  STL.64 [R1+0x3e68], R144 ;  /* 0x003e689001007387 */ /* 0x000fe80000100a00 */
[----:B------:R-:W-:Y:S02]  /*9e890*/  STL.64 [R1+0x3eb0], R194 ;  /* 0x003eb0c201007387 */ /* 0x000fe40000100a00 */
[----:B------:R-:W3:Y:S02]  /*9e8a0*/  LDC R66, c[0x0][0x248] ;  /* 0x00009200ff427b82 */ /* 0x000ee40000000800 */
[----:B------:R-:W-:Y:S04]  /*9e8b0*/  STL.64 [R1+0x3e70], R140 ;  /* 0x003e708c01007387 */ /* 0x000fe80000100a00 */
[----:B------:R-:W-:Y:S02]  /*9e8c0*/  STL.64 [R1+0x3e78], R142 ;  /* 0x003e788e01007387 */ /* 0x000fe40000100a00 */
[----:B------:R-:W3:Y:S02]  /*9e8d0*/  LDC R70, c[0x0][0x248] ;  /* 0x00009200ff467b82 */ /* 0x000ee40000000800 */
[----:B------:R2:W-:Y:S01]  /*9e8e0*/  STL.64 [R1+0x3e80], R136 ;  /* 0x003e808801007387 */ /* 0x0005e20000100a00 */
[----:B------:R-:W-:-:S05]  /*9e8f0*/  IMAD.IADD R192, R156, 0x1, R192 ;  /* 0x000000019cc07824 */ /* 0x000fca00078e02c0 */
[----:B------:R-:W3:Y:S08]  /*9e900*/  LDC R75, c[0x0][0x248] ;  /* 0x00009200ff4b7b82 */ /* 0x000ef00000000800 */
[----:B--2---:R-:W2:Y:S01]  /*9e910*/  LDC R137, c[0x0][0x248] ;  /* 0x00009200ff897b82 */ /* 0x004ea20000000800 */
[----:B------:R-:W-:-:S04]  /*9e920*/  IMAD.IADD R193, R192, 0x1, R193 ;  /* 0x00000001c0c17824 */ /* 0x000fc800078e02c1 */
[----:B------:R-:W-:-:S03]  /*9e930*/  IMAD.IADD R157, R193, 0x1, R15 ;  /* 0x00000001c19d7824 */ /* 0x000fc600078e020f */
[----:B------:R-:W3:Y:S01]  /*9e940*/  LDC R74, c[0x0][0x248] ;  /* 0x00009200ff4a7b82 */ /* 0x000ee20000000800 */
[----:B------:R-:W-:-:S04]  /*9e950*/  IMAD.IADD R190, R157, 0x1, R190 ;  /* 0x000000019dbe7824 */ /* 0x000fc800078e02be */
[----:B------:R-:W-:-:S03]  /*9e960*/  IMAD.IADD R191, R190, 0x1, R191 ;  /* 0x00000001bebf7824 */ /* 0x000fc600078e02bf */
[----:B------:R-:W3:Y:S01]  /*9e970*/  LDC R0, c[0x0][0x248] ;  /* 0x00009200ff007b82 */ /* 0x000ee20000000800 */
[----:B--2---:R-:W-:-:S07]  /*9e980*/  IMAD.IADD R137, R191, 0x1, R137 ;  /* 0x00000001bf897824 */ /* 0x004fce00078e0289 */
[----:B------:R-:W2:Y:S01]  /*9e990*/  LDC R65, c[0x0][0x248] ;  /* 0x00009200ff417b82 */ /* 0x000ea20000000800 */
[----:B------:R-:W-:-:S04]  /*9e9a0*/  IMAD.IADD R188, R137, 0x1, R188 ;  /* 0x0000000189bc7824 */ /* 0x000fc800078e02bc */
[----:B------:R-:W-:-:S03]  /*9e9b0*/  IMAD.IADD R189, R188, 0x1, R189 ;  /* 0x00000001bcbd7824 */ /* 0x000fc600078e02bd */
[----:B------:R-:W2:Y:S01]  /*9e9c0*/  LDC R64, c[0x0][0x248] ;  /* 0x00009200ff407b82 */ /* 0x000ea20000000800 */
[----:B------:R-:W-:-:S04]  /*9e9d0*/  IMAD.IADD R136, R189, 0x1, R12 ;  /* 0x00000001bd887824 */ /* 0x000fc800078e020c */
[----:B------:R-:W-:Y:S01]  /*9e9e0*/  IMAD.IADD R63, R136, 0x1, R63 ;  /* 0x00000001883f7824 */ /* 0x000fe200078e023f */
[----:B------:R-:W-:Y:S02]  /*9e9f0*/  IADD3 R184, P2, R252, R2, RZ ;  /* 0x00000002fcb87210 */ /* 0x000fe40007f5e0ff */
[----:B------:R-:W1:Y:S01]  /*9ea00*/  LDC R163, c[0x0][0x248] ;  /* 0x00009200ffa37b82 */ /* 0x000e620000000800 */
        /* <DEDUP_REMOVED lines=8> */
[----:B------:R-:W3:Y:S01]  /*9ea90*/  LDC R195, c[0x0][0x248] ;  /* 0x00009200ffc37b82 */ /* 0x000ee20000000800 */
        /* <DEDUP_REMOVED lines=34> */
[----:B0-----:R-:W-:-:S03]  /*9ecc0*/  IMAD.IADD R44, R4, 0x1, R44 ;  /* 0x00000001042c7824 */ /* 0x001fc600078e022c */
[----:B------:R-:W0:Y:S01]  /*9ecd0*/  LDC R104, c[0x0][0x248] ;  /* 0x00009200ff687b82 */ /* 0x000e220000000800 */
[----:B------:R-:W-:-:S04]  /*9ece0*/  IMAD.IADD R45, R44, 0x1, R45 ;  /* 0x000000012c2d7824 */ /* 0x000fc800078e022d */
[----:B------:R-:W-:-:S03]  /*9ecf0*/  IMAD.IADD R4, R45, 0x1, R36 ;  /* 0x000000012d047824 */ /* 0x000fc600078e0224 */
        /* <DEDUP_REMOVED lines=12> */
[----:B------:R-:W-:Y:S01]  /*9edc0*/  LEA.HI.X.SX32 R185, R252, R3, 0x1, P2 ;  /* 0x00000003fcb97211 */ /* 0x000fe200010f0eff */
[----:B------:R0:W-:Y:S01]  /*9edd0*/  STL.64 [R1+0x3e88], R138 ;  /* 0x003e888a01007387 */ /* 0x0001e20000100a00 */
[----:B-1----:R-:W-:Y:S01]  /*9ede0*/  IMAD.IADD R163, R207, 0x1, R163 ;  /* 0x00000001cfa37824 */ /* 0x002fe200078e02a3 */
[----:B------:R-:W1:Y:S01]  /*9edf0*/  LDC R103, c[0x0][0x248] ;  /* 0x00009200ff677b82 */ /* 0x000e620000000800 */
[----:B------:R-:W-:-:S04]  /*9ee00*/  IMAD.IADD R4, R38, 0x1, R85 ;  /* 0x0000000126047824 */ /* 0x000fc800078e0255 */
[----:B------:R-:W-:Y:S02]  /*9ee10*/  IMAD.IADD R35, R4, 0x1, R84 ;  /* 0x0000000104237824 */ /* 0x000fe400078e0254 */
[----:B---3--:R-:W-:Y:S01]  /*9ee20*/  IMAD.IADD R195, R220, 0x1, R195 ;  /* 0x00000001dcc37824 */ /* 0x008fe200078e02c3 */
[----:B------:R-:W-:Y:S01]  /*9ee30*/  STL.64 [R1+0x3ea0], R188 ;  /* 0x003ea0bc01007387 */ /* 0x000fe20000100a00 */
[----:B------:R-:W-:Y:S01]  /*9ee40*/  IMAD.IADD R36, R35, 0x1, R173 ;  /* 0x0000000123247824 */ /* 0x000fe200078e02ad */
[----:B------:R-:W3:Y:S03]  /*9ee50*/  LDC R102, c[0x0][0x248] ;  /* 0x00009200ff667b82 */ /* 0x000ee60000000800 */
[----:B------:R-:W-:-:S04]  /*9ee60*/  IMAD.IADD R179, R36, 0x1, R83 ;  /* 0x0000000124b37824 */ /* 0x000fc800078e0253 */
        /* <DEDUP_REMOVED lines=35> */
[----:B------:R-:W-:Y:S01]  /*9f0a0*/  IMAD.IADD R5, R16, 0x1, R74 ;  /* 0x0000000110057824 */ /* 0x000fe200078e024a */
[----:B------:R-:W-:-:S03]  /*9f0b0*/  IADD3 R74, P3, R251, R2, RZ ;  /* 0x00000002fb4a7210 */ /* 0x000fc60007f7e0ff */
[----:B------:R-:W-:Y:S01]  /*9f0c0*/  IMAD.IADD R17, R5, 0x1, R0 ;  /* 0x0000000105117824 */ /* 0x000fe200078e0200 */
[----:B------:R-:W-:Y:S01]  /*9f0d0*/  LEA.HI.X.SX32 R75, R251, R3, 0x1, P3 ;  /* 0x00000003fb4b7211 */ /* 0x000fe200018f0eff */
[----:B------:R-:W3:Y:S02]  /*9f0e0*/  LDC R77, c[0x0][0x248] ;  /* 0x00009200ff4d7b82 */ /* 0x000ee40000000800 */
[----:B--2---:R-:W-:Y:S01]  /*9f0f0*/  IMAD.IADD R18, R17, 0x1, R65 ;  /* 0x0000000111127824 */ /* 0x004fe200078e0241 */
[----:B------:R-:W-:-:S03]  /*9f100*/  IADD3 R170, P5, R249, R2, RZ ;  /* 0x00000002f9aa7210 */ /* 0x000fc60007fbe0ff */
[----:B------:R-:W-:Y:S01]  /*9f110*/  IMAD.IADD R251, R18, 0x1, R64 ;  /* 0x0000000112fb7824 */ /* 0x000fe200078e0240 */
[----:B------:R-:W-:Y:S01]  /*9f120*/  IADD3 R172, P3, R250, R2, RZ ;  /* 0x00000002faac7210 */ /* 0x000fe20007f7e0ff */
[----:B------:R-:W2:Y:S02]  /*9f130*/  LDC R76, c[0x0][0x248] ;  /* 0x00009200ff4c7b82 */ /* 0x000ea40000000800 */
[----:B------:R-:W-:Y:S01]  /*9f140*/  IMAD.IADD R252, R251, 0x1, R93 ;  /* 0x00000001fbfc7824 */ /* 0x000fe200078e025d */
[----:B------:R-:W-:-:S03]  /*9f150*/  LEA.HI.X.SX32 R171, R249, R3, 0x1, P5 ;  /* 0x00000003f9ab7211 */ /* 0x000fc600028f0eff */
[----:B------:R-:W-:Y:S01]  /*9f160*/  IMAD.IADD R249, R252, 0x1, R86 ;  /* 0x00000001fcf97824 */ /* 0x000fe200078e0256 */
[-C--:B------:R-:W-:Y:S01]  /*9f170*/  LEA.HI.X.SX32 R173, R250, R3.reuse, 0x1, P3 ;  /* 0x00000003faad7211 */ /* 0x080fe200018f0eff */
[----:B------:R-:W2:Y:S01]  /*9f180*/  LDC R79, c[0x0][0x248] ;  /* 0x00009200ff4f7b82 */ /* 0x000ea20000000800 */
[-C--:B------:R-:W-:Y:S01]  /*9f190*/  IADD3 R124, P5, R205, R2.reuse, RZ ;  /* 0x00000002cd7c7210 */ /* 0x080fe20007fbe0ff */
[----:B------:R-:W-:Y:S01]  /*9f1a0*/  IMAD.IADD R250, R249, 0x1, R92 ;  /* 0x00000001f9fa7824 */ /* 0x000fe200078e025c */
[-C--:B------:R-:W-:Y:S02]  /*9f1b0*/  IADD3 R64, P2, R87, R2.reuse, RZ ;  /* 0x0000000257407210 */ /* 0x080fe40007f5e0ff */
[-C--:B------:R-:W-:Y:S02]  /*9f1c0*/  IADD3 R86, P3, R218, R2.reuse, RZ ;  /* 0x00000002da567210 */ /* 0x080fe40007f7e0ff */
[-C--:B------:R-:W-:Y:S01]  /*9f1d0*/  LEA.HI.X.SX32 R125, R205, R3.reuse, 0x1, P5 ;  /* 0x00000003cd7d7211 */ /* 0x080fe200028f0eff */
[----:B------:R-:W-:Y:S01]  /*9f1e0*/  IMAD.IADD R205, R250, 0x1, R80 ;  /* 0x00000001facd7824 */ /* 0x000fe200078e0250 */
[-C--:B------:R-:W-:Y:S01]  /*9f1f0*/  LEA.HI.X.SX32 R65, R87, R3.reuse, 0x1, P2 ;  /* 0x0000000357417211 */ /* 0x080fe200010f0eff */
[----:B------:R-:W2:Y:S01]  /*9f200*/  LDC R78, c[0x0][0x248] ;  /* 0x00009200ff4e7b82 */ /* 0x000ea20000000800 */
[----:B------:R-:W-:Y:S01]  /*9f210*/  LEA.HI.X.SX32 R87, R218, R3, 0x1, P3 ;  /* 0x00000003da577211 */ /* 0x000fe200018f0eff */
[----:B------:R-:W-:Y:S01]  /*9f220*/  IMAD.IADD R218, R205, 0x1, R114 ;  /* 0x00000001cdda7824 */ /* 0x000fe200078e0272 */
[----:B------:R-:W-:-:S02]  /*9f230*/  IADD3 R92, P3, R198, R2, RZ ;  /* 0x00000002c65c7210 */ /* 0x000fc40007f7e0ff */
[-C--:B------:R-:W-:Y:S02]  /*9f240*/  IADD3 R186, P5, R215, R2.reuse, RZ ;  /* 0x00000002d7ba7210 */ /* 0x080fe40007fbe0ff */
[-C--:B------:R-:W-:Y:S01]  /*9f250*/  LEA.HI.X.SX32 R93, R198, R3.reuse, 0x1, P3 ;  /* 0x00000003c65d7211 */ /* 0x080fe200018f0eff */
[----:B------:R-:W-:Y:S01]  /*9f260*/  IMAD.IADD R198, R218, 0x1, R72 ;  /* 0x00000001dac67824 */ /* 0x000fe200078e0248 */
[-C--:B------:R-:W-:Y:S01]  /*9f270*/  IADD3 R168, P2, R81, R2.reuse, RZ ;  /* 0x0000000251a87210 */ /* 0x080fe20007f5e0ff */
[----:B------:R-:W2:Y:S01]  /*9f280*/  LDC R67, c[0x0][0x248] ;  /* 0x00009200ff437b82 */ /* 0x000ea20000000800 */
[-C--:B------:R-:W-:Y:S01]  /*9f290*/  LEA.HI.X.SX32 R187, R215, R3.reuse, 0x1, P5 ;  /* 0x00000003d7bb7211 */ /* 0x080fe200028f0eff */
[----:B------:R-:W-:Y:S01]  /*9f2a0*/  IMAD.IADD R215, R198, 0x1, R147 ;  /* 0x00000001c6d77824 */ /* 0x000fe200078e0293 */
[----:B------:R-:W-:Y:S02]  /*9f2b0*/  IADD3 R174, P5, R242, R2, RZ ;  /* 0x00000002f2ae7210 */ /* 0x000fe40007fbe0ff */
[----:B------:R-:W-:-:S02]  /*9f2c0*/  LEA.HI.X.SX32 R169, R81, R3, 0x1, P2 ;  /* 0x0000000351a97211 */ /* 0x000fc400010f0eff */
[-C--:B------:R-:W-:Y:S01]  /*9f2d0*/  IADD3 R80, P2, R73, R2.reuse, RZ ;  /* 0x0000000249507210 */ /* 0x080fe20007f5e0ff */
[----:B------:R-:W2:Y:S01]  /*9f2e0*/  LDC R66, c[0x0][0x248] ;  /* 0x00009200ff427b82 */ /* 0x000ea20000000800 */
[-C--:B------:R-:W-:Y:S02]  /*9f2f0*/  IADD3 R114, P3, R245, R2.reuse, RZ ;  /* 0x00000002f5727210 */ /* 0x080fe40007f7e0ff */
[-C--:B------:R-:W-:Y:S01]  /*9f300*/  LEA.HI.X.SX32 R175, R242, R3.reuse, 0x1, P5 ;  /* 0x00000003f2af7211 */ /* 0x080fe200028f0eff */
[----:B------:R-:W-:Y:S01]  /*9f310*/  IMAD.IADD R242, R215, 0x1, R129 ;  /* 0x00000001d7f27824 */ /* 0x000fe200078e0281 */
[-C--:B------:R-:W-:Y:S02]  /*9f320*/  LEA.HI.X.SX32 R81, R73, R3.reuse, 0x1, P2 ;  /* 0x0000000349517211 */ /* 0x080fe400010f0eff */
[-C--:B------:R-:W-:Y:S01]  /*9f330*/  IADD3 R72, P2, R146, R2.reuse, RZ ;  /* 0x0000000292487210 */ /* 0x080fe20007f5e0ff */
[----:B------:R-:W2:Y:S01]  /*9f340*/  LDC R71, c[0x0][0x248] ;  /* 0x00009200ff477b82 */ /* 0x000ea20000000800 */
[----:B------:R-:W-:Y:S01]  /*9f350*/  LEA.HI.X.SX32 R115, R245, R3, 0x1, P3 ;  /* 0x00000003f5737211 */ /* 0x000fe200018f0eff */
[----:B------:R-:W-:Y:S01]  /*9f360*/  IMAD.IADD R245, R242, 0x1, R128 ;  /* 0x00000001f2f57824 */ /* 0x000fe200078e0280 */
[----:B------:R-:W-:-:S02]  /*9f370*/  IADD3 R182, P3, R237, R2, RZ ;  /* 0x00000002edb67210 */ /* 0x000fc40007f7e0ff */
[-C--:B------:R-:W-:Y:S02]  /*9f380*/  LEA.HI.X.SX32 R73, R146, R3.reuse, 0x1, P2 ;  /* 0x0000000392497211 */ /* 0x080fe400010f0eff */
[CC--:B------:R-:W-:Y:S01]  /*9f390*/  IADD3 R146, P5, R244.reuse, R2.reuse, RZ ;  /* 0x00000002f4927210 */ /* 0x0c0fe20007fbe0ff */
[----:B------:R-:W2:Y:S01]  /*9f3a0*/  LDC R70, c[0x0][0x248] ;  /* 0x00009200ff467b82 */ /* 0x000ea20000000800 */
[-C--:B------:R-:W-:Y:S01]  /*9f3b0*/  LEA.HI.X.SX32 R183, R237, R3.reuse, 0x1, P3 ;  /* 0x00000003edb77211 */ /* 0x080fe200018f0eff */
[----:B------:R-:W-:Y:S01]  /*9f3c0*/  IMAD.IADD R237, R245, 0x1, R98 ;  /* 0x00000001f5ed7824 */ /* 0x000fe200078e0262 */
[-C--:B------:R-:W-:Y:S02]  /*9f3d0*/  IADD3 R166, P2, R99, R2.reuse, RZ ;  /* 0x0000000263a67210 */ /* 0x080fe40007f5e0ff */
[-C--:B------:R-:W-:Y:S01]  /*9f3e0*/  LEA.HI.X.SX32 R147, R244, R3.reuse, 0x1, P5 ;  /* 0x00000003f4937211 */ /* 0x080fe200028f0eff */
[----:B------:R-:W-:Y:S01]  /*9f3f0*/  IMAD.IADD R244, R237, 0x1, R181 ;  /* 0x00000001edf47824 */ /* 0x000fe200078e02b5 */
[----:B------:R-:W-:Y:S01]  /*9f400*/  IADD3 R164, P3, R227, R2, RZ ;  /* 0x00000002e3a47210 */ /* 0x000fe20007f7e0ff */
[----:B------:R-:W2:Y:S01]  /*9f410*/  LDC R0, c[0x0][0x22c] ;  /* 0x00008b00ff007b82 */ /* 0x000ea20000000800 */
[----:B------:R-:W-:-:S02]  /*9f420*/  LEA.HI.X.SX32 R167, R99, R3, 0x1, P2 ;  /* 0x0000000363a77211 */ /* 0x000fc400010f0eff */
[-C--:B------:R-:W-:Y:S02]  /*9f430*/  IADD3 R98, P2, R180, R2.reuse, RZ ;  /* 0x00000002b4627210 */ /* 0x080fe40007f5e0ff */
[-C--:B------:R-:W-:Y:S02]  /*9f440*/  IADD3 R128, P5, R229, R2.reuse, RZ ;  /* 0x00000002e5807210 */ /* 0x080fe40007fbe0ff */
[-C--:B------:R-:W-:Y:S01]  /*9f450*/  LEA.HI.X.SX32 R165, R227, R3.reuse, 0x1, P3 ;  /* 0x00000003e3a57211 */ /* 0x080fe200018f0eff */
[----:B------:R-:W-:Y:S01]  /*9f460*/  IMAD.IADD R227, R244, 0x1, R177 ;  /* 0x00000001f4e37824 */ /* 0x000fe200078e02b1 */
[-C--:B------:R-:W-:Y:S02]  /*9f470*/  LEA.HI.X.SX32 R99, R180, R3.reuse, 0x1, P2 ;  /* 0x00000003b4637211 */ /* 0x080fe400010f0eff */
[----:B------:R-:W-:Y:S01]  /*9f480*/  LEA.HI.X.SX32 R129, R229, R3, 0x1, P5 ;  /* 0x00000003e5817211 */ /* 0x000fe200028f0eff */
[----:B------:R-:W-:Y:S01]  /*9f490*/  IMAD.IADD R229, R227, 0x1, R176 ;  /* 0x00000001e3e57824 */ /* 0x000fe200078e02b0 */
[----:B0-----:R-:W-:-:S02]  /*9f4a0*/  IADD3 R138, P3, R203, R2, RZ ;  /* 0x00000002cb8a7210 */ /* 0x001fc40007f7e0ff */
[-C--:B------:R-:W-:Y:S02]  /*9f4b0*/  IADD3 R158, P2, R161, R2.reuse, RZ ;  /* 0x00000002a19e7210 */ /* 0x080fe40007f5e0ff */
[-C--:B------:R-:W-:Y:S01]  /*9f4c0*/  LEA.HI.X.SX32 R139, R203, R3.reuse, 0x1, P3 ;  /* 0x00000003cb8b7211 */ /* 0x080fe200018f0eff */
[----:B------:R-:W-:Y:S01]  /*9f4d0*/  IMAD.IADD R203, R229, 0x1, R160 ;  /* 0x00000001e5cb7824 */ /* 0x000fe200078e02a0 */
[-C--:B------:R-:W-:Y:S02]  /*9f4e0*/  IADD3 R148, P5, R211, R2.reuse, RZ ;  /* 0x00000002d3947210 */ /* 0x080fe40007fbe0ff */
[-C--:B------:R-:W-:Y:S02]  /*9f4f0*/  LEA.HI.X.SX32 R159, R161, R3.reuse, 0x1, P2 ;  /* 0x00000003a19f7211 */ /* 0x080fe400010f0eff */
[----:B------:R-:W-:Y:S02]  /*9f500*/  IADD3 R160, P2, R69, R2, RZ ;  /* 0x0000000245a07210 */ /* 0x000fe40007f5e0ff */
[-C--:B------:R-:W-:Y:S01]  /*9f510*/  LEA.HI.X.SX32 R149, R211, R3.reuse, 0x1, P5 ;  /* 0x00000003d3957211 */ /* 0x080fe200028f0eff */
[----:B------:R-:W-:Y:S01]  /*9f520*/  IMAD.IADD R211, R203, 0x1, R150 ;  /* 0x00000001cbd37824 */ /* 0x000fe200078e0296 */
[----:B------:R-:W-:-:S02]  /*9f530*/  LEA.HI.X.SX32 R161, R69, R3, 0x1, P2 ;  /* 0x0000000345a17211 */ /* 0x000fc400010f0eff */
[----:B------:R-:W-:-:S04]  /*9f540*/  IADD3 R150, P2, R163, R2, RZ ;  /* 0x00000002a3967210 */ /* 0x000fc80007f5e0ff */
[-C--:B------:R-:W-:Y:S02]  /*9f550*/  LEA.HI.X.SX32 R151, R163, R3.reuse, 0x1, P2 ;  /* 0x00000003a3977211 */ /* 0x080fe400010f0eff */
[----:B------:R-:W0:Y:S01]  /*9f560*/  LDC R163, c[0x0][0x248] ;  /* 0x00009200ffa37b82 */ /* 0x000e220000000800 */
[-C--:B------:R-:W-:Y:S02]  /*9f570*/  IADD3 R180, P3, R199, R2.reuse, RZ ;  /* 0x00000002c7b47210 */ /* 0x080fe40007f7e0ff */
[-C--:B------:R-:W-:Y:S02]  /*9f580*/  IADD3 R176, P5, R207, R2.reuse, RZ ;  /* 0x00000002cfb07210 */ /* 0x080fe40007fbe0ff */
[-C--:B------:R-:W-:Y:S01]  /*9f590*/  LEA.HI.X.SX32 R181, R199, R3.reuse, 0x1, P3 ;  /* 0x00000003c7b57211 */ /* 0x080fe200018f0eff */
[----:B------:R-:W-:Y:S01]  /*9f5a0*/  IMAD.IADD R199, R211, 0x1, R68 ;  /* 0x00000001d3c77824 */ /* 0x000fe200078e0244 */
[----:B------:R-:W-:Y:S02]  /*9f5b0*/  LEA.HI.X.SX32 R177, R207, R3, 0x1, P5 ;  /* 0x00000003cfb17211 */ /* 0x000fe400028f0eff */
[-C--:B------:R-:W-:Y:S01]  /*9f5c0*/  IADD3 R68, P3, R196, R2.reuse, RZ ;  /* 0x00000002c4447210 */ /* 0x080fe20007f7e0ff */
[----:B------:R-:W-:Y:S01]  /*9f5d0*/  IMAD.IADD R207, R199, 0x1, R162 ;  /* 0x00000001c7cf7824 */ /* 0x000fe200078e02a2 */
[----:B------:R-:W-:-:S02]  /*9f5e0*/  IADD3 R162, P2, R195, R2, RZ ;  /* 0x00000002c3a27210 */ /* 0x000fc40007f5e0ff */
[-C--:B------:R-:W-:Y:S02]  /*9f5f0*/  IADD3 R142, P5, R220, R2.reuse, RZ ;  /* 0x00000002dc8e7210 */ /* 0x080fe40007fbe0ff */
[-C--:B------:R-:W-:Y:S02]  /*9f600*/  LEA.HI.X.SX32 R69, R196, R3.reuse, 0x1, P3 ;  /* 0x00000003c4457211 */ /* 0x080fe400018f0eff */
[-C--:B------:R-:W-:Y:S01]  /*9f610*/  LEA.HI.X.SX32 R143, R220, R3.reuse, 0x1, P5 ;  /* 0x00000003dc8f7211 */ /* 0x080fe200028f0eff */
[----:B0-----:R-:W-:Y:S01]  /*9f620*/  IMAD.IADD R196, R207, 0x1, R163 ;  /* 0x00000001cfc47824 */ /* 0x001fe200078e02a3 */
[----:B------:R-:W-:Y:S02]  /*9f630*/  LEA.HI.X.SX32 R163, R195, R3, 0x1, P2 ;  /* 0x00000003c3a37211 */ /* 0x000fe400010f0eff */
[----:B------:R-:W0:Y:S01]  /*9f640*/  LDC R195, c[0x0][0x248] ;  /* 0x00009200ffc37b82 */ /* 0x000e220000000800 */
[----:B------:R-:W-:Y:S04]  /*9f650*/  STL.64 [R1+0xa48], R142 ;  /* 0x000a488e01007387 */ /* 0x000fe80000100a00 */
[----:B------:R4:W-:Y:S03]  /*9f660*/  STL.64 [R1+0xa20], R162 ;  /* 0x000a20a201007387 */ /* 0x0009e60000100a00 */
[----:B----4-:R-:W4:Y:S01]  /*9f670*/  LDC R163, c[0x0][0x248] ;  /* 0x00009200ffa37b82 */ /* 0x010f220000000800 */
[----:B------:R-:W-:Y:S01]  /*9f680*/  IADD3 R142, P5, R201, R2, RZ ;  /* 0x00000002c98e7210 */ /* 0x000fe20007fbe0ff */
[----:B------:R-:W-:-:S02]  /*9f690*/  IMAD.IADD R220, R196, 0x1, R194 ;  /* 0x00000001c4dc7824 */ /* 0x000fc400078e02c2 */
[----:B0-----:R-:W-:Y:S01]  /*9f6a0*/  IMAD.IADD R195, R201, 0x1, R195 ;  /* 0x00000001c9c37824 */ /* 0x001fe200078e02c3 */
[----:B------:R-:W-:-:S03]  /*9f6b0*/  IADD3 R188, P3, R225, R2, RZ ;  /* 0x00000002e1bc7210 */ /* 0x000fc60007f7e0ff */
[----:B------:R-:W0:Y:S01]  /*9f6c0*/  LDC R194, c[0x0][0x248] ;  /* 0x00009200ffc27b82 */ /* 0x000e220000000800 */
[-C--:B------:R-:W-:Y:S02]  /*9f6d0*/  LEA.HI.X.SX32 R143, R201, R3.reuse, 0x1, P5 ;  /* 0x00000003c98f7211 */ /* 0x080fe400028f0eff */
[-C--:B------:R-:W-:Y:S02]  /*9f6e0*/  IADD3 R162, P2, R195, R2.reuse, RZ ;  /* 0x00000002c3a27210 */ /* 0x080fe40007f5e0ff */
[-C--:B------:R-:W-:Y:S01]  /*9f6f0*/  LEA.HI.X.SX32 R189, R225, R3.reuse, 0x1, P3 ;  /* 0x00000003e1bd7211 */ /* 0x080fe200018f0eff */
[----:B----4-:R-:W-:Y:S01]  /*9f700*/  IMAD.IADD R201, R220, 0x1, R163 ;  /* 0x00000001dcc97824 */ /* 0x010fe200078e02a3 */
[----:B------:R-:W-:Y:S02]  /*9f710*/  LEA.HI.X.SX32 R163, R195, R3, 0x1, P2 ;  /* 0x00000003c3a37211 */ /* 0x000fe400010f0eff */
[----:B------:R-:W4:Y:S01]  /*9f720*/  LDC R195, c[0x0][0x248] ;  /* 0x00009200ffc37b82 */ /* 0x000f220000000800 */
[----:B------:R-:W-:Y:S04]  /*9f730*/  STL.64 [R1+0xa18], R188 ;  /* 0x000a18bc01007387 */ /* 0x000fe80000100a00 */
[----:B------:R-:W-:Y:S04]  /*9f740*/  STL.64 [R1+0xa10], R142 ;  /* 0x000a108e01007387 */ /* 0x000fe80000100a00 */
[----:B------:R1:W-:Y:S02]  /*9f750*/  STL.64 [R1+0x9f0], R162 ;  /* 0x0009f0a201007387 */ /* 0x0003e40000100a00 */
[----:B-1----:R-:W1:Y:S01]  /*9f760*/  LDC R163, c[0x0][0x248] ;  /* 0x00009200ffa37b82 */ /* 0x002e620000000800 */
[C---:B----4-:R-:W-:Y:S01]  /*9f770*/  IMAD.IADD R195, R232.reuse, 0x1, R195 ;  /* 0x00000001e8c37824 */ /* 0x050fe200078e02c3 */
[-C--:B------:R-:W-:Y:S01]  /*9f780*/  IADD3 R142, P5, R232, R2.reuse, RZ ;  /* 0x00000002e88e7210 */ /* 0x080fe20007fbe0ff */
[----:B0-----:R-:W-:Y:S01]  /*9f790*/  IMAD.IADD R225, R201, 0x1, R194 ;  /* 0x00000001c9e17824 */ /* 0x001fe200078e02c2 */
[----:B------:R-:W-:-:S02]  /*9f7a0*/  IADD3 R188, P3, R235, R2, RZ ;  /* 0x00000002ebbc7210 */ /* 0x000fc40007f7e0ff */
[----:B------:R-:W-:Y:S02]  /*9f7b0*/  IADD3 R162, P2, R195, R2, RZ ;  /* 0x00000002c3a27210 */ /* 0x000fe40007f5e0ff */
[----:B------:R-:W0:Y:S01]  /*9f7c0*/  LDC R194, c[0x0][0x248] ;  /* 0x00009200ffc27b82 */ /* 0x000e220000000800 */
[-C--:B------:R-:W-:Y:S02]  /*9f7d0*/  LEA.HI.X.SX32 R143, R232, R3.reuse, 0x1, P5 ;  /* 0x00000003e88f7211 */ /* 0x080fe400028f0eff */
[----:B------:R-:W-:-:S05]  /*9f7e0*/  LEA.HI.X.SX32 R189, R235, R3, 0x1, P3 ;  /* 0x00000003ebbd7211 */ /* 0x000fca00018f0eff */
[----:B------:R-:W-:Y:S01]  /*9f7f0*/  STL.64 [R1+0x9e8], R188 ;  /* 0x0009e8bc01007387 */ /* 0x000fe20000100a00 */
[----:B-1----:R-:W-:Y:S01]  /*9f800*/  IMAD.IADD R232, R225, 0x1, R163 ;  /* 0x00000001e1e87824 */ /* 0x002fe200078e02a3 */
[----:B------:R-:W-:Y:S02]  /*9f810*/  LEA.HI.X.SX32 R163, R195, R3, 0x1, P2 ;  /* 0x00000003c3a37211 */ /* 0x000fe400010f0eff */
[----:B------:R-:W1:Y:S01]  /*9f820*/  LDC R195, c[0x0][0x248] ;  /* 0x00009200ffc37b82 */ /* 0x000e620000000800 */
[----:B------:R-:W-:Y:S04]  /*9f830*/  STL.64 [R1+0x9e0], R142 ;  /* 0x0009e08e01007387 */ /* 0x000fe80000100a00 */
[----:B------:R4:W-:Y:S03]  /*9f840*/  STL.64 [R1+0x9c0], R162 ;  /* 0x0009c0a201007387 */ /* 0x0009e60000100a00 */
[----:B----4-:R-:W4:Y:S01]  /*9f850*/  LDC R163, c[0x0][0x248] ;  /* 0x00009200ffa37b82 */ /* 0x010f220000000800 */
[----:B------:R-:W-:Y:S01]  /*9f860*/  IADD3 R142, P5, R223, R2, RZ ;  /* 0x00000002df8e7210 */ /* 0x000fe20007fbe0ff */
[----:B0-----:R-:W-:-:S02]  /*9f870*/  IMAD.IADD R235, R232, 0x1, R194 ;  /* 0x00000001e8eb7824 */ /* 0x001fc400078e02c2 */
[----:B-1----:R-:W-:Y:S01]  /*9f880*/  IMAD.IADD R195, R223, 0x1, R195 ;  /* 0x00000001dfc37824 */ /* 0x002fe200078e02c3 */
[----:B------:R-:W-:-:S03]  /*9f890*/  IADD3 R188, P3, R246, R2, RZ ;  /* 0x00000002f6bc7210 */ /* 0x000fc60007f7e0ff */
[----:B------:R-:W0:Y:S01]  /*9f8a0*/  LDC R194, c[0x0][0x248] ;  /* 0x00009200ffc27b82 */ /* 0x000e220000000800 */
[-C--:B------:R-:W-:Y:S02]  /*9f8b0*/  LEA.HI.X.SX32 R143, R223, R3.reuse, 0x1, P5 ;  /* 0x00000003df8f7211 */ /* 0x080fe400028f0eff */
[-C--:B------:R-:W-:Y:S02]  /*9f8c0*/  IADD3 R162, P2, R195, R2.reuse, RZ ;  /* 0x00000002c3a27210 */ /* 0x080fe40007f5e0ff */
[-C--:B------:R-:W-:Y:S01]  /*9f8d0*/  LEA.HI.X.SX32 R189, R246, R3.reuse, 0x1, P3 ;  /* 0x00000003f6bd7211 */ /* 0x080fe200018f0eff */
[----:B----4-:R-:W-:Y:S01]  /*9f8e0*/  IMAD.IADD R223, R235, 0x1, R163 ;  /* 0x00000001ebdf7824 */ /* 0x010fe200078e02a3 */
[----:B------:R-:W-:Y:S02]  /*9f8f0*/  LEA.HI.X.SX32 R163, R195, R3, 0x1, P2 ;  /* 0x00000003c3a37211 */ /* 0x000fe400010f0eff */
[----:B------:R-:W1:Y:S01]  /*9f900*/  LDC R195, c[0x0][0x248] ;  /* 0x00009200ffc37b82 */ /* 0x000e620000000800 */
[----:B------:R-:W-:Y:S04]  /*9f910*/  STL.64 [R1+0x9b8], R188 ;  /* 0x0009b8bc01007387 */ /* 0x000fe80000100a00 */
[----:B------:R-:W-:Y:S04]  /*9f920*/  STL.64 [R1+0x9b0], R142 ;  /* 0x0009b08e01007387 */ /* 0x000fe80000100a00 */
[----:B------:R4:W-:Y:S02]  /*9f930*/  STL.64 [R1+0x990], R162 ;  /* 0x000990a201007387 */ /* 0x0009e40000100a00 */
[----:B----4-:R-:W4:Y:S01]  /*9f940*/  LDC R163, c[0x0][0x248] ;  /* 0x00009200ffa37b82 */ /* 0x010f220000000800 */
[C---:B-1----:R-:W-:Y:S01]  /*9f950*/  IMAD.IADD R195, R243.reuse, 0x1, R195 ;  /* 0x00000001f3c37824 */ /* 0x042fe200078e02c3 */
        /* <DEDUP_REMOVED lines=8> */
[----:B----4-:R-:W-:Y:S01]  /*9f9e0*/  IMAD.IADD R243, R246, 0x1, R163 ;  /* 0x00000001f6f37824 */ /* 0x010fe200078e02a3 */
[----:B------:R-:W-:Y:S02]  /*9f9f0*/  LEA.HI.X.SX32 R163, R195, R3, 0x1, P2 ;  /* 0x00000003c3a37211 */ /* 0x000fe400010f0eff */
[----:B------:R-:W1:Y:S01]  /*9fa00*/  LDC R195, c[0x0][0x248] ;  /* 0x00009200ffc37b82 */ /* 0x000e620000000800 */
[----:B------:R-:W-:Y:S04]  /*9fa10*/  STL.64 [R1+0x980], R142 ;  /* 0x0009808e01007387 */ /* 0x000fe80000100a00 */
[----:B------:R4:W-:Y:S03]  /*9fa20*/  STL.64 [R1+0x960], R162 ;  /* 0x000960a201007387 */ /* 0x0009e60000100a00 */
[----:B----4-:R-:W4:Y:S01]  /*9fa30*/  LDC R163, c[0x0][0x248] ;  /* 0x00009200ffa37b82 */ /* 0x010f220000000800 */
[----:B------:R-:W-:Y:S01]  /*9fa40*/  IADD3 R188, P3, R239, R2, RZ ;  /* 0x00000002efbc7210 */ /* 0x000fe20007f7e0ff */
[----:B0-----:R-:W-:-:S02]  /*9fa50*/  IMAD.IADD R248, R243, 0x1, R194 ;  /* 0x00000001f3f87824 */ /* 0x001fc400078e02c2 */
[C---:B-1----:R-:W-:Y:S01]  /*9fa60*/  IMAD.IADD R195, R247.reuse, 0x1, R195 ;  /* 0x00000001f7c37824 */ /* 0x042fe200078e02c3 */
[----:B------:R-:W-:-:S03]  /*9fa70*/  IADD3 R142, P5, R247, R2, RZ ;  /* 0x00000002f78e7210 */ /* 0x000fc60007fbe0ff */
[----:B------:R-:W0:Y:S01]  /*9fa80*/  LDC R194, c[0x0][0x248] ;  /* 0x00009200ffc27b82 */ /* 0x000e220000000800 */
[-C--:B------:R-:W-:Y:S02]  /*9fa90*/  LEA.HI.X.SX32 R189, R239, R3.reuse, 0x1, P3 ;  /* 0x00000003efbd7211 */ /* 0x080fe400018f0eff */
[-C--:B------:R-:W-:Y:S02]  /*9faa0*/  IADD3 R162, P2, R195, R2.reuse, RZ ;  /* 0x00000002c3a27210 */ /* 0x080fe40007f5e0ff */
[-C--:B------:R-:W-:Y:S01]  /*9fab0*/  LEA.HI.X.SX32 R143, R247, R3.reuse, 0x1, P5 ;  /* 0x00000003f78f7211 */ /* 0x080fe200028f0eff */
        /* <DEDUP_REMOVED lines=22> */
[----:B-1----:R-:W-:Y:S01]  /*9fc20*/  IMAD.IADD R195, R240, 0x1, R195 ;  /* 0x00000001f0c37824 */ /* 0x002fe200078e02c3 */
[-C--:B------:R-:W-:Y:S01]  /*9fc30*/  IADD3 R188, P3, R233, R2.reuse, RZ ;  /* 0x00000002e9bc7210 */ /* 0x080fe20007f7e0ff */
[----:B0-----:R-:W-:Y:S01]  /*9fc40*/  IMAD.IADD R241, R238, 0x1, R194 ;  /* 0x00000001eef17824 */ /* 0x001fe200078e02c2 */
[----:B------:R-:W-:-:S02]  /*9fc50*/  IADD3 R142, P5, R240, R2, RZ ;  /* 0x00000002f08e7210 */ /* 0x000fc40007fbe0ff */
[----:B------:R-:W-:Y:S02]  /*9fc60*/  IADD3 R162, P2, R195, R2, RZ ;  /* 0x00000002c3a27210 */ /* 0x000fe40007f5e0ff */
[----:B------:R-:W0:Y:S01]  /*9fc70*/  LDC R194, c[0x0][0x248] ;  /* 0x00009200ffc27b82 */ /* 0x000e220000000800 */
[-C--:B------:R-:W-:Y:S02]  /*9fc80*/  LEA.HI.X.SX32 R189, R233, R3.reuse, 0x1, P3 ;  /* 0x00000003e9bd7211 */ /* 0x080fe400018f0eff */
[----:B------:R-:W-:-:S03]  /*9fc90*/  LEA.HI.X.SX32 R143, R240, R3, 0x1, P5 ;  /* 0x00000003f08f7211 */ /* 0x000fc600028f0eff */
        /* <DEDUP_REMOVED lines=13> */
[CC--:B------:R-:W-:Y:S02]  /*9fd70*/  IADD3 R162, P2, R195.reuse, R2.reuse, RZ ;  /* 0x00000002c3a27210 */ /* 0x0c0fe40007f5e0ff */
        /* <DEDUP_REMOVED lines=53> */
[----:B0-----:R-:W-:Y:S01]  /*a00d0*/  IMAD.IADD R228, R219, 0x1, R194 ;  /* 0x00000001dbe47824 */ /* 0x001fe200078e02c2 */
[C---:B------:R-:W-:Y:S01]  /*a00e0*/  IADD3 R142, P5, R217.reuse, R2, RZ ;  /* 0x00000002d98e7210 */ /* 0x040fe20007fbe0ff */
[----:B-1----:R-:W-:-:S05]  /*a00f0*/  IMAD.IADD R195, R217, 0x1, R195 ;  /* 0x00000001d9c37824 */ /* 0x002fca00078e02c3 */
[----:B------:R-:W0:Y:S01]  /*a0100*/  LDC R194, c[0x0][0x248] ;  /* 0x00009200ffc27b82 */ /* 0x000e220000000800 */
[CC--:B------:R-:W-:Y:S02]  /*a0110*/  IADD3 R188, P3, R222.reuse, R2.reuse, RZ ;  /* 0x00000002debc7210 */ /* 0x0c0fe40007f7e0ff */
[----:B------:R-:W-:Y:S02]  /*a0120*/  IADD3 R162, P2, R195, R2, RZ ;  /* 0x00000002c3a27210 */ /* 0x000fe40007f5e0ff */
[-C--:B------:R-:W-:Y:S02]  /*a0130*/  LEA.HI.X.SX32 R143, R217, R3.reuse, 0x1, P5 ;  /* 0x00000003d98f7211 */ /* 0x080fe400028f0eff */
[-C--:B------:R-:W-:Y:S01]  /*a0140*/  LEA.HI.X.SX32 R189, R222, R3.reuse, 0x1, P3 ;  /* 0x00000003debd7211 */ /* 0x080fe200018f0eff */
[----:B----4-:R-:W-:Y:S01]  /*a0150*/  IMAD.IADD R217, R228, 0x1, R163 ;  /* 0x00000001e4d97824 */ /* 0x010fe200078e02a3 */
[----:B------:R-:W-:Y:S02]  /*a0160*/  LEA.HI.X.SX32 R163, R195, R3, 0x1, P2 ;  /* 0x00000003c3a37211 */ /* 0x000fe400010f0eff */
[----:B------:R-:W1:Y:S01]  /*a0170*/  LDC R195, c[0x0][0x248] ;  /* 0x00009200ffc37b82 */ /* 0x000e620000000800 */
[----:B------:R-:W-:Y:S04]  /*a0180*/  STL.64 [R1+0x7e8], R188 ;  /* 0x0007e8bc01007387 */ /* 0x000fe80000100a00 */
[----:B------:R-:W-:Y:S04]  /*a0190*/  STL.64 [R1+0x7e0], R142 ;  /* 0x0007e08e01007387 */ /* 0x000fe80000100a00 */
[----:B------:R4:W-:Y:S01]  /*a01a0*/  STL.64 [R1+0x7d0], R162 ;  /* 0x0007d0a201007387 */ /* 0x0009e20000100a00 */
[----:B0-----:R-:W-:-:S02]  /*a01b0*/  IMAD.IADD R222, R217, 0x1, R194 ;  /* 0x00000001d9de7824 */ /* 0x001fc400078e02c2 */
[----:B------:R-:W0:Y:S08]  /*a01c0*/  LDC R194, c[0x0][0x248] ;  /* 0x00009200ffc27b82 */ /* 0x000e300000000800 */
[----:B----4-:R-:W4:Y:S01]  /*a01d0*/  LDC R163, c[0x0][0x248] ;  /* 0x00009200ffa37b82 */ /* 0x010f220000000800 */
[----:B-1----:R-:W-:Y:S01]  /*a01e0*/  IMAD.IADD R195, R221, 0x1, R195 ;  /* 0x00000001ddc37824 */ /* 0x002fe200078e02c3 */
[----:B------:R-:W-:-:S02]  /*a01f0*/  IADD3 R188, P3, R213, R2, RZ ;  /* 0x00000002d5bc7210 */ /* 0x000fc40007f7e0ff */
[-C--:B------:R-:W-:Y:S02]  /*a0200*/  IADD3 R142, P5, R221, R2.reuse, RZ ;  /* 0x00000002dd8e7210 */ /* 0x080fe40007fbe0ff */
[----:B------:R-:W-:Y:S02]  /*a0210*/  IADD3 R162, P2, R195, R2, RZ ;  /* 0x00000002c3a27210 */ /* 0x000fe40007f5e0ff */
[-C--:B------:R-:W-:Y:S02]  /*a0220*/  LEA.HI.X.SX32 R189, R213, R3.reuse, 0x1, P3 ;  /* 0x00000003d5bd7211 */ /* 0x080fe400018f0eff */
[----:B------:R-:W-:-:S03]  /*a0230*/  LEA.HI.X.SX32 R143, R221, R3, 0x1, P5 ;  /* 0x00000003dd8f7211 */ /* 0x000fc600028f0eff */
[----:B------:R-:W-:Y:S04]  /*a0240*/  STL.64 [R1+0x7c8], R188 ;  /* 0x0007c8bc01007387 */ /* 0x000fe80000100a00 */
[----:B------:R-:W-:Y:S01]  /*a0250*/  STL.64 [R1+0x7c0], R142 ;  /* 0x0007c08e01007387 */ /* 0x000fe20000100a00 */
[----:B----4-:R-:W-:Y:S01]  /*a0260*/  IMAD.IADD R213, R222, 0x1, R163 ;  /* 0x00000001ded57824 */ /* 0x010fe200078e02a3 */
[----:B------:R-:W-:Y:S02]  /*a0270*/  LEA.HI.X.SX32 R163, R195, R3, 0x1, P2 ;  /* 0x00000003c3a37211 */ /* 0x000fe400010f0eff */
[----:B------:R-:W1:Y:S03]  /*a0280*/  LDC R195, c[0x0][0x248] ;  /* 0x00009200ffc37b82 */ /* 0x000e660000000800 */
[----:B------:R4:W-:Y:S01]  /*a0290*/  STL.64 [R1+0x7a0], R162 ;  /* 0x0007a0a201007387 */ /* 0x0009e20000100a00 */
[----:B0-----:R-:W-:-:S04]  /*a02a0*/  IMAD.IADD R221, R213, 0x1, R194 ;  /* 0x00000001d5dd7824 */ /* 0x001fc800078e02c2 */
[----:B------:R-:W0:Y:S08]  /*a02b0*/  LDC R194, c[0x0][0x248] ;  /* 0x00009200ffc27b82 */ /* 0x000e300000000800 */
[----:B----4-:R-:W4:Y:S01]  /*a02c0*/  LDC R163, c[0x0][0x248] ;  /* 0x00009200ffa37b82 */ /* 0x010f220000000800 */
[-C--:B------:R-:W-:Y:S02]  /*a02d0*/  IADD3 R142, P5, R212, R2.reuse, RZ ;  /* 0x00000002d48e7210 */ /* 0x080fe40007fbe0ff */
[----:B------:R-:W-:-:S02]  /*a02e0*/  IADD3 R188, P3, R216, R2, RZ ;  /* 0x00000002d8bc7210 */ /* 0x000fc40007f7e0ff */
[CC--:B------:R-:W-:Y:S01]  /*a02f0*/  LEA.HI.X.SX32 R143, R212.reuse, R3.reuse, 0x1, P5 ;  /* 0x00000003d48f7211 */ /* 0x0c0fe200028f0eff */
[----:B-1----:R-:W-:Y:S01]  /*a0300*/  IMAD.IADD R195, R212, 0x1, R195 ;  /* 0x00000001d4c37824 */ /* 0x002fe200078e02c3 */
[----:B------:R-:W-:-:S04]  /*a0310*/  LEA.HI.X.SX32 R189, R216, R3, 0x1, P3 ;  /* 0x00000003d8bd7211 */ /* 0x000fc800018f0eff */
[-C--:B------:R-:W-:Y:S01]  /*a0320*/  IADD3 R162, P2, R195, R2.reuse, RZ ;  /* 0x00000002c3a27210 */ /* 0x080fe20007f5e0ff */
[----:B------:R1:W-:Y:S01]  /*a0330*/  STL.64 [R1+0x798], R188 ;  /* 0x000798bc01007387 */ /* 0x0003e20000100a00 */
[----:B----4-:R-:W-:Y:S02]  /*a0340*/  IMAD.IADD R212, R221, 0x1, R163 ;  /* 0x00000001ddd47824 */ /* 0x010fe400078e02a3 */
[----:B------:R-:W-:Y:S01]  /*a0350*/  LEA.HI.X.SX32 R163, R195, R3, 0x1, P2 ;  /* 0x00000003c3a37211 */ /* 0x000fe200010f0eff */
[----:B------:R-:W-:Y:S01]  /*a0360*/  STL.64 [R1+0x790], R142 ;  /* 0x0007908e01007387 */ /* 0x000fe20000100a00 */
[-C--:B-1----:R-:W-:Y:S01]  /*a0370*/  IADD3 R188, P3, R208, R2.reuse, RZ ;  /* 0x00000002d0bc7210 */ /* 0x082fe20007f7e0ff */
[----:B0-----:R-:W-:Y:S01]  /*a0380*/  IMAD.IADD R216, R212, 0x1, R194 ;  /* 0x00000001d4d87824 */ /* 0x001fe200078e02c2 */
[----:B------:R-:W0:Y:S01]  /*a0390*/  LDC R195, c[0x0][0x248] ;  /* 0x00009200ffc37b82 */ /* 0x000e220000000800 */
[----:B------:R1:W-:Y:S07]  /*a03a0*/  STL.64 [R1+0x770], R162 ;  /* 0x000770a201007387 */ /* 0x0003ee0000100a00 */
[----:B------:R-:W4:Y:S08]  /*a03b0*/  LDC R194, c[0x0][0x248] ;  /* 0x00009200ffc27b82 */ /* 0x000f300000000800 */
[----:B-1----:R-:W1:Y:S01]  /*a03c0*/  LDC R163, c[0x0][0x248] ;  /* 0x00009200ffa37b82 */ /* 0x002e620000000800 */
[----:B------:R-:W-:-:S02]  /*a03d0*/  IADD3 R142, P5, R214, R2, RZ ;  /* 0x00000002d68e7210 */ /* 0x000fc40007fbe0ff */
[-C--:B------:R-:W-:Y:S02]  /*a03e0*/  LEA.HI.X.SX32 R189, R208, R3.reuse, 0x1, P3 ;  /* 0x00000003d0bd7211 */ /* 0x080fe400018f0eff */
[C---:B------:R-:W-:Y:S01]  /*a03f0*/  LEA.HI.X.SX32 R143, R214.reuse, R3, 0x1, P5 ;  /* 0x00000003d68f7211 */ /* 0x040fe200028f0eff */
[----:B----4-:R-:W-:-:S05]  /*a0400*/  IMAD.IADD R194, R214, 0x1, R194 ;  /* 0x00000001d6c27824 */ /* 0x010fca00078e02c2 */
[----:B------:R-:W-:Y:S01]  /*a0410*/  IADD3 R162, P2, R194, R2, RZ ;  /* 0x00000002c2a27210 */ /* 0x000fe20007f5e0ff */
[----:B-1----:R-:W-:-:S03]  /*a0420*/  IMAD.IADD R208, R216, 0x1, R163 ;  /* 0x00000001d8d07824 */ /* 0x002fc600078e02a3 */
[----:B------:R-:W-:Y:S01]  /*a0430*/  LEA.HI.X.SX32 R163, R194, R3, 0x1, P2 ;  /* 0x00000003c2a37211 */ /* 0x000fe200010f0eff */
[----:B------:R-:W-:Y:S04]  /*a0440*/  STL.64 [R1+0x768], R188 ;  /* 0x000768bc01007387 */ /* 0x000fe80000100a00 */
[----:B------:R-:W-:Y:S04]  /*a0450*/  STL.64 [R1+0x760], R142 ;  /* 0x0007608e01007387 */ /* 0x000fe80000100a00 */
[----:B------:R1:W-:Y:S04]  /*a0460*/  STL.64 [R1+0x740], R162 ;  /* 0x000740a201007387 */ /* 0x0003e80000100a00 */
[----:B-1----:R-:W4:Y:S01]  /*a0470*/  LDL.LU.64 R162, [R1+0x3eb8] ;  /* 0x003eb80001a27983 */ /* 0x002f220000300a00 */
[----:B------:R-:W-:-:S02]  /*a0480*/  IADD3 R188, P3, R210, R2, RZ ;  /* 0x00000002d2bc7210 */ /* 0x000fc40007f7e0ff */
[-C--:B------:R-:W-:Y:S02]  /*a0490*/  IADD3 R142, P5, R206, R2.reuse, RZ ;  /* 0x00000002ce8e7210 */ /* 0x080fe40007fbe0ff */
[-C--:B------:R-:W-:Y:S02]  /*a04a0*/  LEA.HI.X.SX32 R189, R210, R3.reuse, 0x1, P3 ;  /* 0x00000003d2bd7211 */ /* 0x080fe400018f0eff */
[----:B------:R-:W-:Y:S01]  /*a04b0*/  LEA.HI.X.SX32 R143, R206, R3, 0x1, P5 ;  /* 0x00000003ce8f7211 */ /* 0x000fe200028f0eff */
[----:B0-----:R-:W-:Y:S01]  /*a04c0*/  IMAD.IADD R214, R208, 0x1, R195 ;  /* 0x00000001d0d67824 */ /* 0x001fe200078e02c3 */
[----:B------:R-:W0:Y:S01]  /*a04d0*/  LDC R210, c[0x0][0x248] ;  /* 0x00009200ffd27b82 */ /* 0x000e220000000800 */
[----:B------:R1:W-:Y:S04]  /*a04e0*/  STL.64 [R1+0x738], R188 ;  /* 0x000738bc01007387 */ /* 0x0003e80000100a00 */
[----:B------:R4:W-:Y:S03]  /*a04f0*/  STL.64 [R1+0x730], R142 ;  /* 0x0007308e01007387 */ /* 0x0009e60000100a00 */
[----:B------:R-:W3:Y:S01]  /*a0500*/  LDC R195, c[0x0][0x248] ;  /* 0x00009200ffc37b82 */ /* 0x000ee20000000800 */
[----:B------:R-:W-:Y:S01]  /*a0510*/  IADD3 R194, P3, R200, R2, RZ ;  /* 0x00000002c8c27210 */ /* 0x000fe20007f7e0ff */
[----:B---3--:R-:W-:-:S03]  /*a0520*/  IMAD.IADD R206, R214, 0x1, R195 ;  /* 0x00000001d6ce7824 */ /* 0x008fc600078e02c3 */
[----:B------:R-:W-:Y:S01]  /*a0530*/  LEA.HI.X.SX32 R195, R200, R3, 0x1, P3 ;  /* 0x00000003c8c37211 */ /* 0x000fe200018f0eff */
[----:B0-----:R-:W-:Y:S01]  /*a0540*/  IMAD.IADD R210, R206, 0x1, R210 ;  /* 0x00000001ced27824 */ /* 0x001fe200078e02d2 */
[----:B-1----:R-:W-:-:S04]  /*a0550*/  IADD3 R188, P5, R209, R2, RZ ;  /* 0x00000002d1bc7210 */ /* 0x002fc80007fbe0ff */
[----:B------:R-:W-:Y:S02]  /*a0560*/  LEA.HI.X.SX32 R189, R209, R3, 0x1, P5 ;  /* 0x00000003d1bd7211 */ /* 0x000fe400028f0eff */
[----:B----4-:R-:W-:-:S04]  /*a0570*/  IADD3 R142, P2, R163, R2, RZ ;  /* 0x00000002a38e7210 */ /* 0x010fc80007f5e0ff */
[----:B------:R-:W-:Y:S02]  /*a0580*/  LEA.HI.X.SX32 R143, R163, R3, 0x1, P2 ;  /* 0x00000003a38f7211 */ /* 0x000fe400010f0eff */
[----:B------:R-:W0:Y:S03]  /*a0590*/  LDC R163, c[0x0][0x248] ;  /* 0x00009200ffa37b82 */ /* 0x000e260000000800 */
[----:B------:R1:W-:Y:S05]  /*a05a0*/  STL.64 [R1+0x6f8], R142 ;  /* 0x0006f88e01007387 */ /* 0x0003ea0000100a00 */
[----:B-1----:R-:W1:Y:S01]  /*a05b0*/  LDC R143, c[0x0][0x248] ;  /* 0x00009200ff8f7b82 */ /* 0x002e620000000800 */
[----:B0-----:R-:W-:-:S07]  /*a05c0*/  IMAD.IADD R200, R210, 0x1, R163 ;  /* 0x00000001d2c87824 */ /* 0x001fce00078e02a3 */
[----:B------:R-:W0:Y:S01]  /*a05d0*/  LDC R163, c[0x0][0x248] ;  /* 0x00009200ffa37b82 */ /* 0x000e220000000800 */
[----:B------:R3:W-:Y:S01]  /*a05e0*/  STL.64 [R1+0x6f0], R194 ;  /* 0x0006f0c201007387 */ /* 0x0007e20000100a00 */
[----:B------:R-:W-:Y:S01]  /*a05f0*/  IADD3 R142, P5, R197, R2, RZ ;  /* 0x00000002c58e7210 */ /* 0x000fe20007fbe0ff */
[----:B-1----:R-:W-:-:S04]  /*a0600*/  IMAD.IADD R143, R209, 0x1, R143 ;  /* 0x00000001d18f7824 */ /* 0x002fc800078e028f */
[----:B---3--:R-:W-:Y:S02]  /*a0610*/  IMAD.MOV.U32 R195, RZ, RZ, R143 ;  /* 0x000000ffffc37224 */ /* 0x008fe400078e008f */
[----:B0-----:R-:W-:Y:S02]  /*a0620*/  IMAD.IADD R209, R200, 0x1, R163 ;  /* 0x00000001c8d17824 */ /* 0x001fe400078e02a3 */
[----:B------:R-:W0:Y:S01]  /*a0630*/  LDC R163, c[0x0][0x248] ;  /* 0x00009200ffa37b82 */ /* 0x000e220000000800 */
[-C--:B------:R-:W-:Y:S02]  /*a0640*/  IADD3 R194, P2, R143, R2.reuse, RZ ;  /* 0x000000028fc27210 */ /* 0x080fe40007f5e0ff */
[-C--:B------:R-:W-:Y:S02]  /*a0650*/  LEA.HI.X.SX32 R143, R197, R3.reuse, 0x1, P5 ;  /* 0x00000003c58f7211 */ /* 0x080fe400028f0eff */
[----:B------:R-:W-:Y:S01]  /*a0660*/  LEA.HI.X.SX32 R195, R195, R3, 0x1, P2 ;  /* 0x00000003c3c37211 */ /* 0x000fe200010f0eff */
[----:B------:R1:W-:Y:S04]  /*a0670*/  STL.64 [R1+0x6e8], R188 ;  /* 0x0006e8bc01007387 */ /* 0x0003e80000100a00 */
[----:B------:R3:W-:Y:S01]  /*a0680*/  STL.64 [R1+0x6e0], R194 ;  /* 0x0006e0c201007387 */ /* 0x0007e20000100a00 */
[----:B-1----:R-:W-:-:S03]  /*a0690*/  IADD3 R188, P3, R204, R2, RZ ;  /* 0x00000002ccbc7210 */ /* 0x002fc60007f7e0ff */
[----:B---3--:R-:W3:Y:S01]  /*a06a0*/  LDL.LU.64 R194, [R1+0x3eb0] ;  /* 0x003eb00001c27983 */ /* 0x008ee20000300a00 */
[-C--:B------:R-:W-:Y:S01]  /*a06b0*/  LEA.HI.X.SX32 R189, R204, R3.reuse, 0x1, P3 ;  /* 0x00000003ccbd7211 */ /* 0x080fe200018f0eff */
[----:B0-----:R-:W-:Y:S01]  /*a06c0*/  IMAD.IADD R197, R209, 0x1, R163 ;  /* 0x00000001d1c57824 */ /* 0x001fe200078e02a3 */
[----:B------:R-:W0:Y:S01]  /*a06d0*/  LDC R204, c[0x0][0x248] ;  /* 0x00009200ffcc7b82 */ /* 0x000e220000000800 */
[----:B------:R1:W-:Y:S02]  /*a06e0*/  STL.64 [R1+0x6d0], R142 ;  /* 0x0006d08e01007387 */ /* 0x0003e40000100a00 */
[----:B-1----:R-:W-:Y:S01]  /*a06f0*/  IMAD.MOV.U32 R143, RZ, RZ, R162 ;  /* 0x000000ffff8f7224 */ /* 0x002fe200078e00a2 */
[-C--:B------:R-:W-:Y:S02]  /*a0700*/  IADD3 R142, P2, R162, R2.reuse, RZ ;  /* 0x00000002a28e7210 */ /* 0x080fe40007f5e0ff */
[----:B------:R-:W-:Y:S02]  /*a0710*/  IADD3 R162, P3, R56, R2, RZ ;  /* 0x0000000238a27210 */ /* 0x000fe40007f7e0ff */
[----:B------:R-:W-:-:S02]  /*a0720*/  LEA.HI.X.SX32 R143, R143, R3, 0x1, P2 ;  /* 0x000000038f8f7211 */ /* 0x000fc400010f0eff */
[----:B------:R-:W-:Y:S01]  /*a0730*/  LEA.HI.X.SX32 R163, R56, R3, 0x1, P3 ;  /* 0x0000000338a37211 */ /* 0x000fe200018f0eff */
[----:B------:R-:W-:Y:S04]  /*a0740*/  STL.64 [R1+0x6d8], R188 ;  /* 0x0006d8bc01007387 */ /* 0x000fe80000100a00 */
[----:B------:R1:W-:Y:S04]  /*a0750*/  STL.64 [R1+0x6a8], R142 ;  /* 0x0006a88e01007387 */ /* 0x0003e80000100a00 */
[----:B------:R4:W-:Y:S01]  /*a0760*/  STL.64 [R1+0x6a0], R162 ;  /* 0x0006a0a201007387 */ /* 0x0009e20000100a00 */
[----:B-1----:R-:W1:Y:S03]  /*a0770*/  LDC R143, c[0x0][0x248] ;  /* 0x00009200ff8f7b82 */ /* 0x002e660000000800 */
[----:B----4-:R-:W4:Y:S01]  /*a0780*/  LDL.LU R163, [R1+0x3eac] ;  /* 0x003eac0001a37983 */ /* 0x010f220000300800 */
[----:B0-----:R-:W-:Y:S01]  /*a0790*/  IMAD.IADD R204, R197, 0x1, R204 ;  /* 0x00000001c5cc7824 */ /* 0x001fe200078e02cc */
[----:B------:R-:W-:-:S04]  /*a07a0*/  IADD3 R188, P5, R202, R2, RZ ;  /* 0x00000002cabc7210 */ /* 0x000fc80007fbe0ff */
[C---:B------:R-:W-:Y:S01]  /*a07b0*/  LEA.HI.X.SX32 R189, R202.reuse, R3, 0x1, P5 ;  /* 0x00000003cabd7211 */ /* 0x040fe200028f0eff */
[----:B-1----:R-:W-:-:S04]  /*a07c0*/  IMAD.IADD R143, R202, 0x1, R143 ;  /* 0x00000001ca8f7824 */ /* 0x002fc800078e028f */
[----:B------:R-:W-:Y:S01]  /*a07d0*/  STL.64 [R1+0x698], R188 ;  /* 0x000698bc01007387 */ /* 0x000fe20000100a00 */
[----:B------:R-:W0:Y:S01]  /*a07e0*/  LDC R202, c[0x0][0x248] ;  /* 0x00009200ffca7b82 */ /* 0x000e220000000800 */
[----:B------:R-:W-:Y:S01]  /*a07f0*/  IADD3 R162, P2, R143, R2, RZ ;  /* 0x000000028fa27210 */ /* 0x000fe20007f5e0ff */
[----:B----4-:R-:W-:Y:S02]  /*a0800*/  IMAD.IADD R56, R204, 0x1, R163 ;  /* 0x00000001cc387824 */ /* 0x010fe400078e02a3 */
[----:B------:R-:W-:-:S05]  /*a0810*/  IMAD.MOV.U32 R163, RZ, RZ, R143 ;  /* 0x000000ffffa37224 */ /* 0x000fca00078e008f */
[----:B------:R-:W-:-:S05]  /*a0820*/  LEA.HI.X.SX32 R163, R163, R3, 0x1, P2 ;  /* 0x00000003a3a37211 */ /* 0x000fca00010f0eff */
[----:B------:R1:W-:Y:S04]  /*a0830*/  STL.64 [R1+0x678], R162 ;  /* 0x000678a201007387 */ /* 0x0003e80000100a00 */
[----:B-1----:R-:W4:Y:S01]  /*a0840*/  LDL.LU R162, [R1+0x3ea8] ;  /* 0x003ea80001a27983 */ /* 0x002f220000300800 */
[----:B---3--:R-:W-:Y:S01]  /*a0850*/  IADD3 R188, P3, R194, R2, RZ ;  /* 0x00000002c2bc7210 */ /* 0x008fe20007f7e0ff */
[----:B0-----:R-:W-:-:S03]  /*a0860*/  IMAD.IADD R202, R56, 0x1, R202 ;  /* 0x0000000138ca7824 */ /* 0x001fc600078e02ca */
[----:B------:R-:W-:Y:S02]  /*a0870*/  LEA.HI.X.SX32 R189, R194, R3, 0x1, P3 ;  /* 0x00000003c2bd7211 */ /* 0x000fe400018f0eff */
[----:B------:R-:W-:-:S03]  /*a0880*/  IADD3 R142, P5, R195, R2, RZ ;  /* 0x00000002c38e7210 */ /* 0x000fc60007fbe0ff */
[----:B------:R0:W-:Y:S01]  /*a0890*/  STL.64 [R1+0x670], R188 ;  /* 0x000670bc01007387 */ /* 0x0001e20000100a00 */
[----:B------:R-:W-:Y:S02]  /*a08a0*/  LEA.HI.X.SX32 R143, R195, R3, 0x1, P5 ;  /* 0x00000003c38f7211 */ /* 0x000fe400028f0eff */
[----:B------:R-:W1:Y:S03]  /*a08b0*/  LDC R195, c[0x0][0x248] ;  /* 0x00009200ffc37b82 */ /* 0x000e660000000800 */
[----:B------:R3:W-:Y:S01]  /*a08c0*/  STL.64 [R1+0x668], R142 ;  /* 0x0006688e01007387 */ /* 0x0007e20000100a00 */
[----:B0-----:R-:W-:-:S04]  /*a08d0*/  IADD3 R188, P3, R192, R2, RZ ;  /* 0x00000002c0bc7210 */ /* 0x001fc80007f7e0ff */
[----:B------:R-:W-:Y:S02]  /*a08e0*/  LEA.HI.X.SX32 R189, R192, R3, 0x1, P3 ;  /* 0x00000003c0bd7211 */ /* 0x000fe400018f0eff */
[----:B---3--:R-:W-:-:S04]  /*a08f0*/  IADD3 R142, P5, R193, R2, RZ ;  /* 0x00000002c18e7210 */ /* 0x008fc80007fbe0ff */
[----:B------:R-:W-:Y:S01]  /*a0900*/  LEA.HI.X.SX32 R143, R193, R3, 0x1, P5 ;  /* 0x00000003c18f7211 */ /* 0x000fe200028f0eff */
[----:B----4-:R-:W-:Y:S01]  /*a0910*/  IMAD.IADD R194, R202, 0x1, R162 ;  /* 0x00000001cac27824 */ /* 0x010fe200078e02a2 */
[----:B------:R-:W-:-:S04]  /*a0920*/  IADD3 R162, P2, R156, R2, RZ ;  /* 0x000000029ca27210 */ /* 0x000fc80007f5e0ff */
[----:B------:R-:W-:Y:S01]  /*a0930*/  LEA.HI.X.SX32 R163, R156, R3, 0x1, P2 ;  /* 0x000000039ca37211 */ /* 0x000fe200010f0eff */
[----:B------:R-:W-:Y:S01]  /*a0940*/  STL [R1+0x3ce8], R162 ;  /* 0x003ce8a201007387 */ /* 0x000fe20000100800 */
[----:B------:R-:W0:Y:S03]  /*a0950*/  LDC R156, c[0x0][0x248] ;  /* 0x00009200ff9c7b82 */ /* 0x000e260000000800 */
[----:B------:R-:W-:Y:S04]  /*a0960*/  STL [R1+0x3ce4], R163 ;  /* 0x003ce4a301007387 */ /* 0x000fe80000100800 */
[----:B------:R3:W-:Y:S04]  /*a0970*/  STL.64 [R1+0x640], R188 ;  /* 0x000640bc01007387 */ /* 0x0007e80000100a00 */
[----:B------:R-:W-:Y:S01]  /*a0980*/  STL.64 [R1+0x638], R142 ;  /* 0x0006388e01007387 */ /* 0x000fe20000100a00 */
[----:B---3--:R-:W-:-:S04]  /*a0990*/  IADD3 R188, P2, R157, R2, RZ ;  /* 0x000000029dbc7210 */ /* 0x008fc80007f5e0ff */
[----:B------:R-:W-:-:S05]  /*a09a0*/  LEA.HI.X.SX32 R189, R157, R3, 0x1, P2 ;  /* 0x000000039dbd7211 */ /* 0x000fca00010f0eff */
[----:B------:R3:W-:Y:S04]  /*a09b0*/  STL.64 [R1+0x600], R188 ;  /* 0x000600bc01007387 */ /* 0x0007e80000100a00 */
[----:B---3--:R-:W3:Y:S01]  /*a09c0*/  LDL.LU.64 R188, [R1+0x3ea0] ;  /* 0x003ea00001bc7983 */ /* 0x008ee20000300a00 */
[----:B-1----:R-:W-:-:S04]  /*a09d0*/  IMAD.IADD R195, R194, 0x1, R195 ;  /* 0x00000001c2c37824 */ /* 0x002fc800078e02c3 */
[----:B0-----:R-:W-:Y:S02]  /*a09e0*/  IMAD.IADD R192, R195, 0x1, R156 ;  /* 0x00000001c3c07824 */ /* 0x001fe400078e029c */
[----:B------:R-:W0:Y:S01]  /*a09f0*/  LDC R156, c[0x0][0x248] ;  /* 0x00009200ff9c7b82 */ /* 0x000e220000000800 */
[----:B------:R-:W-:Y:S01]  /*a0a00*/  IMAD.MOV.U32 R162, RZ, RZ, R158 ;  /* 0x000000ffffa27224 */ /* 0x000fe200078e009e */
[----:B------:R-:W-:Y:S01]  /*a0a10*/  IADD3 R158, P3, R190, R2, RZ ;  /* 0x00000002be9e7210 */ /* 0x000fe20007f7e0ff */
[----:B------:R-:W-:-:S03]  /*a0a20*/  IMAD.MOV.U32 R163, RZ, RZ, R159 ;  /* 0x000000ffffa37224 */ /* 0x000fc600078e009f */
[-C--:B------:R-:W-:Y:S01]  /*a0a30*/  LEA.HI.X.SX32 R159, R190, R3.reuse, 0x1, P3 ;  /* 0x00000003be9f7211 */ /* 0x080fe200018f0eff */
[----:B0-----:R-:W-:Y:S02]  /*a0a40*/  IMAD.IADD R193, R192, 0x1, R156 ;  /* 0x00000001c0c17824 */ /* 0x001fe400078e029c */
[----:B------:R-:W0:Y:S01]  /*a0a50*/  LDC R156, c[0x0][0x248] ;  /* 0x00009200ff9c7b82 */ /* 0x000e220000000800 */
[C---:B------:R-:W-:Y:S01]  /*a0a60*/  IADD3 R142, P5, R191.reuse, R2, RZ ;  /* 0x00000002bf8e7210 */ /* 0x040fe20007fbe0ff */
[----:B------:R1:W-:Y:S03]  /*a0a70*/  STL.64 [R1+0x5f8], R158 ;  /* 0x0005f89e01007387 */ /* 0x0003e60000100a00 */
[----:B------:R-:W-:-:S03]  /*a0a80*/  LEA.HI.X.SX32 R143, R191, R3, 0x1, P5 ;  /* 0x00000003bf8f7211 */ /* 0x000fc600028f0eff */
[----:B------:R-:W4:Y:S01]  /*a0a90*/  LDC R191, c[0x0][0x248] ;  /* 0x00009200ffbf7b82 */ /* 0x000f220000000800 */
[----:B-1----:R-:W-:-:S04]  /*a0aa0*/  IADD3 R158, P2, R137, R2, RZ ;  /* 0x00000002899e7210 */ /* 0x002fc80007f5e0ff */
[----:B------:R-:W-:Y:S01]  /*a0ab0*/  LEA.HI.X.SX32 R159, R137, R3, 0x1, P2 ;  /* 0x00000003899f7211 */ /* 0x000fe200010f0eff */
[----:B0-----:R-:W-:Y:S01]  /*a0ac0*/  IMAD.IADD R190, R193, 0x1, R156 ;  /* 0x00000001c1be7824 */ /* 0x001fe200078e029c */
[----:B------:R-:W-:Y:S04]  /*a0ad0*/  STL.64 [R1+0x5f0], R142 ;  /* 0x0005f08e01007387 */ /* 0x000fe80000100a00 */
[----:B------:R0:W-:Y:S04]  /*a0ae0*/  STL.64 [R1+0x5e0], R158 ;  /* 0x0005e09e01007387 */ /* 0x0001e80000100a00 */
[----:B0-----:R-:W2:Y:S01]  /*a0af0*/  LDL.LU.64 R158, [R1+0x3e98] ;  /* 0x003e9800019e7983 */ /* 0x001ea20000300a00 */
[----:B---3--:R-:W-:-:S04]  /*a0b00*/  IADD3 R156, P3, R188, R2, RZ ;  /* 0x00000002bc9c7210 */ /* 0x008fc80007f7e0ff */
[----:B------:R-:W-:-:S05]  /*a0b10*/  LEA.HI.X.SX32 R157, R188, R3, 0x1, P3 ;  /* 0x00000003bc9d7211 */ /* 0x000fca00018f0eff */
[----:B------:R0:W-:Y:S04]  /*a0b20*/  STL.64 [R1+0x5d8], R156 ;  /* 0x0005d89c01007387 */ /* 0x0001e80000100a00 */
[----:B0-----:R-:W3:Y:S01]  /*a0b30*/  LDL.LU R157, [R1+0x3e94] ;  /* 0x003e9400019d7983 */ /* 0x001ee20000300800 */
[----:B----4-:R-:W-:Y:S01]  /*a0b40*/  IMAD.IADD R191, R190, 0x1, R191 ;  /* 0x00000001bebf7824 */ /* 0x010fe200078e02bf */
[CC--:B------:R-:W-:Y:S02]  /*a0b50*/  IADD3 R142, P5, R189.reuse, R2.reuse, RZ ;  /* 0x00000002bd8e7210 */ /* 0x0c0fe40007fbe0ff */
[----:B------:R-:W-:Y:S02]  /*a0b60*/  IADD3 R156, P2, R136, R2, RZ ;  /* 0x00000002889c7210 */ /* 0x000fe40007f5e0ff */
[----:B------:R-:W-:-:S02]  /*a0b70*/  LEA.HI.X.SX32 R143, R189, R3, 0x1, P5 ;  /* 0x00000003bd8f7211 */ /* 0x000fc400028f0eff */
[----:B------:R-:W0:Y:S03]  /*a0b80*/  LDC R189, c[0x0][0x248] ;  /* 0x00009200ffbd7b82 */ /* 0x000e260000000800 */
[----:B------:R-:W-:Y:S01]  /*a0b90*/  STL.64 [R1+0x5d0], R142 ;  /* 0x0005d08e01007387 */ /* 0x000fe20000100a00 */
[----:B---3--:R-:W-:Y:S02]  /*a0ba0*/  IMAD.IADD R188, R191, 0x1, R157 ;  /* 0x00000001bfbc7824 */ /* 0x008fe400078e029d */
[----:B------:R-:W-:-:S05]  /*a0bb0*/  IMAD.MOV.U32 R157, RZ, RZ, R136 ;  /* 0x000000ffff9d7224 */ /* 0x000fca00078e0088 */
[----:B------:R-:W-:-:S05]  /*a0bc0*/  LEA.HI.X.SX32 R157, R157, R3, 0x1, P2 ;  /* 0x000000039d9d7211 */ /* 0x000fca00010f0eff */
[----:B------:R1:W-:Y:S04]  /*a0bd0*/  STL.64 [R1+0x5b0], R156 ;  /* 0x0005b09c01007387 */ /* 0x0003e80000100a00 */
[----:B-1----:R-:W3:Y:S01]  /*a0be0*/  LDL.LU R156, [R1+0x3e90] ;  /* 0x003e9000019c7983 */ /* 0x002ee20000300800 */
[----:B------:R-:W-:Y:S01]  /*a0bf0*/  IADD3 R136, P5, R62, R2, RZ ;  /* 0x000000023e887210 */ /* 0x000fe20007fbe0ff */
[----:B0-----:R-:W-:-:S03]  /*a0c00*/  IMAD.IADD R189, R188, 0x1, R189 ;  /* 0x00000001bcbd7824 */ /* 0x001fc600078e02bd */
[----:B------:R-:W-:Y:S02]  /*a0c10*/  LEA.HI.X.SX32 R137, R62, R3, 0x1, P5 ;  /* 0x000000033e897211 */ /* 0x000fe400028f0eff */
[----:B------:R-:W-:-:S04]  /*a0c20*/  IADD3 R142, P3, R63, R2, RZ ;  /* 0x000000023f8e7210 */ /* 0x000fc80007f7e0ff */
[----:B------:R-:W-:-:S05]  /*a0c30*/  LEA.HI.X.SX32 R143, R63, R3, 0x1, P3 ;  /* 0x000000033f8f7211 */ /* 0x000fca00018f0eff */
[----:B------:R0:W-:Y:S04]  /*a0c40*/  STL.64 [R1+0x5a8], R142 ;  /* 0x0005a88e01007387 */ /* 0x0001e80000100a00 */
[----:B------:R1:W-:Y:S01]  /*a0c50*/  STL.64 [R1+0x5a0], R136 ;  /* 0x0005a08801007387 */ /* 0x0003e20000100a00 */
[-C--:B0-----:R-:W-:Y:S02]  /*a0c60*/  IADD3 R142, P3, R61, R2.reuse, RZ ;  /* 0x000000023d8e7210 */ /* 0x081fe40007f7e0ff */
[----:B-1----:R-:W-:-:S04]  /*a0c70*/  IADD3 R136, P5, R52, R2, RZ ;  /* 0x0000000234887210 */ /* 0x002fc80007fbe0ff */
[-C--:B------:R-:W-:Y:S02]  /*a0c80*/  LEA.HI.X.SX32 R137, R52, R3.reuse, 0x1, P5 ;  /* 0x0000000334897211 */ /* 0x080fe400028f0eff */
[----:B------:R-:W-:Y:S01]  /*a0c90*/  LEA.HI.X.SX32 R143, R61, R3, 0x1, P3 ;  /* 0x000000033d8f7211 */ /* 0x000fe200018f0eff */
[----:B---3--:R-:W-:Y:S01]  /*a0ca0*/  IMAD.IADD R62, R189, 0x1, R156 ;  /* 0x00000001bd3e7824 */ /* 0x008fe200078e029c */
[----:B------:R-:W-:-:S04]  /*a0cb0*/  IADD3 R156, P2, R145, R2, RZ ;  /* 0x00000002919c7210 */ /* 0x000fc80007f5e0ff */
[----:B------:R-:W-:Y:S02]  /*a0cc0*/  LEA.HI.X.SX32 R157, R145, R3, 0x1, P2 ;  /* 0x00000003919d7211 */ /* 0x000fe400010f0eff */
[----:B------:R-:W0:Y:S01]  /*a0cd0*/  LDC R145, c[0x0][0x248] ;  /* 0x00009200ff917b82 */ /* 0x000e220000000800 */
[----:B--2---:R-:W-:-:S04]  /*a0ce0*/  IMAD.IADD R63, R62, 0x1, R159 ;  /* 0x000000013e3f7824 */ /* 0x004fc800078e029f */
[----:B------:R-:W-:-:S04]  /*a0cf0*/  IMAD.IADD R52, R63, 0x1, R158 ;  /* 0x000000013f347824 */ /* 0x000fc800078e029e */
[----:B0-----:R-:W-:Y:S02]  /*a0d00*/  IMAD.IADD R61, R52, 0x1, R145 ;  /* 0x00000001343d7824 */ /* 0x001fe400078e0291 */
[----:B------:R-:W0:Y:S01]  /*a0d10*/  LDC R145, c[0x0][0x248] ;  /* 0x00009200ff917b82 */ /* 0x000e220000000800 */
[----:B------:R-:W-:-:S04]  /*a0d20*/  IADD3 R158, P3, R59, R2, RZ ;  /* 0x000000023b9e7210 */ /* 0x000fc80007f7e0ff */
[----:B------:R-:W-:Y:S01]  /*a0d30*/  LEA.HI.X.SX32 R159, R59, R3, 0x1, P3 ;  /* 0x000000033b9f7211 */ /* 0x000fe200018f0eff */
[----:B------:R1:W-:Y:S04]  /*a0d40*/  STL [R1+0x3cf0], R156 ;  /* 0x003cf09c01007387 */ /* 0x0003e80000100800 */
[----:B------:R2:W-:Y:S01]  /*a0d50*/  STL [R1+0x3cec], R157 ;  /* 0x003cec9d01007387 */ /* 0x0005e20000100800 */
[----:B0-----:R-:W-:Y:S02]  /*a0d60*/  IMAD.IADD R59, R61, 0x1, R145 ;  /* 0x000000013d3b7824 */ /* 0x001fe400078e0291 */
[----:B------:R-:W0:Y:S01]  /*a0d70*/  LDC R145, c[0x0][0x248] ;  /* 0x00009200ff917b82 */ /* 0x000e220000000800 */
[----:B-1----:R-:W-:Y:S02]  /*a0d80*/  IMAD.MOV.U32 R156, RZ, RZ, R138 ;  /* 0x000000ffff9c7224 */ /* 0x002fe400078e008a */
[----:B--2---:R-:W-:-:S02]  /*a0d90*/  IMAD.MOV.U32 R157, RZ, RZ, R139 ;  /* 0x000000ffff9d7224 */ /* 0x004fc400078e008b */
[----:B------:R-:W2:Y:S04]  /*a0da0*/  LDL.LU.64 R138, [R1+0x3e88] ;  /* 0x003e8800018a7983 */ /* 0x000ea80000300a00 */
[----:B------:R1:W-:Y:S04]  /*a0db0*/  STL.64 [R1+0x578], R142 ;  /* 0x0005788e01007387 */ /* 0x0003e80000100a00 */
[----:B------:R3:W-:Y:S01]  /*a0dc0*/  STL.64 [R1+0x570], R136 ;  /* 0x0005708801007387 */ /* 0x0007e20000100a00 */
[-C--:B-1----:R-:W-:Y:S02]  /*a0dd0*/  IADD3 R142, P5, R60, R2.reuse, RZ ;  /* 0x000000023c8e7210 */ /* 0x082fe40007fbe0ff */
[----:B---3--:R-:W-:-:S04]  /*a0de0*/  IADD3 R136, P2, R141, R2, RZ ;  /* 0x000000028d887210 */ /* 0x008fc80007f5e0ff */
[-C--:B------:R-:W-:Y:S02]  /*a0df0*/  LEA.HI.X.SX32 R137, R141, R3.reuse, 0x1, P2 ;  /* 0x000000038d897211 */ /* 0x080fe400010f0eff */
[----:B------:R-:W-:Y:S01]  /*a0e00*/  LEA.HI.X.SX32 R143, R60, R3, 0x1, P5 ;  /* 0x000000033c8f7211 */ /* 0x000fe200028f0eff */
[----:B0-----:R-:W-:Y:S02]  /*a0e10*/  IMAD.IADD R60, R59, 0x1, R145 ;  /* 0x000000013b3c7824 */ /* 0x001fe400078e0291 */
[----:B------:R0:W-:Y:S01]  /*a0e20*/  STL.64 [R1+0x550], R136 ;  /* 0x0005508801007387 */ /* 0x0001e20000100a00 */
[----:B------:R-:W1:Y:S03]  /*a0e30*/  LDC R145, c[0x0][0x248] ;  /* 0x00009200ff917b82 */ /* 0x000e660000000800 */
[----:B0-----:R-:W3:Y:S04]  /*a0e40*/  LDL.LU.64 R136, [R1+0x3e80] ;  /* 0x003e800001887983 */ /* 0x001ee80000300a00 */
[----:B------:R-:W-:Y:S04]  /*a0e50*/  STL.64 [R1+0x3cf8], R158 ;  /* 0x003cf89e01007387 */ /* 0x000fe80000100a00 */
[----:B------:R0:W-:Y:S02]  /*a0e60*/  STL.64 [R1+0x540], R142 ;  /* 0x0005408e01007387 */ /* 0x0001e40000100a00 */
[-C--:B0-----:R-:W-:Y:S01]  /*a0e70*/  IADD3 R142, P2, R140, R2.reuse, RZ ;  /* 0x000000028c8e7210 */ /* 0x081fe20007f5e0ff */
[----:B------:R-:W-:Y:S01]  /*a0e80*/  IMAD.MOV.U32 R143, RZ, RZ, R140 ;  /* 0x000000ffff8f7224 */ /* 0x000fe200078e008c */
[----:B------:R-:W-:-:S02]  /*a0e90*/  IADD3 R140, P5, R58, R2, RZ ;  /* 0x000000023a8c7210 */ /* 0x000fc40007fbe0ff */
[----:B------:R-:W-:Y:S02]  /*a0ea0*/  IADD3 R158, P3, R57, R2, RZ ;  /* 0x00000002399e7210 */ /* 0x000fe40007f7e0ff */
[-C--:B------:R-:W-:Y:S02]  /*a0eb0*/  LEA.HI.X.SX32 R141, R58, R3.reuse, 0x1, P5 ;  /* 0x000000033a8d7211 */ /* 0x080fe400028f0eff */
[-C--:B------:R-:W-:Y:S01]  /*a0ec0*/  LEA.HI.X.SX32 R143, R143, R3.reuse, 0x1, P2 ;  /* 0x000000038f8f7211 */ /* 0x080fe200010f0eff */
[----:B------:R-:W0:Y:S01]  /*a0ed0*/  LDC R58, c[0x0][0x248] ;  /* 0x00009200ff3a7b82 */ /* 0x000e220000000800 */
[----:B------:R-:W-:-:S03]  /*a0ee0*/  LEA.HI.X.SX32 R159, R57, R3, 0x1, P3 ;  /* 0x00000003399f7211 */ /* 0x000fc600018f0eff */
[----:B------:R4:W-:Y:S01]  /*a0ef0*/  STL.64 [R1+0x518], R142 ;  /* 0x0005188e01007387 */ /* 0x0009e20000100a00 */
[----:B-1----:R-:W-:-:S03]  /*a0f00*/  IMAD.IADD R57, R60, 0x1, R145 ;  /* 0x000000013c397824 */ /* 0x002fc600078e0291 */
[----:B----4-:R-:W4:Y:S04]  /*a0f10*/  LDL.LU.64 R142, [R1+0x3e78] ;  /* 0x003e7800018e7983 */ /* 0x010f280000300a00 */
[----:B------:R1:W-:Y:S04]  /*a0f20*/  STL.64 [R1+0x508], R140 ;  /* 0x0005088c01007387 */ /* 0x0003e80000100a00 */
[----:B------:R1:W-:Y:S02]  /*a0f30*/  STL.64 [R1+0x510], R158 ;  /* 0x0005109e01007387 */ /* 0x0003e40000100a00 */
[----:B-1----:R-:W-:Y:S01]  /*a0f40*/  IMAD.MOV.U32 R141, RZ, RZ, R144 ;  /* 0x000000ffff8d7224 */ /* 0x002fe200078e0090 */
[----:B------:R-:W-:-:S02]  /*a0f50*/  IADD3 R140, P2, R144, R2, RZ ;  /* 0x00000002908c7210 */ /* 0x000fc40007f5e0ff */
[-C--:B------:R-:W-:Y:S02]  /*a0f60*/  IADD3 R144, P5, R53, R2.reuse, RZ ;  /* 0x0000000235907210 */ /* 0x080fe40007fbe0ff */
[----:B------:R-:W-:Y:S02]  /*a0f70*/  IADD3 R158, P3, R55, R2, RZ ;  /* 0x00000002379e7210 */ /* 0x000fe40007f7e0ff */
[-C--:B------:R-:W-:Y:S02]  /*a0f80*/  LEA.HI.X.SX32 R141, R141, R3.reuse, 0x1, P2 ;  /* 0x000000038d8d7211 */ /* 0x080fe400010f0eff */
[-C--:B------:R-:W-:Y:S02]  /*a0f90*/  LEA.HI.X.SX32 R159, R55, R3.reuse, 0x1, P3 ;  /* 0x00000003379f7211 */ /* 0x080fe400018f0eff */
[----:B------:R-:W-:Y:S01]  /*a0fa0*/  LEA.HI.X.SX32 R145, R53, R3, 0x1, P5 ;  /* 0x0000000335917211 */ /* 0x000fe200028f0eff */
[----:B------:R1:W-:Y:S01]  /*a0fb0*/  STL.64 [R1+0x4e0], R140 ;  /* 0x0004e08c01007387 */ /* 0x0003e20000100a00 */
[----:B0-----:R-:W-:Y:S01]  /*a0fc0*/  IMAD.IADD R58, R57, 0x1, R58 ;  /* 0x00000001393a7824 */ /* 0x001fe200078e023a */
[----:B------:R-:W0:Y:S02]  /*a0fd0*/  LDC R55, c[0x0][0x248] ;  /* 0x00009200ff377b82 */ /* 0x000e240000000800 */
[----:B-1----:R-:W2:Y:S04]  /*a0fe0*/  LDL.LU.64 R140, [R1+0x3e70] ;  /* 0x003e7000018c7983 */ /* 0x002ea80000300a00 */
[----:B------:R-:W-:Y:S04]  /*a0ff0*/  STL.64 [R1+0x4d8], R158 ;  /* 0x0004d89e01007387 */ /* 0x000fe80000100a00 */
[----:B------:R1:W-:Y:S01]  /*a1000*/  STL.64 [R1+0x4d0], R144 ;  /* 0x0004d09001007387 */ /* 0x0003e20000100a00 */
[----:B------:R-:W-:-:S02]  /*a1010*/  IMAD.IADD R53, R58, 0x1, R155 ;  /* 0x000000013a357824 */ /* 0x000fc400078e029b */
[----:B-1----:R-:W-:Y:S01]  /*a1020*/  IMAD.MOV.U32 R145, RZ, RZ, R154 ;  /* 0x000000ffff917224 */ /* 0x002fe200078e009a */
[-C--:B------:R-:W-:Y:S02]  /*a1030*/  IADD3 R144, P2, R154, R2.reuse, RZ ;  /* 0x000000029a907210 */ /* 0x080fe40007f5e0ff */
[CC--:B------:R-:W-:Y:S02]  /*a1040*/  IADD3 R154, P5, R54.reuse, R2.reuse, RZ ;  /* 0x00000002369a7210 */ /* 0x0c0fe40007fbe0ff */
[-C--:B------:R-:W-:Y:S02]  /*a1050*/  LEA.HI.X.SX32 R145, R145, R3.reuse, 0x1, P2 ;  /* 0x0000000391917211 */ /* 0x080fe400010f0eff */
[-C--:B------:R-:W-:Y:S02]  /*a1060*/  LEA.HI.X.SX32 R155, R54, R3.reuse, 0x1, P5 ;  /* 0x00000003369b7211 */ /* 0x080fe400028f0eff */
[-C--:B------:R-:W-:Y:S01]  /*a1070*/  IADD3 R158, P3, R51, R2.reuse, RZ ;  /* 0x00000002339e7210 */ /* 0x080fe20007f7e0ff */
[----:B------:R1:W-:Y:S01]  /*a1080*/  STL.64 [R1+0x4c0], R144 ;  /* 0x0004c09001007387 */ /* 0x0003e20000100a00 */
[----:B0-----:R-:W-:Y:S01]  /*a1090*/  IMAD.IADD R55, R53, 0x1, R55 ;  /* 0x0000000135377824 */ /* 0x001fe200078e0237 */
[----:B------:R-:W0:Y:S01]  /*a10a0*/  LDC R54, c[0x0][0x248] ;  /* 0x00009200ff367b82 */ /* 0x000e220000000800 */
[----:B------:R-:W-:Y:S01]  /*a10b0*/  LEA.HI.X.SX32 R159, R51, R3, 0x1, P3 ;  /* 0x00000003339f7211 */ /* 0x000fe200018f0eff */
[----:B-1----:R-:W3:Y:S04]  /*a10c0*/  LDL.LU.64 R144, [R1+0x3e68] ;  /* 0x003e680001907983 */ /* 0x002ee80000300a00 */
[----:B------:R1:W-:Y:S02]  /*a10d0*/  STL.64 [R1+0x4b0], R154 ;  /* 0x0004b09a01007387 */ /* 0x0003e40000100a00 */
[----:B-1----:R-:W-:Y:S01]  /*a10e0*/  IMAD.MOV.U32 R155, RZ, RZ, R152 ;  /* 0x000000ffff9b7224 */ /* 0x002fe200078e0098 */
[----:B------:R-:W-:-:S04]  /*a10f0*/  IADD3 R154, P2, R152, R2, RZ ;  /* 0x00000002989a7210 */ /* 0x000fc80007f5e0ff */
[----:B------:R-:W-:Y:S01]  /*a1100*/  LEA.HI.X.SX32 R155, R155, R3, 0x1, P2 ;  /* 0x000000039b9b7211 */ /* 0x000fe200010f0eff */
[----:B------:R-:W-:Y:S04]  /*a1110*/  STL.64 [R1+0x4b8], R158 ;  /* 0x0004b89e01007387 */ /* 0x000fe80000100a00 */
[----:B------:R1:W-:Y:S04]  /*a1120*/  STL.64 [R1+0x490], R154 ;  /* 0x0004909a01007387 */ /* 0x0003e80000100a00 */
[----:B-1----:R-:W4:Y:S01]  /*a1130*/  LDL.LU R154, [R1+0x3e64] ;  /* 0x003e6400019a7983 */ /* 0x002f220000300800 */
[----:B------:R-:W-:-:S02]  /*a1140*/  IADD3 R152, P3, R42, R2, RZ ;  /* 0x000000022a987210 */ /* 0x000fc40007f7e0ff */
[-C--:B------:R-:W-:Y:S01]  /*a1150*/  IADD3 R158, P5, R34, R2.reuse, RZ ;  /* 0x00000002229e7210 */ /* 0x080fe20007fbe0ff */
[----:B------:R-:W-:Y:S01]  /*a1160*/  IMAD.IADD R51, R55, 0x1, R153 ;  /* 0x0000000137337824 */ /* 0x000fe200078e0299 */
[-C--:B------:R-:W-:Y:S02]  /*a1170*/  LEA.HI.X.SX32 R153, R42, R3.reuse, 0x1, P3 ;  /* 0x000000032a997211 */ /* 0x080fe400018f0eff */
[----:B------:R-:W-:Y:S01]  /*a1180*/  LEA.HI.X.SX32 R159, R34, R3, 0x1, P5 ;  /* 0x00000003229f7211 */ /* 0x000fe200028f0eff */
[----:B------:R-:W-:Y:S01]  /*a1190*/  STL [R1+0x3d10], R152 ;  /* 0x003d109801007387 */ /* 0x000fe20000100800 */
[----:B------:R-:W1:Y:S03]  /*a11a0*/  LDC R42, c[0x0][0x248] ;  /* 0x00009200ff2a7b82 */ /* 0x000e660000000800 */
[----:B------:R-:W-:Y:S04]  /*a11b0*/  STL [R1+0x3d00], R153 ;  /* 0x003d009901007387 */ /* 0x000fe80000100800 */
[----:B------:R0:W-:Y:S02]  /*a11c0*/  STL.64 [R1+0x480], R158 ;  /* 0x0004809e01007387 */ /* 0x0001e40000100a00 */
[----:B0-----:R-:W-:-:S04]  /*a11d0*/  IADD3 R158, P2, R14, R2, RZ ;  /* 0x000000020e9e7210 */ /* 0x001fc80007f5e0ff */
[-C--:B------:R-:W-:Y:S01]  /*a11e0*/  LEA.HI.X.SX32 R159, R14, R3.reuse, 0x1, P2 ;  /* 0x000000030e9f7211 */ /* 0x080fe200010f0eff */
[----:B------:R-:W-:Y:S01]  /*a11f0*/  IMAD.IADD R54, R51, 0x1, R54 ;  /* 0x0000000133367824 */ /* 0x000fe200078e0236 */
[CC--:B------:R-:W-:Y:S01]  /*a1200*/  IADD3 R152, P3, R49.reuse, R2.reuse, RZ ;  /* 0x0000000231987210 */ /* 0x0c0fe20007f7e0ff */
[----:B------:R-:W0:Y:S02]  /*a1210*/  LDC R14, c[0x0][0x248] ;  /* 0x00009200ff0e7b82 */ /* 0x000e240000000800 */
[----:B------:R1:W-:Y:S06]  /*a1220*/  STL.64 [R1+0x460], R158 ;  /* 0x0004609e01007387 */ /* 0x0003ec0000100a00 */
[----:B-1----:R-:W1:Y:S01]  /*a1230*/  LDC R159, c[0x0][0x248] ;  /* 0x00009200ff9f7b82 */ /* 0x002e620000000800 */
[----:B------:R-:W-:Y:S01]  /*a1240*/  IMAD.MOV.U32 R158, RZ, RZ, R156 ;  /* 0x000000ffff9e7224 */ /* 0x000fe200078e009c */
[----:B------:R-:W-:Y:S01]  /*a1250*/  LEA.HI.X.SX32 R153, R49, R3, 0x1, P3 ;  /* 0x0000000331997211 */ /* 0x000fe200018f0eff */
[----:B------:R-:W-:Y:S01]  /*a1260*/  IMAD.MOV.U32 R156, RZ, RZ, R148 ;  /* 0x000000ffff9c7224 */ /* 0x000fe200078e0094 */
[-C--:B------:R-:W-:Y:S01]  /*a1270*/  IADD3 R148, P2, R7, R2.reuse, RZ ;  /* 0x0000000207947210 */ /* 0x080fe20007f5e0ff */
[----:B----4-:R-:W-:Y:S01]  /*a1280*/  IMAD.IADD R34, R54, 0x1, R154 ;  /* 0x0000000136227824 */ /* 0x010fe200078e029a */
[----:B------:R-:W-:-:S03]  /*a1290*/  IADD3 R154, P5, R50, R2, RZ ;  /* 0x00000002329a7210 */ /* 0x000fc60007fbe0ff */
[----:B------:R-:W-:Y:S01]  /*a12a0*/  IMAD.IADD R42, R34, 0x1, R42 ;  /* 0x00000001222a7824 */ /* 0x000fe200078e022a */
[-C--:B------:R-:W-:Y:S02]  /*a12b0*/  LEA.HI.X.SX32 R155, R50, R3.reuse, 0x1, P5 ;  /* 0x00000003329b7211 */ /* 0x080fe400028f0eff */
[----:B------:R-:W4:Y:S01]  /*a12c0*/  LDC R50, c[0x0][0x248] ;  /* 0x00009200ff327b82 */ /* 0x000f220000000800 */
[----:B-1----:R-:W-:Y:S02]  /*a12d0*/  IMAD.IADD R49, R42, 0x1, R159 ;  /* 0x000000012a317824 */ /* 0x002fe400078e029f */
[----:B------:R-:W-:Y:S02]  /*a12e0*/  IMAD.MOV.U32 R159, RZ, RZ, R157 ;  /* 0x000000ffff9f7224 */ /* 0x000fe400078e009d */
[----:B------:R-:W-:Y:S01]  /*a12f0*/  IMAD.MOV.U32 R157, RZ, RZ, R149 ;  /* 0x000000ffff9d7224 */ /* 0x000fe200078e0095 */
[----:B------:R-:W-:Y:S01]  /*a1300*/  LEA.HI.X.SX32 R149, R7, R3, 0x1, P2 ;  /* 0x0000000307957211 */ /* 0x000fe200010f0eff */
[----:B------:R-:W-:Y:S04]  /*a1310*/  STL.64 [R1+0x3d08], R154 ;  /* 0x003d089a01007387 */ /* 0x000fe80000100a00 */
[----:B------:R-:W-:Y:S04]  /*a1320*/  STL.64 [R1+0x458], R152 ;  /* 0x0004589801007387 */ /* 0x000fe80000100a00 */
[----:B------:R1:W-:Y:S02]  /*a1330*/  STL.64 [R1+0x428], R148 ;  /* 0x0004289401007387 */ /* 0x0003e40000100a00 */
[----:B-1----:R-:W1:Y:S01]  /*a1340*/  LDC R148, c[0x0][0x248] ;  /* 0x00009200ff947b82 */ /* 0x002e620000000800 */
[----:B0-----:R-:W-:-:S02]  /*a1350*/  IMAD.IADD R14, R49, 0x1, R14 ;  /* 0x00000001310e7824 */ /* 0x001fc400078e020e */
[C---:B----4-:R-:W-:Y:S01]  /*a1360*/  IMAD.IADD R50, R48.reuse, 0x1, R50 ;  /* 0x0000000130327824 */ /* 0x050fe200078e0232 */
[CC--:B------:R-:W-:Y:S01]  /*a1370*/  IADD3 R154, P3, R47.reuse, R2.reuse, RZ ;  /* 0x000000022f9a7210 */ /* 0x0c0fe20007f7e0ff */
[----:B------:R-:W-:Y:S01]  /*a1380*/  IMAD.MOV.U32 R152, RZ, RZ, R150 ;  /* 0x000000ffff987224 */ /* 0x000fe200078e0096 */
[CC--:B------:R-:W-:Y:S01]  /*a1390*/  IADD3 R150, P5, R48.reuse, R2.reuse, RZ ;  /* 0x0000000230967210 */ /* 0x0c0fe20007fbe0ff */
[----:B------:R-:W-:Y:S01]  /*a13a0*/  IMAD.MOV.U32 R153, RZ, RZ, R151 ;  /* 0x000000ffff997224 */ /* 0x000fe200078e0097 */
[-C--:B------:R-:W-:Y:S02]  /*a13b0*/  LEA.HI.X.SX32 R155, R47, R3.reuse, 0x1, P3 ;  /* 0x000000032f9b7211 */ /* 0x080fe400018f0eff */
[----:B------:R-:W-:Y:S01]  /*a13c0*/  LEA.HI.X.SX32 R151, R48, R3, 0x1, P5 ;  /* 0x0000000330977211 */ /* 0x000fe200028f0eff */
[----:B------:R-:W0:Y:S02]  /*a13d0*/  LDC R47, c[0x0][0x248] ;  /* 0x00009200ff2f7b82 */ /* 0x000e240000000800 */
[----:B------:R-:W-:Y:S01]  /*a13e0*/  STL.64 [R1+0x420], R154 ;  /* 0x0004209a01007387 */ /* 0x000fe20000100a00 */
[----:B-1----:R-:W-:Y:S01]  /*a13f0*/  IMAD.IADD R7, R14, 0x1, R148 ;  /* 0x000000010e077824 */ /* 0x002fe200078e0294 */
[----:B------:R-:W-:-:S04]  /*a1400*/  IADD3 R148, P2, R50, R2, RZ ;  /* 0x0000000232947210 */ /* 0x000fc80007f5e0ff */
[----:B------:R-:W1:Y:S01]  /*a1410*/  LDC R48, c[0x0][0x248] ;  /* 0x00009200ff307b82 */ /* 0x000e620000000800 */
[----:B------:R-:W-:Y:S01]  /*a1420*/  LEA.HI.X.SX32 R149, R50, R3, 0x1, P2 ;  /* 0x0000000332957211 */ /* 0x000fe200010f0eff */
[----:B------:R-:W-:Y:S04]  /*a1430*/  STL.64 [R1+0x418], R150 ;  /* 0x0004189601007387 */ /* 0x000fe80000100a00 */
[----:B------:R4:W-:Y:S02]  /*a1440*/  STL.64 [R1+0x3e0], R148 ;  /* 0x0003e09401007387 */ /* 0x0009e40000100a00 */
[----:B------:R-:W2:Y:S02]  /*a1450*/  LDC R50, c[0x0][0x248] ;  /* 0x00009200ff327b82 */ /* 0x000ea40000000800 */
[----:B----4-:R-:W4:Y:S01]  /*a1460*/  LDL.LU R149, [R1+0x3e60] ;  /* 0x003e600001957983 */ /* 0x010f220000300800 */
[----:B------:R-:W-:Y:S01]  /*a1470*/  IADD3 R154, P3, R43, R2, RZ ;  /* 0x000000022b9a7210 */ /* 0x000fe20007f7e0ff */
[----:B0-----:R-:W-:-:S03]  /*a1480*/  IMAD.IADD R47, R7, 0x1, R47 ;  /* 0x00000001072f7824 */ /* 0x001fc600078e022f */
[----:B------:R-:W-:Y:S01]  /*a1490*/  LEA.HI.X.SX32 R155, R43, R3, 0x1, P3 ;  /* 0x000000032b9b7211 */ /* 0x000fe200018f0eff */
[----:B--2---:R-:W-:-:S05]  /*a14a0*/  IMAD.IADD R50, R46, 0x1, R50 ;  /* 0x000000012e327824 */ /* 0x004fca00078e0232 */
[-C--:B------:R-:W-:Y:S02]  /*a14b0*/  IADD3 R148, P2, R50, R2.reuse, RZ ;  /* 0x0000000232947210 */ /* 0x080fe40007f5e0ff */
[----:B------:R-:W-:-:S04]  /*a14c0*/  IADD3 R150, P5, R46, R2, RZ ;  /* 0x000000022e967210 */ /* 0x000fc80007fbe0ff */
[-C--:B------:R-:W-:Y:S01]  /*a14d0*/  LEA.HI.X.SX32 R151, R46, R3.reuse, 0x1, P5 ;  /* 0x000000032e977211 */ /* 0x080fe200028f0eff */
[----:B------:R0:W-:Y:S04]  /*a14e0*/  STL.64 [R1+0x3d8], R154 ;  /* 0x0003d89a01007387 */ /* 0x0001e80000100a00 */
[----:B------:R2:W-:Y:S01]  /*a14f0*/  STL.64 [R1+0x3d0], R150 ;  /* 0x0003d09601007387 */ /* 0x0005e20000100a00 */
[CC--:B0-----:R-:W-:Y:S02]  /*a1500*/  IADD3 R154, P3, R44.reuse, R2.reuse, RZ ;  /* 0x000000022c9a7210 */ /* 0x0c1fe40007f7e0ff */
[----:B--2---:R-:W-:Y:S02]  /*a1510*/  IADD3 R150, P5, R45, R2, RZ ;  /* 0x000000022d967210 */ /* 0x004fe40007fbe0ff */
[----:B------:R-:W-:-:S02]  /*a1520*/  LEA.HI.X.SX32 R155, R44, R3, 0x1, P3 ;  /* 0x000000032c9b7211 */ /* 0x000fc400018f0eff */
[-C--:B------:R-:W-:Y:S01]  /*a1530*/  LEA.HI.X.SX32 R151, R45, R3.reuse, 0x1, P5 ;  /* 0x000000032d977211 */ /* 0x080fe200028f0eff */
[----:B----4-:R-:W-:Y:S01]  /*a1540*/  IMAD.IADD R43, R47, 0x1, R149 ;  /* 0x000000012f2b7824 */ /* 0x010fe200078e0295 */
[----:B------:R-:W-:Y:S02]  /*a1550*/  LEA.HI.X.SX32 R149, R50, R3, 0x1, P2 ;  /* 0x0000000332957211 */ /* 0x000fe400010f0eff */
[----:B------:R-:W0:Y:S03]  /*a1560*/  LDC R50, c[0x0][0x248] ;  /* 0x00009200ff327b82 */ /* 0x000e260000000800 */
[----:B------:R2:W-:Y:S04]  /*a1570*/  STL.64 [R1+0x3c8], R148 ;  /* 0x0003c89401007387 */ /* 0x0005e80000100a00 */
[----:B--2---:R-:W2:Y:S04]  /*a1580*/  LDL.LU R148, [R1+0x3e5c] ;  /* 0x003e5c0001947983 */ /* 0x004ea80000300800 */
[----:B------:R-:W-:Y:S01]  /*a1590*/  STL.64 [R1+0x3c0], R154 ;  /* 0x0003c09a01007387 */ /* 0x000fe20000100a00 */
[----:B0-----:R-:W-:-:S03]  /*a15a0*/  IMAD.IADD R50, R45, 0x1, R50 ;  /* 0x000000012d327824 */ /* 0x001fc600078e0232 */
[----:B------:R0:W-:Y:S02]  /*a15b0*/  STL.64 [R1+0x3b8], R150 ;  /* 0x0003b89601007387 */ /* 0x0001e40000100a00 */
[----:B0-----:R-:W-:-:S04]  /*a15c0*/  IADD3 R150, P2, R50, R2, RZ ;  /* 0x0000000232967210 */ /* 0x001fc80007f5e0ff */
[-C--:B------:R-:W-:Y:S01]  /*a15d0*/  LEA.HI.X.SX32 R151, R50, R3.reuse, 0x1, P2 ;  /* 0x0000000332977211 */ /* 0x080fe200010f0eff */
[----:B-1----:R-:W-:Y:S01]  /*a15e0*/  IMAD.IADD R46, R43, 0x1, R48 ;  /* 0x000000012b2e7824 */ /* 0x002fe200078e0230 */
[C---:B------:R-:W-:Y:S01]  /*a15f0*/  IADD3 R154, P3, R24.reuse, R2, RZ ;  /* 0x00000002189a7210 */ /* 0x040fe20007f7e0ff */
[----:B------:R-:W0:Y:S02]  /*a1600*/  LDC R48, c[0x0][0x248] ;  /* 0x00009200ff307b82 */ /* 0x000e240000000800 */
[----:B------:R1:W-:Y:S06]  /*a1610*/  STL.64 [R1+0x388], R150 ;  /* 0x0003889601007387 */ /* 0x0003ec0000100a00 */
[----:B------:R-:W4:Y:S01]  /*a1620*/  LDC R50, c[0x0][0x248] ;  /* 0x00009200ff327b82 */ /* 0x000f220000000800 */
[----:B-1----:R-:W3:Y:S01]  /*a1630*/  LDL.LU R151, [R1+0x3e58] ;  /* 0x003e580001977983 */ /* 0x002ee20000300800 */
[----:B------:R-:W-:-:S02]  /*a1640*/  LEA.HI.X.SX32 R155, R24, R3, 0x1, P3 ;  /* 0x00000003189b7211 */ /* 0x000fc400018f0eff */
[----:B------:R-:W-:-:S03]  /*a1650*/  IADD3 R150, P2, R178, R2, RZ ;  /* 0x00000002b2967210 */ /* 0x000fc60007f5e0ff */
[----:B------:R1:W-:Y:S01]  /*a1660*/  STL.64 [R1+0x380], R154 ;  /* 0x0003809a01007387 */ /* 0x0003e20000100a00 */
[----:B--2---:R-:W-:Y:S01]  /*a1670*/  IMAD.IADD R44, R46, 0x1, R148 ;  /* 0x000000012e2c7824 */ /* 0x004fe200078e0294 */
[----:B------:R-:W-:-:S03]  /*a1680*/  IADD3 R148, P5, R40, R2, RZ ;  /* 0x0000000228947210 */ /* 0x000fc60007fbe0ff */
[----:B0-----:R-:W-:Y:S01]  /*a1690*/  IMAD.IADD R45, R44, 0x1, R48 ;  /* 0x000000012c2d7824 */ /* 0x001fe200078e0230 */
[-C--:B------:R-:W-:Y:S01]  /*a16a0*/  LEA.HI.X.SX32 R149, R40, R3.reuse, 0x1, P5 ;  /* 0x0000000328957211 */ /* 0x080fe200028f0eff */
[----:B------:R-:W-:Y:S01]  /*a16b0*/  STL [R1+0x3d30], R148 ;  /* 0x003d309401007387 */ /* 0x000fe20000100800 */
[----:B-1----:R-:W-:Y:S01]  /*a16c0*/  IADD3 R154, P3, R39, R2, RZ ;  /* 0x00000002279a7210 */ /* 0x002fe20007f7e0ff */
[----:B------:R-:W0:Y:S02]  /*a16d0*/  LDC R48, c[0x0][0x248] ;  /* 0x00009200ff307b82 */ /* 0x000e240000000800 */
[----:B------:R-:W-:Y:S01]  /*a16e0*/  STL [R1+0x3d14], R149 ;  /* 0x003d149501007387 */ /* 0x000fe20000100800 */
[----:B---3--:R-:W-:Y:S01]  /*a16f0*/  IMAD.IADD R24, R45, 0x1, R151 ;  /* 0x000000012d187824 */ /* 0x008fe200078e0297 */
[----:B------:R-:W-:Y:S02]  /*a1700*/  LEA.HI.X.SX32 R151, R178, R3, 0x1, P2 ;  /* 0x00000003b2977211 */ /* 0x000fe400010f0eff */
[----:B------:R-:W2:Y:S04]  /*a1710*/  LDL.LU R178, [R1+0x3e54] ;  /* 0x003e540001b27983 */ /* 0x000ea80000300800 */
[----:B------:R1:W-:Y:S04]  /*a1720*/  STL.64 [R1+0x360], R150 ;  /* 0x0003609601007387 */ /* 0x0003e80000100a00 */
[----:B-1----:R-:W3:Y:S01]  /*a1730*/  LDL.LU R150, [R1+0x3e50] ;  /* 0x003e500001967983 */ /* 0x002ee20000300800 */
[----:B----4-:R-:W-:-:S02]  /*a1740*/  IMAD.IADD R40, R24, 0x1, R50 ;  /* 0x0000000118287824 */ /* 0x010fc400078e0232 */
[----:B------:R-:W1:Y:S01]  /*a1750*/  LDC R50, c[0x0][0x248] ;  /* 0x00009200ff327b82 */ /* 0x000e620000000800 */
[----:B------:R-:W-:Y:S01]  /*a1760*/  LEA.HI.X.SX32 R155, R39, R3, 0x1, P3 ;  /* 0x00000003279b7211 */ /* 0x000fe200018f0eff */
[C---:B-1----:R-:W-:Y:S01]  /*a1770*/  IMAD.IADD R50, R41.reuse, 0x1, R50 ;  /* 0x0000000129327824 */ /* 0x042fe200078e0232 */
[----:B------:R-:W-:-:S03]  /*a1780*/  IADD3 R148, P5, R41, R2, RZ ;  /* 0x0000000229947210 */ /* 0x000fc60007fbe0ff */
[----:B------:R1:W-:Y:S01]  /*a1790*/  STL.64 [R1+0x358], R154 ;  /* 0x0003589a01007387 */ /* 0x0003e20000100a00 */
[----:B------:R-:W-:Y:S02]  /*a17a0*/  LEA.HI.X.SX32 R149, R41, R3, 0x1, P5 ;  /* 0x0000000329957211 */ /* 0x000fe400028f0eff */
[----:B-1----:R-:W-:-:S04]  /*a17b0*/  IADD3 R154, P3, R37, R2, RZ ;  /* 0x00000002259a7210 */ /* 0x002fc80007f7e0ff */
[----:B------:R-:W-:Y:S01]  /*a17c0*/  LEA.HI.X.SX32 R155, R37, R3, 0x1, P3 ;  /* 0x00000003259b7211 */ /* 0x000fe200018f0eff */
[----:B------:R1:W-:Y:S02]  /*a17d0*/  STL.64 [R1+0x350], R148 ;  /* 0x0003509401007387 */ /* 0x0003e40000100a00 */
[----:B-1----:R-:W-:-:S04]  /*a17e0*/  IADD3 R148, P5, R38, R2, RZ ;  /* 0x0000000226947210 */ /* 0x002fc80007fbe0ff */
[----:B------:R-:W-:Y:S01]  /*a17f0*/  LEA.HI.X.SX32 R149, R38, R3, 0x1, P5 ;  /* 0x0000000326957211 */ /* 0x000fe200028f0eff */
[----:B---3--:R-:W-:Y:S01]  /*a1800*/  IMAD.IADD R39, R40, 0x1, R150 ;  /* 0x0000000128277824 */ /* 0x008fe200078e0296 */
[----:B------:R-:W-:-:S04]  /*a1810*/  IADD3 R150, P2, R50, R2, RZ ;  /* 0x0000000232967210 */ /* 0x000fc80007f5e0ff */
[----:B------:R-:W-:Y:S02]  /*a1820*/  LEA.HI.X.SX32 R151, R50, R3, 0x1, P2 ;  /* 0x0000000332977211 */ /* 0x000fe400010f0eff */
[----:B------:R-:W1:Y:S01]  /*a1830*/  LDC R50, c[0x0][0x248] ;  /* 0x00009200ff327b82 */ /* 0x000e620000000800 */
[----:B0-----:R-:W-:-:S07]  /*a1840*/  IMAD.IADD R41, R39, 0x1, R48 ;  /* 0x0000000127297824 */ /* 0x001fce00078e0230 */
[----:B------:R-:W0:Y:S01]  /*a1850*/  LDC R48, c[0x0][0x248] ;  /* 0x00009200ff307b82 */ /* 0x000e220000000800 */
[----:B-1----:R-:W-:-:S07]  /*a1860*/  IMAD.IADD R37, R41, 0x1, R50 ;  /* 0x0000000129257824 */ /* 0x002fce00078e0232 */
[----:B------:R-:W1:Y:S01]  /*a1870*/  LDC R50, c[0x0][0x248] ;  /* 0x00009200ff327b82 */ /* 0x000e620000000800 */
[----:B0-----:R-:W-:Y:S02]  /*a1880*/  IMAD.IADD R48, R38, 0x1, R48 ;  /* 0x0000000126307824 */ /* 0x001fe400078e0230 */
[----:B-1----:R-:W-:-:S05]  /*a1890*/  IMAD.IADD R38, R37, 0x1, R50 ;  /* 0x0000000125267824 */ /* 0x002fca00078e0232 */
[----:B------:R-:W0:Y:S01]  /*a18a0*/  LDC R50, c[0x0][0x248] ;  /* 0x00009200ff327b82 */ /* 0x000e220000000800 */
[----:B------:R1:W-:Y:S02]  /*a18b0*/  STL.64 [R1+0x3d18], R150 ;  /* 0x003d189601007387 */ /* 0x0003e40000100a00 */
[----:B-1----:R-:W-:-:S04]  /*a18c0*/  IADD3 R150, P3, R35, R2, RZ ;  /* 0x0000000223967210 */ /* 0x002fc80007f7e0ff */
[----:B------:R-:W-:Y:S01]  /*a18d0*/  LEA.HI.X.SX32 R151, R35, R3, 0x1, P3 ;  /* 0x0000000323977211 */ /* 0x000fe200018f0eff */
[----:B0-----:R-:W-:Y:S02]  /*a18e0*/  IMAD.IADD R35, R38, 0x1, R50 ;  /* 0x0000000126237824 */ /* 0x001fe400078e0232 */
[----:B------:R-:W0:Y:S01]  /*a18f0*/  LDC R50, c[0x0][0x248] ;  /* 0x00009200ff327b82 */ /* 0x000e220000000800 */
[----:B------:R1:W-:Y:S04]  /*a1900*/  STL.64 [R1+0x328], R154 ;  /* 0x0003289a01007387 */ /* 0x0003e80000100a00 */
[----:B------:R3:W-:Y:S01]  /*a1910*/  STL.64 [R1+0x320], R148 ;  /* 0x0003209401007387 */ /* 0x0007e20000100a00 */
[-C--:B-1----:R-:W-:Y:S02]  /*a1920*/  IADD3 R154, P2, R48, R2.reuse, RZ ;  /* 0x00000002309a7210 */ /* 0x082fe40007f5e0ff */
[----:B---3--:R-:W-:-:S02]  /*a1930*/  IADD3 R148, P5, R36, R2, RZ ;  /* 0x0000000224947210 */ /* 0x008fc40007fbe0ff */
[-C--:B------:R-:W-:Y:S02]  /*a1940*/  LEA.HI.X.SX32 R155, R48, R3.reuse, 0x1, P2 ;  /* 0x00000003309b7211 */ /* 0x080fe400010f0eff */
[----:B------:R-:W-:Y:S01]  /*a1950*/  LEA.HI.X.SX32 R149, R36, R3, 0x1, P5 ;  /* 0x0000000324957211 */ /* 0x000fe200028f0eff */
[----:B0-----:R-:W-:Y:S02]  /*a1960*/  IMAD.IADD R36, R35, 0x1, R50 ;  /* 0x0000000123247824 */ /* 0x001fe400078e0232 */
[----:B------:R0:W-:Y:S01]  /*a1970*/  STL.64 [R1+0x2e8], R154 ;  /* 0x0002e89a01007387 */ /* 0x0001e20000100a00 */
[----:B------:R-:W1:Y:S03]  /*a1980*/  LDC R50, c[0x0][0x248] ;  /* 0x00009200ff327b82 */ /* 0x000e660000000800 */
[----:B------:R-:W-:Y:S04]  /*a1990*/  STL.64 [R1+0x2e0], R150 ;  /* 0x0002e09601007387 */ /* 0x000fe80000100a00 */
[----:B------:R3:W-:Y:S01]  /*a19a0*/  STL.64 [R1+0x2d8], R148 ;  /* 0x0002d89401007387 */ /* 0x0007e20000100a00 */
[----:B0-----:R-:W-:Y:S01]  /*a19b0*/  IMAD.MOV.U32 R154, RZ, RZ, R186 ;  /* 0x000000ffff9a7224 */ /* 0x001fe200078e00ba */
[----:B------:R-:W-:Y:S01]  /*a19c0*/  IADD3 R186, P2, R179, R2, RZ ;  /* 0x00000002b3ba7210 */ /* 0x000fe20007f5e0ff */
[----:B------:R-:W-:-:S02]  /*a19d0*/  IMAD.MOV.U32 R155, RZ, RZ, R187 ;  /* 0x000000ffff9b7224 */ /* 0x000fc400078e00bb */
[----:B---3--:R-:W-:Y:S02]  /*a19e0*/  IMAD.MOV.U32 R148, RZ, RZ, R152 ;  /* 0x000000ffff947224 */ /* 0x008fe400078e0098 */
[----:B------:R-:W-:Y:S02]  /*a19f0*/  IMAD.MOV.U32 R152, RZ, RZ, R156 ;  /* 0x000000ffff987224 */ /* 0x000fe400078e009c */
[----:B------:R-:W-:Y:S01]  /*a1a00*/  IMAD.MOV.U32 R156, RZ, RZ, R184 ;  /* 0x000000ffff9c7224 */ /* 0x000fe200078e00b8 */
[-C--:B------:R-:W-:Y:S01]  /*a1a10*/  IADD3 R184, P3, R32, R2.reuse, RZ ;  /* 0x0000000220b87210 */ /* 0x080fe20007f7e0ff */
[----:B------:R-:W-:Y:S02]  /*a1a20*/  IMAD.MOV.U32 R149, RZ, RZ, R153 ;  /* 0x000000ffff957224 */ /* 0x000fe400078e0099 */
[----:B------:R-:W-:Y:S01]  /*a1a30*/  IMAD.MOV.U32 R153, RZ, RZ, R157 ;  /* 0x000000ffff997224 */ /* 0x000fe200078e009d */
[----:B------:R-:W-:Y:S01]  /*a1a40*/  IADD3 R150, P5, R33, R2, RZ ;  /* 0x0000000221967210 */ /* 0x000fe20007fbe0ff */
[----:B------:R-:W-:Y:S01]  /*a1a50*/  IMAD.MOV.U32 R157, RZ, RZ, R185 ;  /* 0x000000ffff9d7224 */ /* 0x000fe200078e00b9 */
[----:B------:R-:W-:-:S02]  /*a1a60*/  LEA.HI.X.SX32 R187, R179, R3, 0x1, P2 ;  /* 0x00000003b3bb7211 */ /* 0x000fc400010f0eff */
[-C--:B------:R-:W-:Y:S01]  /*a1a70*/  LEA.HI.X.SX32 R185, R32, R3.reuse, 0x1, P3 ;  /* 0x0000000320b97211 */ /* 0x080fe200018f0eff */
[----:B--2---:R-:W-:Y:S01]  /*a1a80*/  IMAD.IADD R32, R36, 0x1, R178 ;  /* 0x0000000124207824 */ /* 0x004fe200078e02b2 */
[----:B------:R-:W-:Y:S01]  /*a1a90*/  LEA.HI.X.SX32 R151, R33, R3, 0x1, P5 ;  /* 0x0000000321977211 */ /* 0x000fe200028f0eff */
[----:B------:R0:W-:Y:S01]  /*a1aa0*/  STL.64 [R1+0x2c8], R186 ;  /* 0x0002c8ba01007387 */ /* 0x0001e20000100a00 */
[----:B------:R-:W-:Y:S01]  /*a1ab0*/  IADD3 R178, P3, R29, R2, RZ ;  /* 0x000000021db27210 */ /* 0x000fe20007f7e0ff */
[----:B------:R-:W-:-:S03]  /*a1ac0*/  IMAD.IADD R33, R32, 0x1, R145 ;  /* 0x0000000120217824 */ /* 0x000fc600078e0291 */
[----:B------:R-:W-:Y:S01]  /*a1ad0*/  LEA.HI.X.SX32 R179, R29, R3, 0x1, P3 ;  /* 0x000000031db37211 */ /* 0x000fe200018f0eff */
[----:B------:R-:W-:Y:S01]  /*a1ae0*/  IMAD.IADD R29, R33, 0x1, R144 ;  /* 0x00000001211d7824 */ /* 0x000fe200078e0290 */
[----:B0-----:R-:W2:Y:S04]  /*a1af0*/  LDL.LU.64 R186, [R1+0x3e48] ;  /* 0x003e480001ba7983 */ /* 0x001ea80000300a00 */
[----:B------:R0:W-:Y:S02]  /*a1b00*/  STL.64 [R1+0x2c0], R184 ;  /* 0x0002c0b801007387 */ /* 0x0001e40000100a00 */
[----:B0-----:R-:W-:-:S04]  /*a1b10*/  IADD3 R184, P2, R13, R2, RZ ;  /* 0x000000020db87210 */ /* 0x001fc80007f5e0ff */
[----:B------:R-:W-:Y:S01]  /*a1b20*/  LEA.HI.X.SX32 R185, R13, R3, 0x1, P2 ;  /* 0x000000030db97211 */ /* 0x000fe200010f0eff */
[----:B-1----:R-:W-:Y:S02]  /*a1b30*/  IMAD.IADD R13, R29, 0x1, R50 ;  /* 0x000000011d0d7824 */ /* 0x002fe400078e0232 */
[----:B------:R-:W0:Y:S01]  /*a1b40*/  LDC R50, c[0x0][0x248] ;  /* 0x00009200ff327b82 */ /* 0x000e220000000800 */
[----:B------:R-:W-:-:S04]  /*a1b50*/  IADD3 R144, P2, R6, R2, RZ ;  /* 0x0000000206907210 */ /* 0x000fc80007f5e0ff */
[-C--:B------:R-:W-:Y:S01]  /*a1b60*/  LEA.HI.X.SX32 R145, R6, R3.reuse, 0x1, P2 ;  /* 0x0000000306917211 */ /* 0x080fe200010f0eff */
[----:B------:R1:W-:Y:S01]  /*a1b70*/  STL.64 [R1+0x2b8], R150 ;  /* 0x0002b89601007387 */ /* 0x0003e20000100a00 */
[----:B0-----:R-:W-:Y:S02]  /*a1b80*/  IMAD.IADD R6, R13, 0x1, R50 ;  /* 0x000000010d067824 */ /* 0x001fe400078e0232 */
[----:B------:R-:W0:Y:S01]  /*a1b90*/  LDC R50, c[0x0][0x248] ;  /* 0x00009200ff327b82 */ /* 0x000e220000000800 */
[CC--:B-1----:R-:W-:Y:S01]  /*a1ba0*/  IADD3 R150, P5, R31.reuse, R2.reuse, RZ ;  /* 0x000000021f967210 */ /* 0x0c2fe20007fbe0ff */
[----:B------:R1:W-:Y:S03]  /*a1bb0*/  STL.64 [R1+0x2a0], R184 ;  /* 0x0002a0b801007387 */ /* 0x0003e60000100a00 */
[----:B------:R-:W-:Y:S01]  /*a1bc0*/  LEA.HI.X.SX32 R151, R31, R3, 0x1, P5 ;  /* 0x000000031f977211 */ /* 0x000fe200028f0eff */
[----:B-1----:R-:W3:Y:S04]  /*a1bd0*/  LDL.LU.64 R184, [R1+0x3e40] ;  /* 0x003e400001b87983 */ /* 0x002ee80000300a00 */
[----:B------:R-:W-:Y:S04]  /*a1be0*/  STL.64 [R1+0x298], R178 ;  /* 0x000298b201007387 */ /* 0x000fe80000100a00 */
[----:B------:R1:W-:Y:S02]  /*a1bf0*/  STL.64 [R1+0x290], R150 ;  /* 0x0002909601007387 */ /* 0x0003e40000100a00 */
[----:B-1----:R-:W-:-:S04]  /*a1c00*/  IADD3 R150, P5, R20, R2, RZ ;  /* 0x0000000214967210 */ /* 0x002fc80007fbe0ff */
[----:B------:R-:W-:Y:S01]  /*a1c10*/  LEA.HI.X.SX32 R151, R20, R3, 0x1, P5 ;  /* 0x0000000314977211 */ /* 0x000fe200028f0eff */
[----:B0-----:R-:W-:Y:S02]  /*a1c20*/  IMAD.IADD R20, R6, 0x1, R50 ;  /* 0x0000000106147824 */ /* 0x001fe400078e0232 */
[----:B------:R-:W0:Y:S01]  /*a1c30*/  LDC R50, c[0x0][0x248] ;  /* 0x00009200ff327b82 */ /* 0x000e220000000800 */
[----:B------:R1:W-:Y:S01]  /*a1c40*/  STL.64 [R1+0x3d20], R144 ;  /* 0x003d209001007387 */ /* 0x0003e20000100a00 */
[-C--:B------:R-:W-:Y:S02]  /*a1c50*/  IADD3 R178, P3, R30, R2.reuse, RZ ;  /* 0x000000021eb27210 */ /* 0x080fe40007f7e0ff */
[----:B-1----:R-:W-:-:S04]  /*a1c60*/  IADD3 R144, P2, R12, R2, RZ ;  /* 0x000000020c907210 */ /* 0x002fc80007f5e0ff */
[-C--:B------:R-:W-:Y:S01]  /*a1c70*/  LEA.HI.X.SX32 R145, R12, R3.reuse, 0x1, P2 ;  /* 0x000000030c917211 */ /* 0x080fe200010f0eff */
[----:B0-----:R-:W-:Y:S02]  /*a1c80*/  IMAD.IADD R12, R20, 0x1, R50 ;  /* 0x00000001140c7824 */ /* 0x001fe400078e0232 */
[----:B------:R-:W0:Y:S01]  /*a1c90*/  LDC R50, c[0x0][0x248] ;  /* 0x00009200ff327b82 */ /* 0x000e220000000800 */
[----:B------:R-:W-:-:S05]  /*a1ca0*/  LEA.HI.X.SX32 R179, R30, R3, 0x1, P3 ;  /* 0x000000031eb37211 */ /* 0x000fca00018f0eff */
[----:B------:R1:W-:Y:S04]  /*a1cb0*/  STL.64 [R1+0x268], R178 ;  /* 0x000268b201007387 */ /* 0x0003e80000100a00 */
[----:B-1----:R-:W4:Y:S04]  /*a1cc0*/  LDL.LU.64 R178, [R1+0x3e38] ;  /* 0x003e380001b27983 */ /* 0x002f280000300a00 */
[----:B------:R1:W-:Y:S02]  /*a1cd0*/  STL.64 [R1+0x260], R150 ;  /* 0x0002609601007387 */ /* 0x0003e40000100a00 */
[----:B-1----:R-:W-:-:S02]  /*a1ce0*/  IMAD.MOV.U32 R150, RZ, RZ, R148 ;  /* 0x000000ffff967224 */ /* 0x002fc400078e0094 */
[----:B------:R-:W-:Y:S02]  /*a1cf0*/  IMAD.MOV.U32 R148, RZ, RZ, R154 ;  /* 0x000000ffff947224 */ /* 0x000fe400078e009a */
[----:B------:R-:W-:Y:S02]  /*a1d00*/  IMAD.MOV.U32 R154, RZ, RZ, R156 ;  /* 0x000000ffff9a7224 */ /* 0x000fe400078e009c */
[----:B------:R-:W-:Y:S01]  /*a1d10*/  IMAD.MOV.U32 R156, RZ, RZ, R146 ;  /* 0x000000ffff9c7224 */ /* 0x000fe200078e0092 */
[----:B------:R-:W-:Y:S01]  /*a1d20*/  IADD3 R146, P3, R27, R2, RZ ;  /* 0x000000021b927210 */ /* 0x000fe20007f7e0ff */
[----:B------:R-:W-:Y:S02]  /*a1d30*/  IMAD.MOV.U32 R151, RZ, RZ, R149 ;  /* 0x000000ffff977224 */ /* 0x000fe400078e0095 */
[----:B------:R-:W-:Y:S02]  /*a1d40*/  IMAD.MOV.U32 R149, RZ, RZ, R155 ;  /* 0x000000ffff957224 */ /* 0x000fe400078e009b */
[----:B------:R-:W-:-:S02]  /*a1d50*/  IMAD.MOV.U32 R155, RZ, RZ, R157 ;  /* 0x000000ffff9b7224 */ /* 0x000fc400078e009d */
[----:B------:R-:W-:Y:S01]  /*a1d60*/  IMAD.MOV.U32 R157, RZ, RZ, R147 ;  /* 0x000000ffff9d7224 */ /* 0x000fe200078e0093 */
[----:B------:R-:W-:Y:S01]  /*a1d70*/  LEA.HI.X.SX32 R147, R27, R3, 0x1, P3 ;  /* 0x000000031b937211 */ /* 0x000fe200018f0eff */
[----:B0-----:R-:W-:Y:S02]  /*a1d80*/  IMAD.IADD R27, R12, 0x1, R50 ;  /* 0x000000010c1b7824 */ /* 0x001fe400078e0232 */
[----:B------:R-:W0:Y:S02]  /*a1d90*/  LDC R50, c[0x0][0x248] ;  /* 0x00009200ff327b82 */ /* 0x000e240000000800 */
[----:B------:R-:W-:Y:S04]  /*a1da0*/  STL.64 [R1+0x3d28], R146 ;  /* 0x003d289201007387 */ /* 0x000fe80000100a00 */
[----:B------:R1:W-:Y:S02]  /*a1db0*/  STL.64 [R1+0x240], R144 ;  /* 0x0002409001007387 */ /* 0x0003e40000100a00 */
[----:B-1----:R-:W-:-:S04]  /*a1dc0*/  IADD3 R144, P3, R25, R2, RZ ;  /* 0x0000000219907210 */ /* 0x002fc80007f7e0ff */
[-C--:B------:R-:W-:Y:S01]  /*a1dd0*/  LEA.HI.X.SX32 R145, R25, R3.reuse, 0x1, P3 ;  /* 0x0000000319917211 */ /* 0x080fe200018f0eff */
[----:B0-----:R-:W-:Y:S02]  /*a1de0*/  IMAD.IADD R25, R27, 0x1, R50 ;  /* 0x000000011b197824 */ /* 0x001fe400078e0232 */
[----:B------:R-:W0:Y:S01]  /*a1df0*/  LDC R50, c[0x0][0x248] ;  /* 0x00009200ff327b82 */ /* 0x000e220000000800 */
[-C--:B------:R-:W-:Y:S02]  /*a1e00*/  IADD3 R146, P2, R8, R2.reuse, RZ ;  /* 0x0000000208927210 */ /* 0x080fe40007f5e0ff */
[----:B------:R-:W-:Y:S02]  /*a1e10*/  IADD3 R30, P5, R28, R2, RZ ;  /* 0x000000021c1e7210 */ /* 0x000fe40007fbe0ff */
[-C--:B------:R-:W-:Y:S02]  /*a1e20*/  LEA.HI.X.SX32 R147, R8, R3.reuse, 0x1, P2 ;  /* 0x0000000308937211 */ /* 0x080fe400010f0eff */
[----:B------:R-:W-:-:S05]  /*a1e30*/  LEA.HI.X.SX32 R31, R28, R3, 0x1, P5 ;  /* 0x000000031c1f7211 */ /* 0x000fca00028f0eff */
[----:B------:R1:W-:Y:S01]  /*a1e40*/  STL.64 [R1+0x230], R30 ;  /* 0x0002301e01007387 */ /* 0x0003e20000100a00 */
[----:B0-----:R-:W-:Y:S02]  /*a1e50*/  IMAD.IADD R8, R25, 0x1, R50 ;  /* 0x0000000119087824 */ /* 0x001fe400078e0232 */
[----:B------:R-:W0:Y:S01]  /*a1e60*/  LDC R50, c[0x0][0x248] ;  /* 0x00009200ff327b82 */ /* 0x000e220000000800 */
[CC--:B-1----:R-:W-:Y:S01]  /*a1e70*/  IADD3 R30, P5, R26.reuse, R2.reuse, RZ ;  /* 0x000000021a1e7210 */ /* 0x0c2fe20007fbe0ff */
[----:B------:R1:W-:Y:S03]  /*a1e80*/  STL.64 [R1+0x200], R146 ;  /* 0x0002009201007387 */ /* 0x0003e60000100a00 */
[----:B------:R-:W-:Y:S01]  /*a1e90*/  LEA.HI.X.SX32 R31, R26, R3, 0x1, P5 ;  /* 0x000000031a1f7211 */ /* 0x000fe200028f0eff */
[----:B------:R2:W-:Y:S04]  /*a1ea0*/  STL.64 [R1+0x1f8], R144 ;  /* 0x0001f89001007387 */ /* 0x0005e80000100a00 */
[----:B------:R2:W-:Y:S01]  /*a1eb0*/  STL.64 [R1+0x1f0], R30 ;  /* 0x0001f01e01007387 */ /* 0x0005e20000100a00 */
[----:B-1----:R-:W-:-:S02]  /*a1ec0*/  IADD3 R146, P2, R4, R2, RZ ;  /* 0x0000000204927210 */ /* 0x002fc40007f5e0ff */
[-C--:B--2---:R-:W-:Y:S02]  /*a1ed0*/  IADD3 R144, P3, R23, R2.reuse, RZ ;  /* 0x0000000217907210 */ /* 0x084fe40007f7e0ff */
[-C--:B------:R-:W-:Y:S02]  /*a1ee0*/  LEA.HI.X.SX32 R147, R4, R3.reuse, 0x1, P2 ;  /* 0x0000000304937211 */ /* 0x080fe400010f0eff */
[----:B------:R-:W-:Y:S02]  /*a1ef0*/  IADD3 R30, P5, R21, R2, RZ ;  /* 0x00000002151e7210 */ /* 0x000fe40007fbe0ff */
[-C--:B------:R-:W-:Y:S01]  /*a1f00*/  LEA.HI.X.SX32 R145, R23, R3.reuse, 0x1, P3 ;  /* 0x0000000317917211 */ /* 0x080fe200018f0eff */
[----:B0-----:R-:W-:Y:S01]  /*a1f10*/  IMAD.IADD R4, R8, 0x1, R50 ;  /* 0x0000000108047824 */ /* 0x001fe200078e0232 */
[----:B------:R-:W-:Y:S01]  /*a1f20*/  LEA.HI.X.SX32 R31, R21, R3, 0x1, P5 ;  /* 0x00000003151f7211 */ /* 0x000fe200028f0eff */
[----:B------:R-:W0:Y:S01]  /*a1f30*/  LDC R50, c[0x0][0x248] ;  /* 0x00009200ff327b82 */ /* 0x000e220000000800 */
[----:B------:R1:W-:Y:S04]  /*a1f40*/  STL.64 [R1+0x1c0], R146 ;  /* 0x0001c09201007387 */ /* 0x0003e80000100a00 */
[----:B------:R2:W-:Y:S04]  /*a1f50*/  STL.64 [R1+0x1b8], R144 ;  /* 0x0001b89001007387 */ /* 0x0005e80000100a00 */
[----:B------:R3:W-:Y:S01]  /*a1f60*/  STL.64 [R1+0x1b0], R30 ;  /* 0x0001b01e01007387 */ /* 0x0007e20000100a00 */
[----:B------:R-:W-:-:S02]  /*a1f70*/  IMAD.IADD R21, R4, 0x1, R141 ;  /* 0x0000000104157824 */ /* 0x000fc400078e028d */
[----:B-1----:R-:W-:Y:S02]  /*a1f80*/  IMAD.MOV.U32 R146, RZ, RZ, R150 ;  /* 0x000000ffff927224 */ /* 0x002fe400078e0096 */
[----:B--2---:R-:W-:Y:S02]  /*a1f90*/  IMAD.MOV.U32 R144, RZ, RZ, R156 ;  /* 0x000000ffff907224 */ /* 0x004fe400078e009c */
[----:B------:R-:W-:Y:S01]  /*a1fa0*/  IMAD.MOV.U32 R156, RZ, RZ, R176 ;  /* 0x000000ffff9c7224 */ /* 0x000fe200078e00b0 */
[-C--:B------:R-:W-:Y:S01]  /*a1fb0*/  IADD3 R176, P2, R11, R2.reuse, RZ ;  /* 0x000000020bb07210 */ /* 0x080fe20007f5e0ff */
[----:B---3--:R-:W-:Y:S02]  /*a1fc0*/  IMAD.MOV.U32 R30, RZ, RZ, R148 ;  /* 0x000000ffff1e7224 */ /* 0x008fe400078e0094 */
[----:B------:R-:W-:Y:S02]  /*a1fd0*/  IMAD.MOV.U32 R150, RZ, RZ, R154 ;  /* 0x000000ffff967224 */ /* 0x000fe400078e009a */
[----:B------:R-:W-:Y:S01]  /*a1fe0*/  IMAD.MOV.U32 R148, RZ, RZ, R182 ;  /* 0x000000ffff947224 */ /* 0x000fe200078e00b6 */
[----:B------:R-:W-:Y:S01]  /*a1ff0*/  IADD3 R182, P3, R19, R2, RZ ;  /* 0x0000000213b67210 */ /* 0x000fe20007f7e0ff */
[----:B------:R-:W-:-:S02]  /*a2000*/  IMAD.MOV.U32 R145, RZ, RZ, R157 ;  /* 0x000000ffff917224 */ /* 0x000fc400078e009d */
[----:B------:R-:W-:Y:S02]  /*a2010*/  IMAD.MOV.U32 R154, RZ, RZ, R162 ;  /* 0x000000ffff9a7224 */ /* 0x000fe400078e00a2 */
[----:B------:R-:W-:Y:S01]  /*a2020*/  IMAD.MOV.U32 R162, RZ, RZ, R180 ;  /* 0x000000ffffa27224 */ /* 0x000fe200078e00b4 */
[----:B------:R-:W-:Y:S01]  /*a2030*/  IADD3 R180, P5, R22, R2, RZ ;  /* 0x0000000216b47210 */ /* 0x000fe20007fbe0ff */
[----:B------:R-:W-:Y:S01]  /*a2040*/  IMAD.MOV.U32 R157, RZ, RZ, R177 ;  /* 0x000000ffff9d7224 */ /* 0x000fe200078e00b1 */
[----:B------:R-:W-:Y:S01]  /*a2050*/  LEA.HI.X.SX32 R177, R11, R3, 0x1, P2 ;  /* 0x000000030bb17211 */ /* 0x000fe200010f0eff */
[----:B------:R-:W-:Y:S02]  /*a2060*/  IMAD.MOV.U32 R147, RZ, RZ, R151 ;  /* 0x000000ffff937224 */ /* 0x000fe400078e0097 */
[----:B------:R-:W-:Y:S02]  /*a2070*/  IMAD.MOV.U32 R31, RZ, RZ, R149 ;  /* 0x000000ffff1f7224 */ /* 0x000fe400078e0095 */
[----:B------:R-:W-:-:S02]  /*a2080*/  IMAD.MOV.U32 R151, RZ, RZ, R155 ;  /* 0x000000ffff977224 */ /* 0x000fc400078e009b */
[----:B------:R-:W-:Y:S01]  /*a2090*/  IMAD.MOV.U32 R149, RZ, RZ, R183 ;  /* 0x000000ffff957224 */ /* 0x000fe200078e00b7 */
[-C--:B------:R-:W-:Y:S01]  /*a20a0*/  LEA.HI.X.SX32 R183, R19, R3.reuse, 0x1, P3 ;  /* 0x0000000313b77211 */ /* 0x080fe200018f0eff */
[----:B------:R-:W-:Y:S02]  /*a20b0*/  IMAD.MOV.U32 R155, RZ, RZ, R163 ;  /* 0x000000ffff9b7224 */ /* 0x000fe400078e00a3 */
[----:B------:R-:W-:Y:S01]  /*a20c0*/  IMAD.MOV.U32 R163, RZ, RZ, R181 ;  /* 0x000000ffffa37224 */ /* 0x000fe200078e00b5 */
[----:B------:R-:W-:Y:S01]  /*a20d0*/  LEA.HI.X.SX32 R181, R22, R3, 0x1, P5 ;  /* 0x0000000316b57211 */ /* 0x000fe200028f0eff */
[----:B------:R-:W-:Y:S01]  /*a20e0*/  IMAD.IADD R11, R21, 0x1, R140 ;  /* 0x00000001150b7824 */ /* 0x000fe200078e028c */
[----:B------:R1:W-:Y:S01]  /*a20f0*/  STL.64 [R1+0x190], R176 ;  /* 0x000190b001007387 */ /* 0x0003e20000100a00 */
[----:B------:R-:W-:Y:S02]  /*a2100*/  IADD3 R140, P3, R15, R2, RZ ;  /* 0x000000020f8c7210 */ /* 0x000fe40007f7e0ff */
[----:B------:R-:W-:-:S02]  /*a2110*/  IMAD.IADD R19, R11, 0x1, R143 ;  /* 0x000000010b137824 */ /* 0x000fc400078e028f */
[----:B------:R-:W-:Y:S02]  /*a2120*/  LEA.HI.X.SX32 R141, R15, R3, 0x1, P3 ;  /* 0x000000030f8d7211 */ /* 0x000fe400018f0eff */
[----:B------:R-:W-:Y:S01]  /*a2130*/  IMAD.IADD R15, R19, 0x1, R142 ;  /* 0x00000001130f7824 */ /* 0x000fe200078e028e */
[----:B-1----:R-:W2:Y:S04]  /*a2140*/  LDL.LU.64 R176, [R1+0x3e30] ;  /* 0x003e300001b07983 */ /* 0x002ea80000300a00 */
[----:B------:R1:W-:Y:S04]  /*a2150*/  STL.64 [R1+0x188], R182 ;  /* 0x000188b601007387 */ /* 0x0003e80000100a00 */
[----:B-1----:R-:W3:Y:S04]  /*a2160*/  LDL.LU.64 R182, [R1+0x3e28] ;  /* 0x003e280001b67983 */ /* 0x002ee80000300a00 */
[----:B------:R1:W-:Y:S02]  /*a2170*/  STL.64 [R1+0x180], R180 ;  /* 0x000180b401007387 */ /* 0x0003e40000100a00 */
[----:B-1----:R-:W-:-:S04]  /*a2180*/  IADD3 R180, P2, R9, R2, RZ ;  /* 0x0000000209b47210 */ /* 0x002fc80007f5e0ff */
[----:B------:R-:W-:Y:S01]  /*a2190*/  LEA.HI.X.SX32 R181, R9, R3, 0x1, P2 ;  /* 0x0000000309b57211 */ /* 0x000fe200010f0eff */
[----:B0-----:R-:W-:Y:S02]  /*a21a0*/  IMAD.IADD R9, R15, 0x1, R50 ;  /* 0x000000010f097824 */ /* 0x001fe400078e0232 */
[----:B------:R-:W0:Y:S02]  /*a21b0*/  LDC R50, c[0x0][0x248] ;  /* 0x00009200ff327b82 */ /* 0x000e240000000800 */
[----:B------:R1:W-:Y:S04]  /*a21c0*/  STL.64 [R1+0x178], R180 ;  /* 0x000178b401007387 */ /* 0x0003e80000100a00 */
[----:B-1----:R-:W2:Y:S04]  /*a21d0*/  LDL.LU.64 R180, [R1+0x3e20] ;  /* 0x003e200001b47983 */ /* 0x002ea80000300a00 */
[----:B------:R1:W-:Y:S02]  /*a21e0*/  STL.64 [R1+0x3d38], R140 ;  /* 0x003d388c01007387 */ /* 0x0003e40000100a00 */
[----:B-1----:R-:W-:-:S04]  /*a21f0*/  IADD3 R140, P2, R5, R2, RZ ;  /* 0x00000002058c7210 */ /* 0x002fc80007f5e0ff */
[----:B------:R-:W-:Y:S01]  /*a2200*/  LEA.HI.X.SX32 R141, R5, R3, 0x1, P2 ;  /* 0x00000003058d7211 */ /* 0x000fe200010f0eff */
[----:B0-----:R-:W-:Y:S02]  /*a2210*/  IMAD.IADD R5, R9, 0x1, R50 ;  /* 0x0000000109057824 */ /* 0x001fe400078e0232 */
[----:B------:R-:W0:Y:S01]  /*a2220*/  LDC R50, c[0x0][0x248] ;  /* 0x00009200ff327b82 */ /* 0x000e220000000800 */
[----:B------:R-:W-:-:S04]  /*a2230*/  IADD3 R22, P5, R16, R2, RZ ;  /* 0x0000000210167210 */ /* 0x000fc80007fbe0ff */
[----:B------:R-:W-:Y:S01]  /*a2240*/  LEA.HI.X.SX32 R23, R16, R3, 0x1, P5 ;  /* 0x0000000310177211 */ /* 0x000fe200028f0eff */
[----:B0-----:R-:W-:Y:S02]  /*a2250*/  IMAD.IADD R16, R5, 0x1, R50 ;  /* 0x0000000105107824 */ /* 0x001fe400078e0232 */
[----:B------:R-:W0:Y:S02]  /*a2260*/  LDC R50, c[0x0][0x248] ;  /* 0x00009200ff327b82 */ /* 0x000e240000000800 */
[----:B------:R1:W-:Y:S02]  /*a2270*/  STL.64 [R1+0x168], R22 ;  /* 0x0001681601007387 */ /* 0x0003e40000100a00 */
[----:B-1----:R-:W-:-:S04]  /*a2280*/  IADD3 R22, P3, R17, R2, RZ ;  /* 0x0000000211167210 */ /* 0x002fc80007f7e0ff */
[----:B------:R-:W-:Y:S01]  /*a2290*/  LEA.HI.X.SX32 R23, R17, R3, 0x1, P3 ;  /* 0x0000000311177211 */ /* 0x000fe200018f0eff */
[----:B0-----:R-:W-:Y:S02]  /*a22a0*/  IMAD.IADD R17, R16, 0x1, R50 ;  /* 0x0000000110117824 */ /* 0x001fe400078e0232 */
[----:B------:R-:W0:Y:S01]  /*a22b0*/  LDC R50, c[0x0][0x248] ;  /* 0x00009200ff327b82 */ /* 0x000e220000000800 */
[----:B------:R-:W-:-:S04]  /*a22c0*/  IADD3 R142, P5, R18, R2, RZ ;  /* 0x00000002128e7210 */ /* 0x000fc80007fbe0ff */
[----:B------:R-:W-:Y:S01]  /*a22d0*/  LEA.HI.X.SX32 R143, R18, R3, 0x1, P5 ;  /* 0x00000003128f7211 */ /* 0x000fe200028f0eff */
[----:B------:R1:W-:Y:S04]  /*a22e0*/  STL.64 [R1+0x160], R140 ;  /* 0x0001608c01007387 */ /* 0x0003e80000100a00 */
[----:B------:R4:W-:Y:S04]  /*a22f0*/  STL.64 [R1+0x3d40], R142 ;  /* 0x003d408e01007387 */ /* 0x0009e80000100a00 */
[----:B------:R4:W-:Y:S01]  /*a2300*/  STL.64 [R1+0x158], R22 ;  /* 0x0001581601007387 */ /* 0x0009e20000100a00 */
[----:B-1----:R-:W-:Y:S01]  /*a2310*/  IADD3 R140, P3, R252, R2, RZ ;  /* 0x00000002fc8c7210 */ /* 0x002fe20007f7e0ff */
[----:B0-----:R-:W-:-:S02]  /*a2320*/  IMAD.IADD R18, R17, 0x1, R50 ;  /* 0x0000000111127824 */ /* 0x001fc400078e0232 */
[----:B------:R-:W0:Y:S01]  /*a2330*/  LDC R50, c[0x0][0x248] ;  /* 0x00009200ff327b82 */ /* 0x000e220000000800 */
[-C--:B----4-:R-:W-:Y:S02]  /*a2340*/  IADD3 R142, P2, R251, R2.reuse, RZ ;  /* 0x00000002fb8e7210 */ /* 0x090fe40007f5e0ff */
[-C--:B------:R-:W-:Y:S02]  /*a2350*/  IADD3 R22, P5, R249, R2.reuse, RZ ;  /* 0x00000002f9167210 */ /* 0x080fe40007fbe0ff */
[-C--:B------:R-:W-:Y:S02]  /*a2360*/  LEA.HI.X.SX32 R143, R251, R3.reuse, 0x1, P2 ;  /* 0x00000003fb8f7211 */ /* 0x080fe400010f0eff */
[-C--:B------:R-:W-:Y:S02]  /*a2370*/  LEA.HI.X.SX32 R141, R252, R3.reuse, 0x1, P3 ;  /* 0x00000003fc8d7211 */ /* 0x080fe400018f0eff */
[----:B------:R-:W-:Y:S01]  /*a2380*/  LEA.HI.X.SX32 R23, R249, R3, 0x1, P5 ;  /* 0x00000003f9177211 */ /* 0x000fe200028f0eff */
[----:B------:R-:W-:Y:S01]  /*a2390*/  STL.64 [R1+0x148], R142 ;  /* 0x0001488e01007387 */ /* 0x000fe20000100a00 */
[----:B------:R-:W1:Y:S03]  /*a23a0*/  LDC R252, c[0x0][0x248] ;  /* 0x00009200fffc7b82 */ /* 0x000e660000000800 */
[----:B------:R-:W-:Y:S04]  /*a23b0*/  STL.64 [R1+0x140], R140 ;  /* 0x0001408c01007387 */ /* 0x000fe80000100a00 */
[----:B------:R4:W-:Y:S02]  /*a23c0*/  STL.64 [R1+0x138], R22 ;  /* 0x0001381601007387 */ /* 0x0009e40000100a00 */
[----:B----4-:R-:W-:-:S04]  /*a23d0*/  IADD3 R22, P5, R218, R2, RZ ;  /* 0x00000002da167210 */ /* 0x010fc80007fbe0ff */
[----:B------:R-:W-:-:S05]  /*a23e0*/  LEA.HI.X.SX32 R23, R218, R3, 0x1, P5 ;  /* 0x00000003da177211 */ /* 0x000fca00028f0eff */
[----:B------:R0:W-:Y:S01]  /*a23f0*/  STL.64 [R1+0x120], R22 ;  /* 0x0001201601007387 */ /* 0x0001e20000100a00 */
[-C--:B------:R-:W-:Y:S01]  /*a2400*/  IADD3 R142, P2, R250, R2.reuse, RZ ;  /* 0x00000002fa8e7210 */ /* 0x080fe20007f5e0ff */
[----:B0-----:R-:W-:Y:S02]  /*a2410*/  IMAD.IADD R23, R18, 0x1, R50 ;  /* 0x0000000112177824 */ /* 0x001fe400078e0232 */
[----:B------:R-:W0:Y:S01]  /*a2420*/  LDC R50, c[0x0][0x248] ;  /* 0x00009200ff327b82 */ /* 0x000e220000000800 */
[----:B------:R-:W-:Y:S01]  /*a2430*/  LEA.HI.X.SX32 R143, R250, R3, 0x1, P2 ;  /* 0x00000003fa8f7211 */ /* 0x000fe200010f0eff */
[----:B------:R-:W-:Y:S01]  /*a2440*/  IMAD.IADD R22, R23, 0x1, R137 ;  /* 0x0000000117167824 */ /* 0x000fe200078e0289 */
[----:B------:R-:W-:-:S03]  /*a2450*/  IADD3 R140, P3, R205, R2, RZ ;  /* 0x00000002cd8c7210 */ /* 0x000fc60007f7e0ff */
[----:B------:R4:W-:Y:S01]  /*a2460*/  STL.64 [R1+0x130], R142 ;  /* 0x0001308e01007387 */ /* 0x0009e20000100a00 */
[----:B------:R-:W-:Y:S01]  /*a2470*/  IMAD.IADD R26, R22, 0x1, R136 ;  /* 0x00000001161a7824 */ /* 0x000fe200078e0288 */
[----:B------:R-:W-:Y:S02]  /*a2480*/  LEA.HI.X.SX32 R141, R205, R3, 0x1, P3 ;  /* 0x00000003cd8d7211 */ /* 0x000fe400018f0eff */
[-C--:B------:R-:W-:Y:S01]  /*a2490*/  IADD3 R250, P3, R215, R2.reuse, RZ ;  /* 0x00000002d7fa7210 */ /* 0x080fe20007f7e0ff */
[----:B----4-:R-:W-:Y:S02]  /*a24a0*/  IMAD.MOV.U32 R142, RZ, RZ, R148 ;  /* 0x000000ffff8e7224 */ /* 0x010fe400078e0094 */
[----:B------:R-:W-:Y:S01]  /*a24b0*/  IMAD.MOV.U32 R148, RZ, RZ, R174 ;  /* 0x000000ffff947224 */ /* 0x000fe200078e00ae */
[----:B------:R-:W-:Y:S01]  /*a24c0*/  IADD3 R174, P2, R198, R2, RZ ;  /* 0x00000002c6ae7210 */ /* 0x000fe20007f5e0ff */
[----:B------:R-:W-:Y:S02]  /*a24d0*/  IMAD.MOV.U32 R143, RZ, RZ, R149 ;  /* 0x000000ffff8f7224 */ /* 0x000fe400078e0095 */
[----:B0-----:R-:W-:-:S02]  /*a24e0*/  IMAD.IADD R28, R26, 0x1, R50 ;  /* 0x000000011a1c7824 */ /* 0x001fc400078e0232 */
[----:B------:R-:W-:Y:S01]  /*a24f0*/  IMAD.MOV.U32 R149, RZ, RZ, R175 ;  /* 0x000000ffff957224 */ /* 0x000fe200078e00af */
[----:B------:R-:W0:Y:S01]  /*a2500*/  LDC R50, c[0x0][0x248] ;  /* 0x00009200ff327b82 */ /* 0x000e220000000800 */
[-C--:B------:R-:W-:Y:S01]  /*a2510*/  LEA.HI.X.SX32 R175, R198, R3.reuse, 0x1, P2 ;  /* 0x00000003c6af7211 */ /* 0x080fe200010f0eff */
[----:B------:R4:W-:Y:S01]  /*a2520*/  STL.64 [R1+0x128], R140 ;  /* 0x0001288c01007387 */ /* 0x0009e20000100a00 */
[----:B------:R-:W-:-:S03]  /*a2530*/  LEA.HI.X.SX32 R251, R215, R3, 0x1, P3 ;  /* 0x00000003d7fb7211 */ /* 0x000fc600018f0eff */
[----:B------:R1:W-:Y:S01]  /*a2540*/  STL.64 [R1+0x118], R174 ;  /* 0x000118ae01007387 */ /* 0x0003e20000100a00 */
[----:B----4-:R-:W-:Y:S01]  /*a2550*/  IMAD.MOV.U32 R140, RZ, RZ, R30 ;  /* 0x000000ffff8c7224 */ /* 0x010fe200078e001e */
[CC--:B------:R-:W-:Y:S01]  /*a2560*/  IADD3 R30, P5, R242.reuse, R2.reuse, RZ ;  /* 0x00000002f21e7210 */ /* 0x0c0fe20007fbe0ff */
[----:B------:R-:W-:Y:S01]  /*a2570*/  IMAD.MOV.U32 R141, RZ, RZ, R31 ;  /* 0x000000ffff8d7224 */ /* 0x000fe200078e001f */
[----:B-1----:R-:W4:Y:S02]  /*a2580*/  LDL.LU.64 R174, [R1+0x3e18] ;  /* 0x003e180001ae7983 */ /* 0x002f240000300a00 */
[----:B------:R-:W-:Y:S02]  /*a2590*/  LEA.HI.X.SX32 R31, R242, R3, 0x1, P5 ;  /* 0x00000003f21f7211 */ /* 0x000fe400028f0eff */
[----:B------:R1:W-:Y:S01]  /*a25a0*/  STL.64 [R1+0x110], R250 ;  /* 0x000110fa01007387 */ /* 0x0003e20000100a00 */
[----:B------:R-:W-:-:S03]  /*a25b0*/  IADD3 R136, P5, R244, R2, RZ ;  /* 0x00000002f4887210 */ /* 0x000fc60007fbe0ff */
[----:B------:R3:W-:Y:S01]  /*a25c0*/  STL.64 [R1+0x108], R30 ;  /* 0x0001081e01007387 */ /* 0x0007e20000100a00 */
[----:B-1----:R-:W-:-:S04]  /*a25d0*/  IADD3 R250, P2, R245, R2, RZ ;  /* 0x00000002f5fa7210 */ /* 0x002fc80007f5e0ff */
[-C--:B------:R-:W-:Y:S02]  /*a25e0*/  LEA.HI.X.SX32 R251, R245, R3.reuse, 0x1, P2 ;  /* 0x00000003f5fb7211 */ /* 0x080fe400010f0eff */
[C---:B---3--:R-:W-:Y:S02]  /*a25f0*/  IADD3 R30, P3, R237.reuse, R2, RZ ;  /* 0x00000002ed1e7210 */ /* 0x048fe40007f7e0ff */
[-C--:B------:R-:W-:Y:S01]  /*a2600*/  LEA.HI.X.SX32 R137, R244, R3.reuse, 0x1, P5 ;  /* 0x00000003f4897211 */ /* 0x080fe200028f0eff */
[----:B------:R1:W-:Y:S01]  /*a2610*/  STL.64 [R1+0x1d8], R250 ;  /* 0x0001d8fa01007387 */ /* 0x0003e20000100a00 */
[----:B------:R-:W-:-:S03]  /*a2620*/  LEA.HI.X.SX32 R31, R237, R3, 0x1, P3 ;  /* 0x00000003ed1f7211 */ /* 0x000fc600018f0eff */
[----:B------:R-:W-:Y:S04]  /*a2630*/  STL.64 [R1+0x3d48], R136 ;  /* 0x003d488801007387 */ /* 0x000fe80000100a00 */
[----:B------:R0:W-:Y:S01]  /*a2640*/  STL.64 [R1+0x1e8], R30 ;  /* 0x0001e81e01007387 */ /* 0x0001e20000100a00 */
[----:B-1----:R-:W-:-:S04]  /*a2650*/  IADD3 R250, P2, R227, R2, RZ ;  /* 0x00000002e3fa7210 */ /* 0x002fc80007f5e0ff */
[----:B------:R-:W-:Y:S01]  /*a2660*/  LEA.HI.X.SX32 R251, R227, R3, 0x1, P2 ;  /* 0x00000003e3fb7211 */ /* 0x000fe200010f0eff */
[----:B0-----:R-:W-:Y:S02]  /*a2670*/  IMAD.IADD R30, R28, 0x1, R50 ;  /* 0x000000011c1e7824 */ /* 0x001fe400078e0232 */
[----:B------:R-:W0:Y:S02]  /*a2680*/  LDC R50, c[0x0][0x248] ;  /* 0x00009200ff327b82 */ /* 0x000e240000000800 */
[----:B------:R1:W-:Y:S01]  /*a2690*/  STL.64 [R1+0x1d0], R250 ;  /* 0x0001d0fa01007387 */ /* 0x0003e20000100a00 */
[----:B------:R-:W-:-:S05]  /*a26a0*/  IADD3 R244, P3, R229, R2, RZ ;  /* 0x00000002e5f47210 */ /* 0x000fca0007f7e0ff */
[----:B-1----:R-:W1:Y:S01]  /*a26b0*/  LDC R251, c[0x0][0x248] ;  /* 0x00009200fffb7b82 */ /* 0x002e620000000800 */
[----:B------:R-:W-:Y:S01]  /*a26c0*/  IMAD.IADD R31, R30, 0x1, R139 ;  /* 0x000000011e1f7824 */ /* 0x000fe200078e028b */
[----:B------:R-:W-:-:S03]  /*a26d0*/  LEA.HI.X.SX32 R245, R229, R3, 0x1, P3 ;  /* 0x00000003e5f57211 */ /* 0x000fc600018f0eff */
[----:B------:R-:W-:Y:S02]  /*a26e0*/  IMAD.IADD R48, R31, 0x1, R138 ;  /* 0x000000011f307824 */ /* 0x000fe400078e028a */
[----:B------:R3:W-:Y:S02]  /*a26f0*/  STL.64 [R1+0x1e0], R244 ;  /* 0x0001e0f401007387 */ /* 0x0007e40000100a00 */
[----:B0-----:R-:W-:Y:S01]  /*a2700*/  IMAD.IADD R50, R48, 0x1, R50 ;  /* 0x0000000130327824 */ /* 0x001fe200078e0232 */
[----:B---3--:R-:W-:-:S04]  /*a2710*/  IADD3 R244, P3, R199, R2, RZ ;  /* 0x00000002c7f47210 */ /* 0x008fc80007f7e0ff */
[-C--:B------:R-:W-:Y:S01]  /*a2720*/  LEA.HI.X.SX32 R245, R199, R3.reuse, 0x1, P3 ;  /* 0x00000003c7f57211 */ /* 0x080fe200018f0eff */
[----:B-1----:R-:W-:Y:S02]  /*a2730*/  IMAD.IADD R199, R50, 0x1, R251 ;  /* 0x0000000132c77824 */ /* 0x002fe400078e02fb */
[----:B------:R-:W0:Y:S01]  /*a2740*/  LDC R251, c[0x0][0x248] ;  /* 0x00009200fffb7b82 */ /* 0x000e220000000800 */
[-C--:B------:R-:W-:Y:S02]  /*a2750*/  IADD3 R136, P5, R203, R2.reuse, RZ ;  /* 0x00000002cb887210 */ /* 0x080fe40007fbe0ff */
[----:B------:R-:W-:Y:S02]  /*a2760*/  IADD3 R138, P2, R211, R2, RZ ;  /* 0x00000002d38a7210 */ /* 0x000fe40007f5e0ff */
[-C--:B------:R-:W-:Y:S02]  /*a2770*/  LEA.HI.X.SX32 R137, R203, R3.reuse, 0x1, P5 ;  /* 0x00000003cb897211 */ /* 0x080fe400028f0eff */
[----:B------:R-:W-:Y:S01]  /*a2780*/  LEA.HI.X.SX32 R139, R211, R3, 0x1, P2 ;  /* 0x00000003d38b7211 */ /* 0x000fe200010f0eff */
[----:B0-----:R-:W-:-:S02]  /*a2790*/  IMAD.IADD R198, R199, 0x1, R251 ;  /* 0x00000001c7c67824 */ /* 0x001fc400078e02fb */
[----:B------:R-:W0:Y:S01]  /*a27a0*/  LDC R251, c[0x0][0x248] ;  /* 0x00009200fffb7b82 */ /* 0x000e220000000800 */
[----:B------:R-:W-:Y:S04]  /*a27b0*/  STL.64 [R1+0x220], R136 ;  /* 0x0002208801007387 */ /* 0x000fe80000100a00 */
[----:B------:R-:W-:Y:S04]  /*a27c0*/  STL.64 [R1+0x3d50], R138 ;  /* 0x003d508a01007387 */ /* 0x000fe80000100a00 */
[----:B------:R1:W-:Y:S02]  /*a27d0*/  STL.64 [R1+0x228], R244 ;  /* 0x000228f401007387 */ /* 0x0003e40000100a00 */
[----:B-1----:R-:W-:-:S04]  /*a27e0*/  IADD3 R244, P2, R196, R2, RZ ;  /* 0x00000002c4f47210 */ /* 0x002fc80007f5e0ff */
[----:B------:R-:W-:Y:S01]  /*a27f0*/  LEA.HI.X.SX32 R245, R196, R3, 0x1, P2 ;  /* 0x00000003c4f57211 */ /* 0x000fe200010f0eff */
[----:B0-----:R-:W-:Y:S02]  /*a2800*/  IMAD.IADD R196, R198, 0x1, R251 ;  /* 0x00000001c6c47824 */ /* 0x001fe400078e02fb */
[----:B------:R-:W0:Y:S01]  /*a2810*/  LDC R251, c[0x0][0x248] ;  /* 0x00009200fffb7b82 */ /* 0x000e220000000800 */
[----:B------:R-:W-:-:S04]  /*a2820*/  IADD3 R136, P5, R207, R2, RZ ;  /* 0x00000002cf887210 */ /* 0x000fc80007fbe0ff */
[----:B------:R-:W-:-:S05]  /*a2830*/  LEA.HI.X.SX32 R137, R207, R3, 0x1, P5 ;  /* 0x00000003cf897211 */ /* 0x000fca00028f0eff */
[----:B------:R1:W-:Y:S02]  /*a2840*/  STL.64 [R1+0x250], R136 ;  /* 0x0002508801007387 */ /* 0x0003e40000100a00 */
[----:B-1----:R-:W-:-:S04]  /*a2850*/  IADD3 R136, P5, R201, R2, RZ ;  /* 0x00000002c9887210 */ /* 0x002fc80007fbe0ff */
[----:B------:R-:W-:Y:S01]  /*a2860*/  LEA.HI.X.SX32 R137, R201, R3, 0x1, P5 ;  /* 0x00000003c9897211 */ /* 0x000fe200028f0eff */
[----:B0-----:R-:W-:Y:S02]  /*a2870*/  IMAD.IADD R201, R196, 0x1, R251 ;  /* 0x00000001c4c97824 */ /* 0x001fe400078e02fb */
[----:B------:R-:W0:Y:S02]  /*a2880*/  LDC R251, c[0x0][0x248] ;  /* 0x00009200fffb7b82 */ /* 0x000e240000000800 */
[----:B0-----:R-:W-:-:S06]  /*a2890*/  IMAD.IADD R205, R201, 0x1, R251 ;  /* 0x00000001c9cd7824 */ /* 0x001fcc00078e02fb */
[----:B------:R-:W0:Y:S01]  /*a28a0*/  LDC R251, c[0x0][0x248] ;  /* 0x00009200fffb7b82 */ /* 0x000e220000000800 */
[----:B------:R-:W-:-:S04]  /*a28b0*/  IMAD.IADD R203, R205, 0x1, R133 ;  /* 0x00000001cdcb7824 */ /* 0x000fc800078e0285 */
[----:B------:R-:W-:-:S04]  /*a28c0*/  IMAD.IADD R207, R203, 0x1, R132 ;  /* 0x00000001cbcf7824 */ /* 0x000fc800078e0284 */
[----:B------:R-:W-:-:S04]  /*a28d0*/  IMAD.IADD R211, R207, 0x1, R135 ;  /* 0x00000001cfd37824 */ /* 0x000fc800078e0287 */
[----:B------:R-:W-:-:S04]  /*a28e0*/  IMAD.IADD R215, R211, 0x1, R134 ;  /* 0x00000001d3d77824 */ /* 0x000fc800078e0286 */
[----:B0-----:R-:W-:Y:S02]  /*a28f0*/  IMAD.IADD R218, R215, 0x1, R251 ;  /* 0x00000001d7da7824 */ /* 0x001fe400078e02fb */
[----:B------:R-:W0:Y:S01]  /*a2900*/  LDC R251, c[0x0][0x248] ;  /* 0x00009200fffb7b82 */ /* 0x000e220000000800 */
[----:B------:R-:W-:-:S04]  /*a2910*/  IADD3 R138, P3, R220, R2, RZ ;  /* 0x00000002dc8a7210 */ /* 0x000fc80007f7e0ff */
[-C--:B------:R-:W-:Y:S01]  /*a2920*/  LEA.HI.X.SX32 R139, R220, R3.reuse, 0x1, P3 ;  /* 0x00000003dc8b7211 */ /* 0x080fe200018f0eff */
[----:B------:R1:W-:Y:S01]  /*a2930*/  STL.64 [R1+0x248], R244 ;  /* 0x000248f401007387 */ /* 0x0003e20000100a00 */
[----:B0-----:R-:W-:Y:S02]  /*a2940*/  IMAD.IADD R220, R218, 0x1, R251 ;  /* 0x00000001dadc7824 */ /* 0x001fe400078e02fb */
[----:B------:R-:W0:Y:S01]  /*a2950*/  LDC R251, c[0x0][0x248] ;  /* 0x00009200fffb7b82 */ /* 0x000e220000000800 */
[CC--:B-1----:R-:W-:Y:S01]  /*a2960*/  IADD3 R244, P2, R225.reuse, R2.reuse, RZ ;  /* 0x00000002e1f47210 */ /* 0x0c2fe20007f5e0ff */
[----:B------:R-:W-:Y:S03]  /*a2970*/  STL.64 [R1+0x258], R138 ;  /* 0x0002588a01007387 */ /* 0x000fe60000100a00 */
[----:B------:R-:W-:Y:S01]  /*a2980*/  LEA.HI.X.SX32 R245, R225, R3, 0x1, P2 ;  /* 0x00000003e1f57211 */ /* 0x000fe200010f0eff */
[----:B------:R-:W-:Y:S04]  /*a2990*/  STL.64 [R1+0x280], R136 ;  /* 0x0002808801007387 */ /* 0x000fe80000100a00 */
[----:B------:R1:W-:Y:S02]  /*a29a0*/  STL.64 [R1+0x278], R244 ;  /* 0x000278f401007387 */ /* 0x0003e40000100a00 */
[----:B-1----:R-:W-:-:S04]  /*a29b0*/  IADD3 R244, P2, R223, R2, RZ ;  /* 0x00000002dff47210 */ /* 0x002fc80007f5e0ff */
[-C--:B------:R-:W-:Y:S01]  /*a29c0*/  LEA.HI.X.SX32 R245, R223, R3.reuse, 0x1, P2 ;  /* 0x00000003dff57211 */ /* 0x080fe200010f0eff */
[----:B0-----:R-:W-:Y:S02]  /*a29d0*/  IMAD.IADD R223, R220, 0x1, R251 ;  /* 0x00000001dcdf7824 */ /* 0x001fe400078e02fb */
[----:B------:R-:W0:Y:S01]  /*a29e0*/  LDC R251, c[0x0][0x248] ;  /* 0x00009200fffb7b82 */ /* 0x000e220000000800 */
[CC--:B------:R-:W-:Y:S02]  /*a29f0*/  IADD3 R138, P3, R232.reuse, R2.reuse, RZ ;  /* 0x00000002e88a7210 */ /* 0x0c0fe40007f7e0ff */
[C---:B------:R-:W-:Y:S02]  /*a2a00*/  IADD3 R136, P5, R235.reuse, R2, RZ ;  /* 0x00000002eb887210 */ /* 0x040fe40007fbe0ff */
[-C--:B------:R-:W-:Y:S02]  /*a2a10*/  LEA.HI.X.SX32 R139, R232, R3.reuse, 0x1, P3 ;  /* 0x00000003e88b7211 */ /* 0x080fe400018f0eff */
[----:B------:R-:W-:-:S03]  /*a2a20*/  LEA.HI.X.SX32 R137, R235, R3, 0x1, P5 ;  /* 0x00000003eb897211 */ /* 0x000fc600028f0eff */
[----:B------:R1:W-:Y:S04]  /*a2a30*/  STL.64 [R1+0x288], R138 ;  /* 0x0002888a01007387 */ /* 0x0003e80000100a00 */
[----:B------:R3:W-:Y:S01]  /*a2a40*/  STL.64 [R1+0x2b0], R136 ;  /* 0x0002b08801007387 */ /* 0x0007e20000100a00 */
[----:B0-----:R-:W-:Y:S02]  /*a2a50*/  IMAD.IADD R225, R223, 0x1, R251 ;  /* 0x00000001dfe17824 */ /* 0x001fe400078e02fb */
[----:B------:R-:W-:Y:S01]  /*a2a60*/  IMAD.MOV.U32 R251, RZ, RZ, R141 ;  /* 0x000000fffffb7224 */ /* 0x000fe200078e008d */
[-C--:B-1----:R-:W-:Y:S01]  /*a2a70*/  IADD3 R138, P3, R246, R2.reuse, RZ ;  /* 0x00000002f68a7210 */ /* 0x082fe20007f7e0ff */
[----:B------:R-:W0:Y:S01]  /*a2a80*/  LDC R141, c[0x0][0x248] ;  /* 0x00009200ff8d7b82 */ /* 0x000e220000000800 */
[----:B---3--:R-:W-:-:S02]  /*a2a90*/  IADD3 R136, P5, R243, R2, RZ ;  /* 0x00000002f3887210 */ /* 0x008fc40007fbe0ff */
[-C--:B------:R-:W-:Y:S02]  /*a2aa0*/  LEA.HI.X.SX32 R139, R246, R3.reuse, 0x1, P3 ;  /* 0x00000003f68b7211 */ /* 0x080fe400018f0eff */
[----:B------:R-:W-:Y:S01]  /*a2ab0*/  LEA.HI.X.SX32 R137, R243, R3, 0x1, P5 ;  /* 0x00000003f3897211 */ /* 0x000fe200028f0eff */
[----:B------:R-:W-:Y:S01]  /*a2ac0*/  STL.64 [R1+0x2a8], R244 ;  /* 0x0002a8f401007387 */ /* 0x000fe20000100a00 */
[----:B------:R-:W-:-:S03]  /*a2ad0*/  IADD3 R132, P2, R248, R2, RZ ;  /* 0x00000002f8847210 */ /* 0x000fc60007f5e0ff */
[----:B------:R1:W-:Y:S01]  /*a2ae0*/  STL.64 [R1+0x300], R138 ;  /* 0x0003008a01007387 */ /* 0x0003e20000100a00 */
[----:B------:R-:W-:-:S03]  /*a2af0*/  LEA.HI.X.SX32 R133, R248, R3, 0x1, P2 ;  /* 0x00000003f8857211 */ /* 0x000fc600010f0eff */
[----:B------:R3:W-:Y:S01]  /*a2b00*/  STL.64 [R1+0x310], R136 ;  /* 0x0003108801007387 */ /* 0x0007e20000100a00 */
[-C--:B-1----:R-:W-:Y:S02]  /*a2b10*/  IADD3 R138, P3, R239, R2.reuse, RZ ;  /* 0x00000002ef8a7210 */ /* 0x082fe40007f7e0ff */
[-C--:B---3--:R-:W-:Y:S02]  /*a2b20*/  IADD3 R136, P5, R247, R2.reuse, RZ ;  /* 0x00000002f7887210 */ /* 0x088fe40007fbe0ff */
[-C--:B------:R-:W-:Y:S02]  /*a2b30*/  LEA.HI.X.SX32 R139, R239, R3.reuse, 0x1, P3 ;  /* 0x00000003ef8b7211 */ /* 0x080fe400018f0eff */
[----:B------:R-:W-:Y:S01]  /*a2b40*/  LEA.HI.X.SX32 R137, R247, R3, 0x1, P5 ;  /* 0x00000003f7897211 */ /* 0x000fe200028f0eff */
[----:B------:R1:W-:Y:S01]  /*a2b50*/  STL.64 [R1+0x3d58], R132 ;  /* 0x003d588401007387 */ /* 0x0003e20000100a00 */
[----:B------:R-:W-:-:S03]  /*a2b60*/  IADD3 R134, P3, R241, R2, RZ ;  /* 0x00000002f1867210 */ /* 0x000fc60007f7e0ff */
[----:B------:R-:W-:Y:S01]  /*a2b70*/  STL.64 [R1+0x2f8], R138 ;  /* 0x0002f88a01007387 */ /* 0x000fe20000100a00 */
[----:B0-----:R-:W-:Y:S01]  /*a2b80*/  IMAD.IADD R227, R225, 0x1, R141 ;  /* 0x00000001e1e37824 */ /* 0x001fe200078e028d */
[-C--:B------:R-:W-:Y:S01]  /*a2b90*/  LEA.HI.X.SX32 R135, R241, R3.reuse, 0x1, P3 ;  /* 0x00000003f1877211 */ /* 0x080fe200018f0eff */
[----:B------:R-:W0:Y:S01]  /*a2ba0*/  LDC R141, c[0x0][0x248] ;  /* 0x00009200ff8d7b82 */ /* 0x000e220000000800 */
[----:B------:R3:W-:Y:S01]  /*a2bb0*/  STL.64 [R1+0x308], R136 ;  /* 0x0003088801007387 */ /* 0x0007e20000100a00 */
[CC--:B-1----:R-:W-:Y:S02]  /*a2bc0*/  IADD3 R132, P5, R233.reuse, R2.reuse, RZ ;  /* 0x00000002e9847210 */ /* 0x0c2fe40007fbe0ff */
[CC--:B---3--:R-:W-:Y:S02]  /*a2bd0*/  IADD3 R136, P2, R238.reuse, R2.reuse, RZ ;  /* 0x00000002ee887210 */ /* 0x0c8fe40007f5e0ff */
[-C--:B------:R-:W-:Y:S02]  /*a2be0*/  LEA.HI.X.SX32 R133, R233, R3.reuse, 0x1, P5 ;  /* 0x00000003e9857211 */ /* 0x080fe400028f0eff */
[----:B------:R-:W-:Y:S01]  /*a2bf0*/  LEA.HI.X.SX32 R137, R238, R3, 0x1, P2 ;  /* 0x00000003ee897211 */ /* 0x000fe200010f0eff */
[----:B------:R1:W-:Y:S04]  /*a2c00*/  STL.64 [R1+0x3d60], R134 ;  /* 0x003d608601007387 */ /* 0x0003e80000100a00 */
[----:B------:R3:W-:Y:S04]  /*a2c10*/  STL.64 [R1+0x2f0], R136 ;  /* 0x0002f08801007387 */ /* 0x0007e80000100a00 */
[----:B------:R2:W-:Y:S01]  /*a2c20*/  STL.64 [R1+0x340], R132 ;  /* 0x0003408401007387 */ /* 0x0005e20000100a00 */
[----:B-1----:R-:W-:-:S02]  /*a2c30*/  IADD3 R134, P3, R231, R2, RZ ;  /* 0x00000002e7867210 */ /* 0x002fc40007f7e0ff */
[-C--:B---3--:R-:W-:Y:S02]  /*a2c40*/  IADD3 R136, P2, R240, R2.reuse, RZ ;  /* 0x00000002f0887210 */ /* 0x088fe40007f5e0ff */
[-C--:B--2---:R-:W-:Y:S02]  /*a2c50*/  IADD3 R132, P5, R236, R2.reuse, RZ ;  /* 0x00000002ec847210 */ /* 0x084fe40007fbe0ff */
[-C--:B------:R-:W-:Y:S02]  /*a2c60*/  LEA.HI.X.SX32 R137, R240, R3.reuse, 0x1, P2 ;  /* 0x00000003f0897211 */ /* 0x080fe400010f0eff */
[-C--:B------:R-:W-:Y:S02]  /*a2c70*/  LEA.HI.X.SX32 R135, R231, R3.reuse, 0x1, P3 ;  /* 0x00000003e7877211 */ /* 0x080fe400018f0eff */
[----:B------:R-:W-:Y:S01]  /*a2c80*/  LEA.HI.X.SX32 R133, R236, R3, 0x1, P5 ;  /* 0x00000003ec857211 */ /* 0x000fe200028f0eff */
        /* <DEDUP_REMOVED lines=8> */
[----:B------:R-:W-:Y:S02]  /*a2d10*/  LEA.HI.X.SX32 R137, R226, R3, 0x1, P2 ;  /* 0x00000003e2897211 */ /* 0x000fe400010f0eff */
[----:B------:R-:W-:-:S04]  /*a2d20*/  IADD3 R134, P3, R234, R2, RZ ;  /* 0x00000002ea867210 */ /* 0x000fc80007f7e0ff */
[----:B------:R-:W-:Y:S01]  /*a2d30*/  LEA.HI.X.SX32 R135, R234, R3, 0x1, P3 ;  /* 0x00000003ea877211 */ /* 0x000fe200018f0eff */
[----:B0-----:R-:W-:Y:S02]  /*a2d40*/  IMAD.IADD R226, R224, 0x1, R141 ;  /* 0x00000001e0e27824 */ /* 0x001fe400078e028d */
[----:B------:R-:W0:Y:S01]  /*a2d50*/  LDC R141, c[0x0][0x248] ;  /* 0x00009200ff8d7b82 */ /* 0x000e220000000800 */
[----:B------:R1:W-:Y:S04]  /*a2d60*/  STL.64 [R1+0x368], R136 ;  /* 0x0003688801007387 */ /* 0x0003e80000100a00 */
[----:B------:R2:W-:Y:S04]  /*a2d70*/  STL.64 [R1+0x398], R134 ;  /* 0x0003988601007387 */ /* 0x0005e80000100a00 */
[----:B------:R3:W-:Y:S01]  /*a2d80*/  STL.64 [R1+0x3a0], R132 ;  /* 0x0003a08401007387 */ /* 0x0007e20000100a00 */
[----:B-1----:R-:W-:-:S02]  /*a2d90*/  IADD3 R136, P2, R230, R2, RZ ;  /* 0x00000002e6887210 */ /* 0x002fc40007f5e0ff */
[CC--:B--2---:R-:W-:Y:S02]  /*a2da0*/  IADD3 R134, P3, R219.reuse, R2.reuse, RZ ;  /* 0x00000002db867210 */ /* 0x0c4fe40007f7e0ff */
[-C--:B------:R-:W-:Y:S02]  /*a2db0*/  LEA.HI.X.SX32 R137, R230, R3.reuse, 0x1, P2 ;  /* 0x00000003e6897211 */ /* 0x080fe400010f0eff */
[C---:B---3--:R-:W-:Y:S02]  /*a2dc0*/  IADD3 R132, P5, R228.reuse, R2, RZ ;  /* 0x00000002e4847210 */ /* 0x048fe40007fbe0ff */
[-C--:B------:R-:W-:Y:S02]  /*a2dd0*/  LEA.HI.X.SX32 R135, R219, R3.reuse, 0x1, P3 ;  /* 0x00000003db877211 */ /* 0x080fe400018f0eff */
[----:B------:R-:W-:Y:S01]  /*a2de0*/  LEA.HI.X.SX32 R133, R228, R3, 0x1, P5 ;  /* 0x00000003e4857211 */ /* 0x000fe200028f0eff */
[----:B0-----:R-:W-:Y:S01]  /*a2df0*/  IMAD.IADD R228, R226, 0x1, R141 ;  /* 0x00000001e2e47824 */ /* 0x001fe200078e028d */
[----:B------:R-:W-:Y:S04]  /*a2e00*/  STL.64 [R1+0x390], R136 ;  /* 0x0003908801007387 */ /* 0x000fe80000100a00 */
[----:B------:R0:W-:Y:S01]  /*a2e10*/  STL.64 [R1+0x3b0], R134 ;  /* 0x0003b08601007387 */ /* 0x0001e20000100a00 */
[----:B------:R-:W-:-:S03]  /*a2e20*/  IMAD.IADD R219, R228, 0x1, R131 ;  /* 0x00000001e4db7824 */ /* 0x000fc600078e0283 */
[----:B------:R1:W-:Y:S01]  /*a2e30*/  STL.64 [R1+0x410], R132 ;  /* 0x0004108401007387 */ /* 0x0003e20000100a00 */
[-C--:B0-----:R-:W-:Y:S02]  /*a2e40*/  IADD3 R134, P2, R217, R2.reuse, RZ ;  /* 0x00000002d9867210 */ /* 0x081fe40007f5e0ff */
[----:B-1----:R-:W-:-:S04]  /*a2e50*/  IADD3 R132, P5, R213, R2, RZ ;  /* 0x00000002d5847210 */ /* 0x002fc80007fbe0ff */
[-C--:B------:R-:W-:Y:S01]  /*a2e60*/  LEA.HI.X.SX32 R133, R213, R3.reuse, 0x1, P5 ;  /* 0x00000003d5857211 */ /* 0x080fe200028f0eff */
[----:B------:R-:W-:Y:S01]  /*a2e70*/  IMAD.IADD R213, R219, 0x1, R130 ;  /* 0x00000001dbd57824 */ /* 0x000fe200078e0282 */
[----:B------:R-:W-:-:S03]  /*a2e80*/  LEA.HI.X.SX32 R135, R217, R3, 0x1, P2 ;  /* 0x00000003d9877211 */ /* 0x000fc600010f0eff */
[----:B------:R-:W-:Y:S02]  /*a2e90*/  IMAD.IADD R217, R213, 0x1, R252 ;  /* 0x00000001d5d97824 */ /* 0x000fe400078e02fc */
[----:B------:R-:W0:Y:S01]  /*a2ea0*/  LDC R252, c[0x0][0x248] ;  /* 0x00009200fffc7b82 */ /* 0x000e220000000800 */
[----:B------:R-:W-:Y:S02]  /*a2eb0*/  IMAD.MOV.U32 R250, RZ, RZ, R140 ;  /* 0x000000fffffa7224 */ /* 0x000fe400078e008c */
[----:B------:R-:W-:Y:S01]  /*a2ec0*/  IMAD.MOV.U32 R140, RZ, RZ, R128 ;  /* 0x000000ffff8c7224 */ /* 0x000fe200078e0080 */
[----:B------:R-:W-:Y:S01]  /*a2ed0*/  IADD3 R128, P3, R222, R2, RZ ;  /* 0x00000002de807210 */ /* 0x000fe20007f7e0ff */
[----:B------:R-:W-:-:S03]  /*a2ee0*/  IMAD.MOV.U32 R141, RZ, RZ, R129 ;  /* 0x000000ffff8d7224 */ /* 0x000fc600078e0081 */
[----:B------:R-:W-:-:S05]  /*a2ef0*/  LEA.HI.X.SX32 R129, R222, R3, 0x1, P3 ;  /* 0x00000003de817211 */ /* 0x000fca00018f0eff */
[----:B------:R1:W-:Y:S02]  /*a2f00*/  STL.64 [R1+0x3d68], R128 ;  /* 0x003d688001007387 */ /* 0x0003e40000100a00 */
[----:B-1----:R-:W-:-:S04]  /*a2f10*/  IADD3 R128, P3, R212, R2, RZ ;  /* 0x00000002d4807210 */ /* 0x002fc80007f7e0ff */
[----:B------:R-:W-:Y:S01]  /*a2f20*/  LEA.HI.X.SX32 R129, R212, R3, 0x1, P3 ;  /* 0x00000003d4817211 */ /* 0x000fe200018f0eff */
[----:B0-----:R-:W-:Y:S02]  /*a2f30*/  IMAD.IADD R212, R217, 0x1, R252 ;  /* 0x00000001d9d47824 */ /* 0x001fe400078e02fc */
[----:B------:R-:W0:Y:S01]  /*a2f40*/  LDC R252, c[0x0][0x248] ;  /* 0x00009200fffc7b82 */ /* 0x000e220000000800 */
[----:B------:R-:W-:-:S04]  /*a2f50*/  IADD3 R130, P5, R216, R2, RZ ;  /* 0x00000002d8827210 */ /* 0x000fc80007fbe0ff */
[----:B------:R-:W-:Y:S01]  /*a2f60*/  LEA.HI.X.SX32 R131, R216, R3, 0x1, P5 ;  /* 0x00000003d8837211 */ /* 0x000fe200028f0eff */
[----:B------:R-:W-:Y:S04]  /*a2f70*/  STL.64 [R1+0x3f0], R134 ;  /* 0x0003f08601007387 */ /* 0x000fe80000100a00 */
[----:B------:R1:W-:Y:S01]  /*a2f80*/  STL.64 [R1+0x408], R132 ;  /* 0x0004088401007387 */ /* 0x0003e20000100a00 */
[----:B0-----:R-:W-:Y:S02]  /*a2f90*/  IMAD.IADD R216, R212, 0x1, R252 ;  /* 0x00000001d4d87824 */ /* 0x001fe400078e02fc */
[----:B------:R-:W0:Y:S01]  /*a2fa0*/  LDC R252, c[0x0][0x248] ;  /* 0x00009200fffc7b82 */ /* 0x000e220000000800 */
[----:B-1----:R-:W-:-:S04]  /*a2fb0*/  IADD3 R132, P2, R221, R2, RZ ;  /* 0x00000002dd847210 */ /* 0x002fc80007f5e0ff */
[----:B------:R-:W-:-:S05]  /*a2fc0*/  LEA.HI.X.SX32 R133, R221, R3, 0x1, P2 ;  /* 0x00000003dd857211 */ /* 0x000fca00010f0eff */
        /* <DEDUP_REMOVED lines=8> */
[-C--:B------:R-:W-:Y:S02]  /*a3050*/  LEA.HI.X.SX32 R133, R208, R3.reuse, 0x1, P2 ;  /* 0x00000003d0857211 */ /* 0x080fe400010f0eff */
[-C--:B------:R-:W-:Y:S01]  /*a3060*/  IADD3 R130, P3, R214, R2.reuse, RZ ;  /* 0x00000002d6827210 */ /* 0x080fe20007f7e0ff */
[----:B0-----:R-:W-:Y:S02]  /*a3070*/  IMAD.IADD R208, R206, 0x1, R252 ;  /* 0x00000001ced07824 */ /* 0x001fe400078e02fc */
[----:B------:R-:W0:Y:S01]  /*a3080*/  LDC R252, c[0x0][0x248] ;  /* 0x00009200fffc7b82 */ /* 0x000e220000000800 */
[----:B------:R-:W-:Y:S01]  /*a3090*/  LEA.HI.X.SX32 R131, R214, R3, 0x1, P3 ;  /* 0x00000003d6837211 */ /* 0x000fe200018f0eff */
[----:B------:R-:W-:Y:S04]  /*a30a0*/  STL.64 [R1+0x430], R132 ;  /* 0x0004308401007387 */ /* 0x000fe80000100a00 */
[----:B------:R1:W-:Y:S02]  /*a30b0*/  STL.64 [R1+0x448], R130 ;  /* 0x0004488201007387 */ /* 0x0003e40000100a00 */
[----:B-1----:R-:W-:-:S04]  /*a30c0*/  IADD3 R130, P3, R200, R2, RZ ;  /* 0x00000002c8827210 */ /* 0x002fc80007f7e0ff */
[----:B------:R-:W-:Y:S01]  /*a30d0*/  LEA.HI.X.SX32 R131, R200, R3, 0x1, P3 ;  /* 0x00000003c8837211 */ /* 0x000fe200018f0eff */
[----:B0-----:R-:W-:Y:S02]  /*a30e0*/  IMAD.IADD R200, R208, 0x1, R252 ;  /* 0x00000001d0c87824 */ /* 0x001fe400078e02fc */
[----:B------:R-:W0:Y:S01]  /*a30f0*/  LDC R252, c[0x0][0x248] ;  /* 0x00009200fffc7b82 */ /* 0x000e220000000800 */
[----:B------:R1:W-:Y:S02]  /*a3100*/  STL.64 [R1+0x470], R128 ;  /* 0x0004708001007387 */ /* 0x0003e40000100a00 */
[----:B-1----:R-:W-:-:S04]  /*a3110*/  IADD3 R128, P5, R209, R2, RZ ;  /* 0x00000002d1807210 */ /* 0x002fc80007fbe0ff */
[----:B------:R-:W-:Y:S01]  /*a3120*/  LEA.HI.X.SX32 R129, R209, R3, 0x1, P5 ;  /* 0x00000003d1817211 */ /* 0x000fe200028f0eff */
[----:B0-----:R-:W-:Y:S02]  /*a3130*/  IMAD.IADD R209, R200, 0x1, R252 ;  /* 0x00000001c8d17824 */ /* 0x001fe400078e02fc */
[----:B------:R-:W0:Y:S01]  /*a3140*/  LDC R252, c[0x0][0x248] ;  /* 0x00009200fffc7b82 */ /* 0x000e220000000800 */
[----:B------:R-:W-:-:S04]  /*a3150*/  IADD3 R132, P2, R210, R2, RZ ;  /* 0x00000002d2847210 */ /* 0x000fc80007f5e0ff */
        /* <DEDUP_REMOVED lines=9> */
[-C--:B------:R-:W-:Y:S01]  /*a31f0*/  LEA.HI.X.SX32 R133, R197, R3.reuse, 0x1, P2 ;  /* 0x00000003c5857211 */ /* 0x080fe200010f0eff */
[----:B------:R-:W-:Y:S02]  /*a3200*/  IMAD.MOV.U32 R244, RZ, RZ, R250 ;  /* 0x000000fffff47224 */ /* 0x000fe400078e00fa */
[----:B0-----:R-:W-:Y:S02]  /*a3210*/  IMAD.IADD R197, R56, 0x1, R252 ;  /* 0x0000000138c57824 */ /* 0x001fe400078e02fc */
[----:B------:R-:W0:Y:S01]  /*a3220*/  LDC R252, c[0x0][0x248] ;  /* 0x00009200fffc7b82 */ /* 0x000e220000000800 */
[----:B------:R-:W-:Y:S01]  /*a3230*/  IMAD.MOV.U32 R250, RZ, RZ, R124 ;  /* 0x000000fffffa7224 */ /* 0x000fe200078e007c */
[CC--:B------:R-:W-:Y:S02]  /*a3240*/  IADD3 R130, P3, R204.reuse, R2.reuse, RZ ;  /* 0x00000002cc827210 */ /* 0x0c0fe40007f7e0ff */
[C---:B------:R-:W-:Y:S01]  /*a3250*/  IADD3 R124, P5, R195.reuse, R2, RZ ;  /* 0x00000002c37c7210 */ /* 0x040fe20007fbe0ff */
[----:B------:R-:W-:Y:S01]  /*a3260*/  IMAD.MOV.U32 R245, RZ, RZ, R251 ;  /* 0x000000fffff57224 */ /* 0x000fe200078e00fb */
[-C--:B------:R-:W-:Y:S01]  /*a3270*/  LEA.HI.X.SX32 R131, R204, R3.reuse, 0x1, P3 ;  /* 0x00000003cc837211 */ /* 0x080fe200018f0eff */
[----:B------:R-:W-:Y:S01]  /*a3280*/  IMAD.MOV.U32 R251, RZ, RZ, R125 ;  /* 0x000000fffffb7224 */ /* 0x000fe200078e007d */
[----:B------:R-:W-:Y:S01]  /*a3290*/  LEA.HI.X.SX32 R125, R195, R3, 0x1, P5 ;  /* 0x00000003c37d7211 */ /* 0x000fe200028f0eff */
[----:B------:R-:W-:Y:S04]  /*a32a0*/  STL.64 [R1+0x498], R132 ;  /* 0x0004988401007387 */ /* 0x000fe80000100a00 */
[----:B------:R1:W-:Y:S01]  /*a32b0*/  STL.64 [R1+0x4a0], R130 ;  /* 0x0004a08201007387 */ /* 0x0003e20000100a00 */
[----:B0-----:R-:W-:-:S02]  /*a32c0*/  IMAD.IADD R195, R197, 0x1, R252 ;  /* 0x00000001c5c37824 */ /* 0x001fc400078e02fc */
[----:B------:R-:W0:Y:S01]  /*a32d0*/  LDC R252, c[0x0][0x248] ;  /* 0x00009200fffc7b82 */ /* 0x000e220000000800 */
[C---:B-1----:R-:W-:Y:S01]  /*a32e0*/  IADD3 R130, P2, R202.reuse, R2, RZ ;  /* 0x00000002ca827210 */ /* 0x042fe20007f5e0ff */
[----:B------:R1:W-:Y:S03]  /*a32f0*/  STL.64 [R1+0x4c8], R128 ;  /* 0x0004c88001007387 */ /* 0x0003e60000100a00 */
[----:B------:R-:W-:-:S05]  /*a3300*/  LEA.HI.X.SX32 R131, R202, R3, 0x1, P2 ;  /* 0x00000003ca837211 */ /* 0x000fca00010f0eff */
[----:B------:R2:W-:Y:S01]  /*a3310*/  STL.64 [R1+0x4f0], R130 ;  /* 0x0004f08201007387 */ /* 0x0005e20000100a00 */
[----:B-1----:R-:W-:-:S03]  /*a3320*/  IADD3 R128, P3, R194, R2, RZ ;  /* 0x00000002c2807210 */ /* 0x002fc60007f7e0ff */
[----:B------:R1:W-:Y:S01]  /*a3330*/  STL.64 [R1+0x3d78], R124 ;  /* 0x003d787c01007387 */ /* 0x0003e20000100a00 */
[----:B------:R-:W-:Y:S01]  /*a3340*/  LEA.HI.X.SX32 R129, R194, R3, 0x1, P3 ;  /* 0x00000003c2817211 */ /* 0x000fe200018f0eff */
[----:B------:R-:W-:Y:S01]  /*a3350*/  IMAD.IADD R194, R195, 0x1, R127 ;  /* 0x00000001c3c27824 */ /* 0x000fe200078e027f */
[-C--:B--2---:R-:W-:Y:S02]  /*a3360*/  IADD3 R130, P2, R192, R2.reuse, RZ ;  /* 0x00000002c0827210 */ /* 0x084fe40007f5e0ff */
[----:B-1----:R-:W-:-:S04]  /*a3370*/  IADD3 R124, P5, R190, R2, RZ ;  /* 0x00000002be7c7210 */ /* 0x002fc80007fbe0ff */
[-C--:B------:R-:W-:Y:S01]  /*a3380*/  LEA.HI.X.SX32 R125, R190, R3.reuse, 0x1, P5 ;  /* 0x00000003be7d7211 */ /* 0x080fe200028f0eff */
[----:B------:R-:W-:Y:S01]  /*a3390*/  IMAD.IADD R190, R194, 0x1, R126 ;  /* 0x00000001c2be7824 */ /* 0x000fe200078e027e */
[----:B------:R-:W-:-:S03]  /*a33a0*/  LEA.HI.X.SX32 R131, R192, R3, 0x1, P2 ;  /* 0x00000003c0837211 */ /* 0x000fc600010f0eff */
[----:B0-----:R-:W-:Y:S02]  /*a33b0*/  IMAD.IADD R192, R190, 0x1, R252 ;  /* 0x00000001bec07824 */ /* 0x001fe400078e02fc */
[----:B------:R-:W0:Y:S01]  /*a33c0*/  LDC R252, c[0x0][0x248] ;  /* 0x00009200fffc7b82 */ /* 0x000e220000000800 */
[----:B------:R1:W-:Y:S04]  /*a33d0*/  STL.64 [R1+0x500], R128 ;  /* 0x0005008001007387 */ /* 0x0003e80000100a00 */
[----:B------:R-:W-:Y:S01]  /*a33e0*/  STL.64 [R1+0x4e8], R130 ;  /* 0x0004e88201007387 */ /* 0x000fe20000100a00 */
[----:B-1----:R-:W-:-:S04]  /*a33f0*/  IADD3 R128, P3, R193, R2, RZ ;  /* 0x00000002c1807210 */ /* 0x002fc80007f7e0ff */
[----:B------:R-:W-:-:S05]  /*a3400*/  LEA.HI.X.SX32 R129, R193, R3, 0x1, P3 ;  /* 0x00000003c1817211 */ /* 0x000fca00018f0eff */
        /* <DEDUP_REMOVED lines=21> */
[CC--:B------:R-:W-:Y:S01]  /*a3560*/  IADD3 R126, P3, R63.reuse, R2.reuse, RZ ;  /* 0x000000023f7e7210 */ /* 0x0c0fe20007f7e0ff */
[----:B0-----:R-:W-:Y:S02]  /*a3570*/  IMAD.IADD R62, R52, 0x1, R252 ;  /* 0x00000001343e7824 */ /* 0x001fe400078e02fc */
[----:B------:R-:W0:Y:S01]  /*a3580*/  LDC R252, c[0x0][0x248] ;  /* 0x00009200fffc7b82 */ /* 0x000e220000000800 */
[----:B------:R-:W-:Y:S01]  /*a3590*/  LEA.HI.X.SX32 R127, R63, R3, 0x1, P3 ;  /* 0x000000033f7f7211 */ /* 0x000fe200018f0eff */
[----:B------:R1:W-:Y:S04]  /*a35a0*/  STL.64 [R1+0x558], R128 ;  /* 0x0005588001007387 */ /* 0x0003e80000100a00 */
[----:B------:R2:W-:Y:S04]  /*a35b0*/  STL.64 [R1+0x568], R126 ;  /* 0x0005687e01007387 */ /* 0x0005e80000100a00 */
[----:B------:R3:W-:Y:S01]  /*a35c0*/  STL.64 [R1+0x590], R124 ;  /* 0x0005907c01007387 */ /* 0x0007e20000100a00 */
[----:B-1----:R-:W-:-:S02]  /*a35d0*/  IADD3 R128, P2, R61, R2, RZ ;  /* 0x000000023d807210 */ /* 0x002fc40007f5e0ff */
[-C--:B--2---:R-:W-:Y:S02]  /*a35e0*/  IADD3 R126, P3, R59, R2.reuse, RZ ;  /* 0x000000023b7e7210 */ /* 0x084fe40007f7e0ff */
[-C--:B------:R-:W-:Y:S02]  /*a35f0*/  LEA.HI.X.SX32 R129, R61, R3.reuse, 0x1, P2 ;  /* 0x000000033d817211 */ /* 0x080fe400010f0eff */
[-C--:B---3--:R-:W-:Y:S02]  /*a3600*/  IADD3 R124, P5, R60, R2.reuse, RZ ;  /* 0x000000023c7c7210 */ /* 0x088fe40007fbe0ff */
[-C--:B------:R-:W-:Y:S01]  /*a3610*/  LEA.HI.X.SX32 R127, R59, R3.reuse, 0x1, P3 ;  /* 0x000000033b7f7211 */ /* 0x080fe200018f0eff */
[----:B0-----:R-:W-:Y:S01]  /*a3620*/  IMAD.IADD R59, R62, 0x1, R252 ;  /* 0x000000013e3b7824 */ /* 0x001fe200078e02fc */
[----:B------:R-:W-:Y:S01]  /*a3630*/  LEA.HI.X.SX32 R125, R60, R3, 0x1, P5 ;  /* 0x000000033c7d7211 */ /* 0x000fe200028f0eff */
[----:B------:R-:W0:Y:S01]  /*a3640*/  LDC R252, c[0x0][0x248] ;  /* 0x00009200fffc7b82 */ /* 0x000e220000000800 */
[----:B------:R1:W-:Y:S04]  /*a3650*/  STL.64 [R1+0x588], R128 ;  /* 0x0005888001007387 */ /* 0x0003e80000100a00 */
[----:B------:R2:W-:Y:S04]  /*a3660*/  STL.64 [R1+0x598], R126 ;  /* 0x0005987e01007387 */ /* 0x0005e80000100a00 */
[----:B------:R3:W-:Y:S01]  /*a3670*/  STL.64 [R1+0x5c8], R124 ;  /* 0x0005c87c01007387 */ /* 0x0007e20000100a00 */
[----:B-1----:R-:W-:-:S02]  /*a3680*/  IADD3 R128, P2, R57, R2, RZ ;  /* 0x0000000239807210 */ /* 0x002fc40007f5e0ff */
[CC--:B--2---:R-:W-:Y:S01]  /*a3690*/  IADD3 R126, P3, R58.reuse, R2.reuse, RZ ;  /* 0x000000023a7e7210 */ /* 0x0c4fe20007f7e0ff */
[----:B------:R-:W-:Y:S01]  /*a36a0*/  IMAD.IADD R60, R59, 0x1, R121 ;  /* 0x000000013b3c7824 */ /* 0x000fe200078e0279 */
[-C--:B------:R-:W-:Y:S02]  /*a36b0*/  LEA.HI.X.SX32 R129, R57, R3.reuse, 0x1, P2 ;  /* 0x0000000339817211 */ /* 0x080fe400010f0eff */
[C---:B---3--:R-:W-:Y:S02]  /*a36c0*/  IADD3 R124, P5, R53.reuse, R2, RZ ;  /* 0x00000002357c7210 */ /* 0x048fe40007fbe0ff */
[-C--:B------:R-:W-:Y:S02]  /*a36d0*/  LEA.HI.X.SX32 R127, R58, R3.reuse, 0x1, P3 ;  /* 0x000000033a7f7211 */ /* 0x080fe400018f0eff */
[----:B------:R-:W-:Y:S01]  /*a36e0*/  LEA.HI.X.SX32 R125, R53, R3, 0x1, P5 ;  /* 0x00000003357d7211 */ /* 0x000fe200028f0eff */
[----:B------:R-:W-:Y:S01]  /*a36f0*/  IMAD.IADD R53, R60, 0x1, R120 ;  /* 0x000000013c357824 */ /* 0x000fe200078e0278 */
[----:B------:R-:W-:Y:S04]  /*a3700*/  STL.64 [R1+0x5b8], R128 ;  /* 0x0005b88001007387 */ /* 0x000fe80000100a00 */
[----:B------:R1:W-:Y:S01]  /*a3710*/  STL.64 [R1+0x618], R126 ;  /* 0x0006187e01007387 */ /* 0x0003e20000100a00 */
[----:B------:R-:W-:-:S03]  /*a3720*/  IMAD.IADD R57, R53, 0x1, R123 ;  /* 0x0000000135397824 */ /* 0x000fc600078e027b */
[----:B------:R2:W-:Y:S01]  /*a3730*/  STL.64 [R1+0x628], R124 ;  /* 0x0006287c01007387 */ /* 0x0005e20000100a00 */
[-C--:B-1----:R-:W-:Y:S02]  /*a3740*/  IADD3 R126, P3, R51, R2.reuse, RZ ;  /* 0x00000002337e7210 */ /* 0x082fe40007f7e0ff */
[----:B--2---:R-:W-:-:S04]  /*a3750*/  IADD3 R124, P5, R54, R2, RZ ;  /* 0x00000002367c7210 */ /* 0x004fc80007fbe0ff */
[-C--:B------:R-:W-:Y:S01]  /*a3760*/  LEA.HI.X.SX32 R125, R54, R3.reuse, 0x1, P5 ;  /* 0x00000003367d7211 */ /* 0x080fe200028f0eff */
[----:B------:R-:W-:Y:S01]  /*a3770*/  IMAD.IADD R54, R57, 0x1, R122 ;  /* 0x0000000139367824 */ /* 0x000fe200078e027a */
[----:B------:R-:W-:-:S03]  /*a3780*/  LEA.HI.X.SX32 R127, R51, R3, 0x1, P3 ;  /* 0x00000003337f7211 */ /* 0x000fc600018f0eff */
        /* <DEDUP_REMOVED lines=23> */
[-C--:B------:R-:W-:Y:S02]  /*a3900*/  LEA.HI.X.SX32 R125, R14, R3.reuse, 0x1, P2 ;  /* 0x000000030e7d7211 */ /* 0x080fe400010f0eff */
[----:B------:R-:W-:Y:S01]  /*a3910*/  LEA.HI.X.SX32 R121, R49, R3, 0x1, P5 ;  /* 0x0000000331797211 */ /* 0x000fe200028f0eff */
[----:B0-----:R-:W-:Y:S02]  /*a3920*/  IMAD.IADD R14, R7, 0x1, R252 ;  /* 0x00000001070e7824 */ /* 0x001fe400078e02fc */
[----:B------:R-:W0:Y:S02]  /*a3930*/  LDC R252, c[0x0][0x248] ;  /* 0x00009200fffc7b82 */ /* 0x000e240000000800 */
[----:B------:R1:W-:Y:S04]  /*a3940*/  STL.64 [R1+0x658], R120 ;  /* 0x0006587801007387 */ /* 0x0003e80000100a00 */
[----:B------:R2:W-:Y:S01]  /*a3950*/  STL.64 [R1+0x650], R124 ;  /* 0x0006507c01007387 */ /* 0x0005e20000100a00 */
[----:B-1----:R-:W-:-:S04]  /*a3960*/  IADD3 R120, P5, R47, R2, RZ ;  /* 0x000000022f787210 */ /* 0x002fc80007fbe0ff */
[----:B------:R-:W-:Y:S01]  /*a3970*/  LEA.HI.X.SX32 R121, R47, R3, 0x1, P5 ;  /* 0x000000032f797211 */ /* 0x000fe200028f0eff */
[----:B------:R1:W-:Y:S01]  /*a3980*/  STL.64 [R1+0x660], R122 ;  /* 0x0006607a01007387 */ /* 0x0003e20000100a00 */
[----:B--2---:R-:W-:-:S03]  /*a3990*/  IADD3 R124, P2, R43, R2, RZ ;  /* 0x000000022b7c7210 */ /* 0x004fc60007f5e0ff */
[----:B------:R2:W-:Y:S01]  /*a39a0*/  STL.64 [R1+0x690], R120 ;  /* 0x0006907801007387 */ /* 0x0005e20000100a00 */
[-C--:B------:R-:W-:Y:S02]  /*a39b0*/  LEA.HI.X.SX32 R125, R43, R3.reuse, 0x1, P2 ;  /* 0x000000032b7d7211 */ /* 0x080fe400010f0eff */
[-C--:B-1----:R-:W-:Y:S02]  /*a39c0*/  IADD3 R122, P3, R46, R2.reuse, RZ ;  /* 0x000000022e7a7210 */ /* 0x082fe40007f7e0ff */
[-C--:B--2---:R-:W-:Y:S02]  /*a39d0*/  IADD3 R120, P5, R44, R2.reuse, RZ ;  /* 0x000000022c787210 */ /* 0x084fe40007fbe0ff */
[-C--:B------:R-:W-:Y:S02]  /*a39e0*/  LEA.HI.X.SX32 R123, R46, R3.reuse, 0x1, P3 ;  /* 0x000000032e7b7211 */ /* 0x080fe400018f0eff */
[----:B------:R-:W-:Y:S01]  /*a39f0*/  LEA.HI.X.SX32 R121, R44, R3, 0x1, P5 ;  /* 0x000000032c797211 */ /* 0x000fe200028f0eff */
[----:B0-----:R-:W-:Y:S01]  /*a3a00*/  IMAD.IADD R44, R14, 0x1, R252 ;  /* 0x000000010e2c7824 */ /* 0x001fe200078e02fc */
[----:B------:R-:W-:Y:S01]  /*a3a10*/  STL.64 [R1+0x680], R124 ;  /* 0x0006807c01007387 */ /* 0x000fe20000100a00 */
[----:B------:R-:W0:Y:S03]  /*a3a20*/  LDC R252, c[0x0][0x248] ;  /* 0x00009200fffc7b82 */ /* 0x000e260000000800 */
[----:B------:R1:W-:Y:S01]  /*a3a30*/  STL.64 [R1+0x6b8], R122 ;  /* 0x0006b87a01007387 */ /* 0x0003e20000100a00 */
[----:B------:R-:W-:-:S03]  /*a3a40*/  IADD3 R46, P5, R40, R2, RZ ;  /* 0x00000002282e7210 */ /* 0x000fc60007fbe0ff */
[----:B------:R2:W-:Y:S01]  /*a3a50*/  STL.64 [R1+0x6c0], R120 ;  /* 0x0006c07801007387 */ /* 0x0005e20000100a00 */
[----:B------:R-:W-:Y:S01]  /*a3a60*/  IMAD.IADD R43, R44, 0x1, R117 ;  /* 0x000000012c2b7824 */ /* 0x000fe200078e0275 */
[-C--:B------:R-:W-:Y:S02]  /*a3a70*/  LEA.HI.X.SX32 R47, R40, R3.reuse, 0x1, P5 ;  /* 0x00000003282f7211 */ /* 0x080fe400028f0eff */
[CC--:B-1----:R-:W-:Y:S02]  /*a3a80*/  IADD3 R122, P2, R45.reuse, R2.reuse, RZ ;  /* 0x000000022d7a7210 */ /* 0x0c2fe40007f5e0ff */
[C---:B--2---:R-:W-:Y:S02]  /*a3a90*/  IADD3 R120, P3, R24.reuse, R2, RZ ;  /* 0x0000000218787210 */ /* 0x044fe40007f7e0ff */
[-C--:B------:R-:W-:Y:S02]  /*a3aa0*/  LEA.HI.X.SX32 R123, R45, R3.reuse, 0x1, P2 ;  /* 0x000000032d7b7211 */ /* 0x080fe400010f0eff */
[----:B------:R-:W-:Y:S01]  /*a3ab0*/  LEA.HI.X.SX32 R121, R24, R3, 0x1, P3 ;  /* 0x0000000318797211 */ /* 0x000fe200018f0eff */
[----:B------:R-:W-:-:S02]  /*a3ac0*/  IMAD.IADD R40, R43, 0x1, R116 ;  /* 0x000000012b287824 */ /* 0x000fc400078e0274 */
        /* <DEDUP_REMOVED lines=40> */
[----:B------:R1:W-:Y:S02]  /*a3d50*/  STL.64 [R1+0x758], R116 ;  /* 0x0007587401007387 */ /* 0x0003e40000100a00 */
[----:B-1----:R-:W-:-:S04]  /*a3d60*/  IADD3 R116, P3, R6, R2, RZ ;  /* 0x0000000206747210 */ /* 0x002fc80007f7e0ff */
[-C--:B------:R-:W-:Y:S01]  /*a3d70*/  LEA.HI.X.SX32 R117, R6, R3.reuse, 0x1, P3 ;  /* 0x0000000306757211 */ /* 0x080fe200018f0eff */
[----:B0-----:R-:W-:Y:S02]  /*a3d80*/  IMAD.IADD R6, R32, 0x1, R252 ;  /* 0x0000000120067824 */ /* 0x001fe400078e02fc */
[----:B------:R-:W0:Y:S01]  /*a3d90*/  LDC R252, c[0x0][0x248] ;  /* 0x00009200fffc7b82 */ /* 0x000e220000000800 */
[C---:B------:R-:W-:Y:S01]  /*a3da0*/  IADD3 R118, P2, R13.reuse, R2, RZ ;  /* 0x000000020d767210 */ /* 0x040fe20007f5e0ff */
[----:B------:R1:W-:Y:S03]  /*a3db0*/  STL.64 [R1+0x780], R46 ;  /* 0x0007802e01007387 */ /* 0x0003e60000100a00 */
[----:B------:R-:W-:Y:S01]  /*a3dc0*/  LEA.HI.X.SX32 R119, R13, R3, 0x1, P2 ;  /* 0x000000030d777211 */ /* 0x000fe200010f0eff */
[----:B------:R-:W-:-:S04]  /*a3dd0*/  IMAD.IADD R13, R6, 0x1, R113 ;  /* 0x00000001060d7824 */ /* 0x000fc800078e0271 */
[----:B------:R2:W-:Y:S01]  /*a3de0*/  STL.64 [R1+0x778], R118 ;  /* 0x0007787601007387 */ /* 0x0005e20000100a00 */
[----:B-1----:R-:W-:-:S04]  /*a3df0*/  IADD3 R46, P5, R20, R2, RZ ;  /* 0x00000002142e7210 */ /* 0x002fc80007fbe0ff */
[----:B------:R-:W-:Y:S01]  /*a3e00*/  LEA.HI.X.SX32 R47, R20, R3, 0x1, P5 ;  /* 0x00000003142f7211 */ /* 0x000fe200028f0eff */
[----:B------:R-:W-:Y:S01]  /*a3e10*/  IMAD.IADD R20, R13, 0x1, R112 ;  /* 0x000000010d147824 */ /* 0x000fe200078e0270 */
[----:B--2---:R-:W-:-:S04]  /*a3e20*/  IADD3 R118, P2, R12, R2, RZ ;  /* 0x000000020c767210 */ /* 0x004fc80007f5e0ff */
[----:B------:R-:W-:Y:S01]  /*a3e30*/  LEA.HI.X.SX32 R119, R12, R3, 0x1, P2 ;  /* 0x000000030c777211 */ /* 0x000fe200010f0eff */
[----:B0-----:R-:W-:Y:S02]  /*a3e40*/  IMAD.IADD R12, R20, 0x1, R252 ;  /* 0x00000001140c7824 */ /* 0x001fe400078e02fc */
[----:B------:R-:W0:Y:S01]  /*a3e50*/  LDC R252, c[0x0][0x248] ;  /* 0x00009200fffc7b82 */ /* 0x000e220000000800 */
[----:B------:R1:W-:Y:S04]  /*a3e60*/  STL.64 [R1+0x788], R116 ;  /* 0x0007887401007387 */ /* 0x0003e80000100a00 */
[----:B------:R2:W-:Y:S01]  /*a3e70*/  STL.64 [R1+0x7b8], R46 ;  /* 0x0007b82e01007387 */ /* 0x0005e20000100a00 */
[-C--:B-1----:R-:W-:Y:S02]  /*a3e80*/  IADD3 R116, P3, R27, R2.reuse, RZ ;  /* 0x000000021b747210 */ /* 0x082fe40007f7e0ff */
[----:B--2---:R-:W-:-:S02]  /*a3e90*/  IADD3 R46, P5, R25, R2, RZ ;  /* 0x00000002192e7210 */ /* 0x004fc40007fbe0ff */
[-C--:B------:R-:W-:Y:S02]  /*a3ea0*/  LEA.HI.X.SX32 R117, R27, R3.reuse, 0x1, P3 ;  /* 0x000000031b757211 */ /* 0x080fe400018f0eff */
[----:B------:R-:W-:Y:S01]  /*a3eb0*/  LEA.HI.X.SX32 R47, R25, R3, 0x1, P5 ;  /* 0x00000003192f7211 */ /* 0x000fe200028f0eff */
[----:B------:R1:W-:Y:S04]  /*a3ec0*/  STL.64 [R1+0x7a8], R118 ;  /* 0x0007a87601007387 */ /* 0x0003e80000100a00 */
[----:B------:R-:W-:Y:S04]  /*a3ed0*/  STL.64 [R1+0x7b0], R116 ;  /* 0x0007b07401007387 */ /* 0x000fe80000100a00 */
[----:B------:R2:W-:Y:S01]  /*a3ee0*/  STL.64 [R1+0x7d8], R46 ;  /* 0x0007d82e01007387 */ /* 0x0005e20000100a00 */
[----:B------:R-:W-:Y:S01]  /*a3ef0*/  IADD3 R112, P5, R21, R2, RZ ;  /* 0x0000000215707210 */ /* 0x000fe20007fbe0ff */
[----:B------:R-:W-:-:S02]  /*a3f00*/  IMAD.MOV.U32 R136, RZ, RZ, R244 ;  /* 0x000000ffff887224 */ /* 0x000fc400078e00f4 */
[----:B------:R-:W-:Y:S01]  /*a3f10*/  IMAD.MOV.U32 R137, RZ, RZ, R245 ;  /* 0x000000ffff897224 */ /* 0x000fe200078e00f5 */
[----:B-1----:R-:W1:Y:S01]  /*a3f20*/  LDC R119, c[0x0][0x22c] ;  /* 0x00008b00ff777b82 */ /* 0x002e620000000800 */
[----:B--2---:R-:W-:-:S04]  /*a3f30*/  IADD3 R46, P3, R4, R2, RZ ;  /* 0x00000002042e7210 */ /* 0x004fc80007f7e0ff */
        /* <DEDUP_REMOVED lines=8> */
[----:B--2---:R-:W-:-:S04]  /*a3fc0*/  IADD3 R116, P2, R11, R2, RZ ;  /* 0x000000020b747210 */ /* 0x004fc80007f5e0ff */
[-C--:B------:R-:W-:Y:S01]  /*a3fd0*/  LEA.HI.X.SX32 R117, R11, R3.reuse, 0x1, P2 ;  /* 0x000000030b757211 */ /* 0x080fe200010f0eff */
[----:B0-----:R-:W-:Y:S02]  /*a3fe0*/  IMAD.IADD R11, R8, 0x1, R252 ;  /* 0x00000001080b7824 */ /* 0x001fe400078e02fc */
[----:B------:R-:W0:Y:S01]  /*a3ff0*/  LDC R252, c[0x0][0x248] ;  /* 0x00009200fffc7b82 */ /* 0x000e220000000800 */
[----:B------:R-:W-:-:S05]  /*a4000*/  LEA.HI.X.SX32 R113, R21, R3, 0x1, P5 ;  /* 0x0000000315717211 */ /* 0x000fca00028f0eff */
[----:B------:R-:W-:Y:S04]  /*a4010*/  STL.64 [R1+0x3da8], R112 ;  /* 0x003da87001007387 */ /* 0x000fe80000100a00 */
[----:B------:R2:W-:Y:S02]  /*a4020*/  STL.64 [R1+0x818], R46 ;  /* 0x0008182e01007387 */ /* 0x0005e40000100a00 */
[----:B--2---:R-:W-:-:S04]  /*a4030*/  IADD3 R46, P5, R15, R2, RZ ;  /* 0x000000020f2e7210 */ /* 0x004fc80007fbe0ff */
[-C--:B------:R-:W-:Y:S01]  /*a4040*/  LEA.HI.X.SX32 R47, R15, R3.reuse, 0x1, P5 ;  /* 0x000000030f2f7211 */ /* 0x080fe200028f0eff */
[----:B0-----:R-:W-:Y:S02]  /*a4050*/  IMAD.IADD R15, R11, 0x1, R252 ;  /* 0x000000010b0f7824 */ /* 0x001fe400078e02fc */
[----:B------:R-:W0:Y:S01]  /*a4060*/  LDC R252, c[0x0][0x248] ;  /* 0x00009200fffc7b82 */ /* 0x000e220000000800 */
[----:B------:R-:W-:Y:S02]  /*a4070*/  IMAD.MOV.U32 R244, RZ, RZ, R250 ;  /* 0x000000fffff47224 */ /* 0x000fe400078e00fa */
[----:B------:R-:W-:Y:S01]  /*a4080*/  IMAD.MOV.U32 R250, RZ, RZ, R114 ;  /* 0x000000fffffa7224 */ /* 0x000fe200078e0072 */
[C---:B------:R-:W-:Y:S01]  /*a4090*/  IADD3 R114, P2, R9.reuse, R2, RZ ;  /* 0x0000000209727210 */ /* 0x040fe20007f5e0ff */
[----:B------:R-:W-:Y:S02]  /*a40a0*/  IMAD.MOV.U32 R245, RZ, RZ, R251 ;  /* 0x000000fffff57224 */ /* 0x000fe400078e00fb */
[----:B------:R-:W-:Y:S01]  /*a40b0*/  IMAD.MOV.U32 R251, RZ, RZ, R115 ;  /* 0x000000fffffb7224 */ /* 0x000fe200078e0073 */
[----:B------:R-:W-:-:S02]  /*a40c0*/  LEA.HI.X.SX32 R115, R9, R3, 0x1, P2 ;  /* 0x0000000309737211 */ /* 0x000fc400010f0eff */
[-C--:B------:R-:W-:Y:S01]  /*a40d0*/  IADD3 R112, P3, R19, R2.reuse, RZ ;  /* 0x0000000213707210 */ /* 0x080fe20007f7e0ff */
[----:B0-----:R-:W-:Y:S02]  /*a40e0*/  IMAD.IADD R9, R15, 0x1, R252 ;  /* 0x000000010f097824 */ /* 0x001fe400078e02fc */
[----:B------:R-:W0:Y:S01]  /*a40f0*/  LDC R252, c[0x0][0x248] ;  /* 0x00009200fffc7b82 */ /* 0x000e220000000800 */
[----:B------:R-:W-:Y:S01]  /*a4100*/  LEA.HI.X.SX32 R113, R19, R3, 0x1, P3 ;  /* 0x0000000313717211 */ /* 0x000fe200018f0eff */
[----:B------:R-:W-:Y:S04]  /*a4110*/  STL.64 [R1+0x800], R116 ;  /* 0x0008007401007387 */ /* 0x000fe80000100a00 */
[----:B------:R2:W-:Y:S02]  /*a4120*/  STL.64 [R1+0x810], R112 ;  /* 0x0008107001007387 */ /* 0x0005e40000100a00 */
[----:B--2---:R-:W-:-:S04]  /*a4130*/  IADD3 R112, P3, R5, R2, RZ ;  /* 0x0000000205707210 */ /* 0x004fc80007f7e0ff */
[----:B------:R-:W-:Y:S01]  /*a4140*/  LEA.HI.X.SX32 R113, R5, R3, 0x1, P3 ;  /* 0x0000000305717211 */ /* 0x000fe200018f0eff */
[----:B0-----:R-:W-:Y:S02]  /*a4150*/  IMAD.IADD R5, R9, 0x1, R252 ;  /* 0x0000000109057824 */ /* 0x001fe400078e02fc */
[----:B------:R-:W0:Y:S01]  /*a4160*/  LDC R252, c[0x0][0x248] ;  /* 0x00009200fffc7b82 */ /* 0x000e220000000800 */
[----:B------:R2:W-:Y:S02]  /*a4170*/  STL.64 [R1+0x848], R46 ;  /* 0x0008482e01007387 */ /* 0x0005e40000100a00 */
[----:B--2---:R-:W-:-:S04]  /*a4180*/  IADD3 R46, P5, R16, R2, RZ ;  /* 0x00000002102e7210 */ /* 0x004fc80007fbe0ff */
[----:B------:R-:W-:Y:S01]  /*a4190*/  LEA.HI.X.SX32 R47, R16, R3, 0x1, P5 ;  /* 0x00000003102f7211 */ /* 0x000fe200028f0eff */
[----:B0-----:R-:W-:Y:S02]  /*a41a0*/  IMAD.IADD R16, R5, 0x1, R252 ;  /* 0x0000000105107824 */ /* 0x001fe400078e02fc */
[----:B------:R-:W0:Y:S01]  /*a41b0*/  LDC R252, c[0x0][0x248] ;  /* 0x00009200fffc7b82 */ /* 0x000e220000000800 */
[----:B------:R2:W-:Y:S04]  /*a41c0*/  STL.64 [R1+0x3db0], R114 ;  /* 0x003db07201007387 */ /* 0x0005e80000100a00 */
[----:B------:R3:W-:Y:S01]  /*a41d0*/  STL.64 [R1+0x850], R112 ;  /* 0x0008507001007387 */ /* 0x0007e20000100a00 */
[----:B--2---:R-:W-:-:S04]  /*a41e0*/  IADD3 R114, P2, R17, R2, RZ ;  /* 0x0000000211727210 */ /* 0x004fc80007f5e0ff */
[-C--:B------:R-:W-:Y:S02]  /*a41f0*/  LEA.HI.X.SX32 R115, R17, R3.reuse, 0x1, P2 ;  /* 0x0000000311737211 */ /* 0x080fe400010f0eff */
[-C--:B---3--:R-:W-:Y:S01]  /*a4200*/  IADD3 R112, P3, R18, R2.reuse, RZ ;  /* 0x0000000212707210 */ /* 0x088fe20007f7e0ff */
[----:B0-----:R-:W-:Y:S02]  /*a4210*/  IMAD.IADD R17, R16, 0x1, R252 ;  /* 0x0000000110117824 */ /* 0x001fe400078e02fc */
[----:B------:R-:W0:Y:S01]  /*a4220*/  LDC R252, c[0x0][0x248] ;  /* 0x00009200fffc7b82 */ /* 0x000e220000000800 */
[----:B------:R-:W-:Y:S01]  /*a4230*/  LEA.HI.X.SX32 R113, R18, R3, 0x1, P3 ;  /* 0x0000000312717211 */ /* 0x000fe200018f0eff */
[----:B------:R2:W-:Y:S04]  /*a4240*/  STL.64 [R1+0x878], R46 ;  /* 0x0008782e01007387 */ /* 0x0005e80000100a00 */
[----:B------:R-:W-:Y:S04]  /*a4250*/  STL.64 [R1+0x870], R114 ;  /* 0x0008707201007387 */ /* 0x000fe80000100a00 */
[----:B------:R3:W-:Y:S01]  /*a4260*/  STL.64 [R1+0x880], R112 ;  /* 0x0008807001007387 */ /* 0x0007e20000100a00 */
[----:B--2---:R-:W-:-:S04]  /*a4270*/  IADD3 R46, P5, R23, R2, RZ ;  /* 0x00000002172e7210 */ /* 0x004fc80007fbe0ff */
[-C--:B------:R-:W-:Y:S01]  /*a4280*/  LEA.HI.X.SX32 R47, R23, R3.reuse, 0x1, P5 ;  /* 0x00000003172f7211 */ /* 0x080fe200028f0eff */
[----:B------:R-:W-:Y:S01]  /*a4290*/  IMAD.MOV.U32 R138, RZ, RZ, R136 ;  /* 0x000000ffff8a7224 */ /* 0x000fe200078e0088 */
[-C--:B------:R-:W-:Y:S01]  /*a42a0*/  IADD3 R18, P5, R28, R2.reuse, RZ ;  /* 0x000000021c127210 */ /* 0x080fe20007fbe0ff */
[----:B------:R-:W-:Y:S01]  /*a42b0*/  IMAD.MOV.U32 R139, RZ, RZ, R137 ;  /* 0x000000ffff8b7224 */ /* 0x000fe200078e0089 */
[-C--:B---3--:R-:W-:Y:S01]  /*a42c0*/  IADD3 R112, P2, R22, R2.reuse, RZ ;  /* 0x0000000216707210 */ /* 0x088fe20007f5e0ff */
[----:B------:R-:W-:Y:S01]  /*a42d0*/  IMAD.MOV.U32 R238, RZ, RZ, R64 ;  /* 0x000000ffffee7224 */ /* 0x000fe200078e0040 */
[-C--:B------:R-:W-:Y:S01]  /*a42e0*/  LEA.HI.X.SX32 R19, R28, R3.reuse, 0x1, P5 ;  /* 0x000000031c137211 */ /* 0x080fe200028f0eff */
[----:B------:R-:W-:Y:S01]  /*a42f0*/  IMAD.MOV.U32 R239, RZ, RZ, R65 ;  /* 0x000000ffffef7224 */ /* 0x000fe200078e0041 */
[----:B------:R-:W-:Y:S01]  /*a4300*/  LEA.HI.X.SX32 R113, R22, R3, 0x1, P2 ;  /* 0x0000000316717211 */ /* 0x000fe200010f0eff */
[----:B------:R2:W-:Y:S01]  /*a4310*/  STL.64 [R1+0x8b0], R46 ;  /* 0x0008b02e01007387 */ /* 0x0005e20000100a00 */
[----:B------:R-:W-:Y:S01]  /*a4320*/  PRMT R115, R182, 0x7770, RZ ;  /* 0x00007770b6737816 */ /* 0x000fe200000000ff */
[----:B------:R-:W3:Y:S02]  /*a4330*/  LDC R114, c[0x0][0x22c] ;  /* 0x00008b00ff727b82 */ /* 0x000ee40000000800 */
[----:B------:R-:W-:Y:S04]  /*a4340*/  STL.64 [R1+0x8a8], R112 ;  /* 0x0008a87001007387 */ /* 0x000fe80000100a00 */
[----:B------:R0:W-:Y:S01]  /*a4350*/  STL.64 [R1+0x8e0], R18 ;  /* 0x0008e01201007387 */ /* 0x0001e20000100a00 */
[----:B------:R-:W-:-:S02]  /*a4360*/  IADD3 R22, P5, R48, R2, RZ ;  /* 0x0000000230167210 */ /* 0x000fc40007fbe0ff */
[CC--:B--2---:R-:W-:Y:S01]  /*a4370*/  IADD3 R46, P3, R26.reuse, R2.reuse, RZ ;  /* 0x000000021a2e7210 */ /* 0x0c4fe20007f7e0ff */
[----:B0-----:R-:W-:Y:S02]  /*a4380*/  IMAD.IADD R18, R17, 0x1, R252 ;  /* 0x0000000111127824 */ /* 0x001fe400078e02fc */
[----:B------:R-:W0:Y:S01]  /*a4390*/  LDC R252, c[0x0][0x248] ;  /* 0x00009200fffc7b82 */ /* 0x000e220000000800 */
[-C--:B------:R-:W-:Y:S02]  /*a43a0*/  LEA.HI.X.SX32 R47, R26, R3.reuse, 0x1, P3 ;  /* 0x000000031a2f7211 */ /* 0x080fe400018f0eff */
[----:B------:R-:W-:Y:S01]  /*a43b0*/  LEA.HI.X.SX32 R23, R48, R3, 0x1, P5 ;  /* 0x0000000330177211 */ /* 0x000fe200028f0eff */
[----:B------:R-:W-:Y:S02]  /*a43c0*/  IMAD.IADD R19, R18, 0x1, R109 ;  /* 0x0000000112137824 */ /* 0x000fe400078e026d */
[----:B------:R-:W-:Y:S04]  /*a43d0*/  STL.64 [R1+0x8b8], R46 ;  /* 0x0008b82e01007387 */ /* 0x000fe80000100a00 */
[----:B------:R2:W-:Y:S01]  /*a43e0*/  STL.64 [R1+0x940], R22 ;  /* 0x0009401601007387 */ /* 0x0005e20000100a00 */
[-C--:B------:R-:W-:Y:S01]  /*a43f0*/  IADD3 R26, P3, R31, R2.reuse, RZ ;  /* 0x000000021f1a7210 */ /* 0x080fe20007f7e0ff */
[----:B--2---:R-:W-:Y:S01]  /*a4400*/  IMAD.IADD R22, R19, 0x1, R108 ;  /* 0x0000000113167824 */ /* 0x004fe200078e026c */
[----:B------:R-:W-:-:S03]  /*a4410*/  IADD3 R46, P2, R30, R2, RZ ;  /* 0x000000021e2e7210 */ /* 0x000fc60007f5e0ff */
[----:B------:R-:W-:Y:S01]  /*a4420*/  IMAD.IADD R21, R22, 0x1, R111 ;  /* 0x0000000116157824 */ /* 0x000fe200078e026f */
[----:B------:R-:W-:-:S03]  /*a4430*/  LEA.HI.X.SX32 R47, R30, R3, 0x1, P2 ;  /* 0x000000031e2f7211 */ /* 0x000fc600010f0eff */
[----:B------:R-:W-:Y:S01]  /*a4440*/  IMAD.IADD R23, R21, 0x1, R110 ;  /* 0x0000000115177824 */ /* 0x000fe200078e026e */
[----:B------:R-:W-:-:S03]  /*a4450*/  LEA.HI.X.SX32 R27, R31, R3, 0x1, P3 ;  /* 0x000000031f1b7211 */ /* 0x000fc600018f0eff */
[----:B0-----:R-:W-:Y:S02]  /*a4460*/  IMAD.IADD R25, R23, 0x1, R252 ;  /* 0x0000000117197824 */ /* 0x001fe400078e02fc */
[----:B------:R-:W0:Y:S01]  /*a4470*/  LDC R252, c[0x0][0x248] ;  /* 0x00009200fffc7b82 */ /* 0x000e220000000800 */
[----:B------:R-:W-:Y:S01]  /*a4480*/  STL.64 [R1+0x8d8], R46 ;  /* 0x0008d82e01007387 */ /* 0x000fe20000100a00 */
[CC--:B------:R-:W-:Y:S02]  /*a4490*/  IADD3 R108, P2, R50.reuse, R2.reuse, RZ ;  /* 0x00000002326c7210 */ /* 0x0c0fe40007f5e0ff */
[C---:B------:R-:W-:Y:S01]  /*a44a0*/  IADD3 R30, P3, R199.reuse, R2, RZ ;  /* 0x00000002c71e7210 */ /* 0x040fe20007f7e0ff */
[----:B------:R2:W-:Y:S01]  /*a44b0*/  STL.64 [R1+0x930], R26 ;  /* 0x0009301a01007387 */ /* 0x0005e20000100a00 */
[-C--:B------:R-:W-:Y:S02]  /*a44c0*/  LEA.HI.X.SX32 R109, R50, R3.reuse, 0x1, P2 ;  /* 0x00000003326d7211 */ /* 0x080fe400010f0eff */
[----:B------:R-:W-:-:S02]  /*a44d0*/  LEA.HI.X.SX32 R31, R199, R3, 0x1, P3 ;  /* 0x00000003c71f7211 */ /* 0x000fc400018f0eff */
[CC--:B--2---:R-:W-:Y:S01]  /*a44e0*/  IADD3 R26, P5, R198.reuse, R2.reuse, RZ ;  /* 0x00000002c61a7210 */ /* 0x0c4fe20007fbe0ff */
[----:B------:R-:W-:Y:S03]  /*a44f0*/  STL.64 [R1+0x3db8], R108 ;  /* 0x003db86c01007387 */ /* 0x000fe60000100a00 */
[----:B------:R-:W-:Y:S01]  /*a4500*/  LEA.HI.X.SX32 R27, R198, R3, 0x1, P5 ;  /* 0x00000003c61b7211 */ /* 0x000fe200028f0eff */
[----:B------:R2:W-:Y:S01]  /*a4510*/  STL.64 [R1+0x928], R30 ;  /* 0x0009281e01007387 */ /* 0x0005e20000100a00 */
[----:B------:R-:W-:-:S03]  /*a4520*/  IADD3 R110, P3, R201, R2, RZ ;  /* 0x00000002c96e7210 */ /* 0x000fc60007f7e0ff */
[----:B------:R4:W-:Y:S01]  /*a4530*/  STL.64 [R1+0x938], R26 ;  /* 0x0009381a01007387 */ /* 0x0009e20000100a00 */
[-C--:B------:R-:W-:Y:S02]  /*a4540*/  LEA.HI.X.SX32 R111, R201, R3.reuse, 0x1, P3 ;  /* 0x00000003c96f7211 */ /* 0x080fe400018f0eff */
[CC--:B--2---:R-:W-:Y:S02]  /*a4550*/  IADD3 R30, P2, R196.reuse, R2.reuse, RZ ;  /* 0x00000002c41e7210 */ /* 0x0c4fe40007f5e0ff */
[CC--:B----4-:R-:W-:Y:S02]  /*a4560*/  IADD3 R26, P5, R205.reuse, R2.reuse, RZ ;  /* 0x00000002cd1a7210 */ /* 0x0d0fe40007fbe0ff */
[-C--:B------:R-:W-:Y:S02]  /*a4570*/  LEA.HI.X.SX32 R31, R196, R3.reuse, 0x1, P2 ;  /* 0x00000003c41f7211 */ /* 0x080fe400010f0eff */
[----:B------:R-:W-:Y:S01]  /*a4580*/  LEA.HI.X.SX32 R27, R205, R3, 0x1, P5 ;  /* 0x00000003cd1b7211 */ /* 0x000fe200028f0eff */
[----:B------:R2:W-:Y:S04]  /*a4590*/  STL.64 [R1+0x3dc0], R110 ;  /* 0x003dc06e01007387 */ /* 0x0005e80000100a00 */
[----:B------:R-:W-:Y:S04]  /*a45a0*/  STL.64 [R1+0x920], R30 ;  /* 0x0009201e01007387 */ /* 0x000fe80000100a00 */
[----:B------:R0:W-:Y:S01]  /*a45b0*/  STL.64 [R1+0x970], R26 ;  /* 0x0009701a01007387 */ /* 0x0001e20000100a00 */
[----:B------:R-:W-:-:S02]  /*a45c0*/  IADD3 R48, P2, R203, R2, RZ ;  /* 0x00000002cb307210 */ /* 0x000fc40007f5e0ff */
[----:B------:R-:W-:Y:S01]  /*a45d0*/  IADD3 R46, P3, R207, R2, RZ ;  /* 0x00000002cf2e7210 */ /* 0x000fe20007f7e0ff */
[----:B------:R-:W-:Y:S01]  /*a45e0*/  IMAD.MOV.U32 R136, RZ, RZ, R244 ;  /* 0x000000ffff887224 */ /* 0x000fe200078e00f4 */
[----:B--2---:R-:W2:Y:S01]  /*a45f0*/  LDC R111, c[0x0][0x22c] ;  /* 0x00008b00ff6f7b82 */ /* 0x004ea20000000800 */
[----:B0-----:R-:W-:-:S07]  /*a4600*/  IMAD.IADD R26, R25, 0x1, R252 ;  /* 0x00000001191a7824 */ /* 0x001fce00078e02fc */
[----:B------:R-:W0:Y:S01]  /*a4610*/  LDC R252, c[0x0][0x248] ;  /* 0x00009200fffc7b82 */ /* 0x000e220000000800 */
[----:B------:R-:W-:Y:S02]  /*a4620*/  IADD3 R30, P5, R211, R2, RZ ;  /* 0x00000002d31e7210 */ /* 0x000fe40007fbe0ff */
[-C--:B------:R-:W-:Y:S02]  /*a4630*/  LEA.HI.X.SX32 R49, R203, R3.reuse, 0x1, P2 ;  /* 0x00000003cb317211 */ /* 0x080fe400010f0eff */
[----:B------:R-:W-:Y:S01]  /*a4640*/  LEA.HI.X.SX32 R31, R211, R3, 0x1, P5 ;  /* 0x00000003d31f7211 */ /* 0x000fe200028f0eff */
[----:B0-----:R-:W-:Y:S02]  /*a4650*/  IMAD.IADD R27, R26, 0x1, R252 ;  /* 0x000000011a1b7824 */ /* 0x001fe400078e02fc */
[----:B------:R-:W0:Y:S01]  /*a4660*/  LDC R252, c[0x0][0x248] ;  /* 0x00009200fffc7b82 */ /* 0x000e220000000800 */
[----:B------:R-:W-:Y:S04]  /*a4670*/  STL.64 [R1+0x968], R48 ;  /* 0x0009683001007387 */ /* 0x000fe80000100a00 */
[----:B------:R0:W-:Y:S02]  /*a4680*/  STL.64 [R1+0x9a0], R30 ;  /* 0x0009a01e01007387 */ /* 0x0001e40000100a00 */
[----:B0-----:R-:W-:-:S02]  /*a4690*/  IMAD.IADD R30, R27, 0x1, R252 ;  /* 0x000000011b1e7824 */ /* 0x001fc400078e02fc */
[----:B------:R-:W0:Y:S01]  /*a46a0*/  LDC R252, c[0x0][0x248] ;  /* 0x00009200fffc7b82 */ /* 0x000e220000000800 */
[----:B------:R-:W-:Y:S02]  /*a46b0*/  LEA.HI.X.SX32 R47, R207, R3, 0x1, P3 ;  /* 0x00000003cf2f7211 */ /* 0x000fe400018f0eff */
[-C--:B------:R-:W-:Y:S02]  /*a46c0*/  IADD3 R108, P2, R215, R2.reuse, RZ ;  /* 0x00000002d76c7210 */ /* 0x080fe40007f5e0ff */
[-C--:B------:R-:W-:Y:S01]  /*a46d0*/  IADD3 R48, P3, R218, R2.reuse, RZ ;  /* 0x00000002da307210 */ /* 0x080fe20007f7e0ff */
[----:B------:R4:W-:Y:S01]  /*a46e0*/  STL.64 [R1+0x978], R46 ;  /* 0x0009782e01007387 */ /* 0x0009e20000100a00 */
[----:B0-----:R-:W-:Y:S02]  /*a46f0*/  IMAD.IADD R28, R30, 0x1, R252 ;  /* 0x000000011e1c7824 */ /* 0x001fe400078e02fc */
[----:B------:R-:W0:Y:S01]  /*a4700*/  LDC R252, c[0x0][0x248] ;  /* 0x00009200fffc7b82 */ /* 0x000e220000000800 */
[----:B----4-:R-:W-:-:S02]  /*a4710*/  IADD3 R46, P5, R220, R2, RZ ;  /* 0x00000002dc2e7210 */ /* 0x010fc40007fbe0ff */
[-C--:B------:R-:W-:Y:S02]  /*a4720*/  LEA.HI.X.SX32 R109, R215, R3.reuse, 0x1, P2 ;  /* 0x00000003d76d7211 */ /* 0x080fe400010f0eff */
[-C--:B------:R-:W-:Y:S02]  /*a4730*/  LEA.HI.X.SX32 R49, R218, R3.reuse, 0x1, P3 ;  /* 0x00000003da317211 */ /* 0x080fe400018f0eff */
[-C--:B------:R-:W-:Y:S01]  /*a4740*/  LEA.HI.X.SX32 R47, R220, R3.reuse, 0x1, P5 ;  /* 0x00000003dc2f7211 */ /* 0x080fe200028f0eff */
[----:B------:R4:W-:Y:S04]  /*a4750*/  STL.64 [R1+0x998], R108 ;  /* 0x0009986c01007387 */ /* 0x0009e80000100a00 */
[----:B------:R1:W-:Y:S04]  /*a4760*/  STL.64 [R1+0x9a8], R48 ;  /* 0x0009a83001007387 */ /* 0x0003e80000100a00 */
[----:B------:R3:W-:Y:S01]  /*a4770*/  STL.64 [R1+0x9d0], R46 ;  /* 0x0009d02e01007387 */ /* 0x0007e20000100a00 */
[-C--:B----4-:R-:W-:Y:S01]  /*a4780*/  IADD3 R108, P2, R223, R2.reuse, RZ ;  /* 0x00000002df6c7210 */ /* 0x090fe20007f5e0ff */
[----:B0-----:R-:W-:Y:S01]  /*a4790*/  IMAD.IADD R31, R28, 0x1, R252 ;  /* 0x000000011c1f7824 */ /* 0x001fe200078e02fc */
[-C--:B-1----:R-:W-:Y:S01]  /*a47a0*/  IADD3 R48, P3, R225, R2.reuse, RZ ;  /* 0x00000002e1307210 */ /* 0x082fe20007f7e0ff */
[----:B------:R-:W0:Y:S01]  /*a47b0*/  LDC R252, c[0x0][0x248] ;  /* 0x00009200fffc7b82 */ /* 0x000e220000000800 */
[----:B---3--:R-:W-:Y:S01]  /*a47c0*/  IADD3 R46, P5, R227, R2, RZ ;  /* 0x00000002e32e7210 */ /* 0x008fe20007fbe0ff */
[----:B------:R-:W-:Y:S01]  /*a47d0*/  IMAD.IADD R33, R31, 0x1, R105 ;  /* 0x000000011f217824 */ /* 0x000fe200078e0269 */
[----:B------:R-:W-:-:S02]  /*a47e0*/  LEA.HI.X.SX32 R109, R223, R3, 0x1, P2 ;  /* 0x00000003df6d7211 */ /* 0x000fc400010f0eff */
[-C--:B------:R-:W-:Y:S02]  /*a47f0*/  LEA.HI.X.SX32 R49, R225, R3.reuse, 0x1, P3 ;  /* 0x00000003e1317211 */ /* 0x080fe400018f0eff */
[-C--:B------:R-:W-:Y:S01]  /*a4800*/  LEA.HI.X.SX32 R47, R227, R3.reuse, 0x1, P5 ;  /* 0x00000003e32f7211 */ /* 0x080fe200028f0eff */
[----:B------:R-:W-:Y:S01]  /*a4810*/  STL.64 [R1+0x9c8], R108 ;  /* 0x0009c86c01007387 */ /* 0x000fe20000100a00 */
[----:B------:R-:W-:Y:S01]  /*a4820*/  IMAD.IADD R38, R33, 0x1, R104 ;  /* 0x0000000121267824 */ /* 0x000fe200078e0268 */
[C---:B------:R-:W-:Y:S02]  /*a4830*/  IADD3 R104, P3, R226.reuse, R2, RZ ;  /* 0x00000002e2687210 */ /* 0x040fe40007f7e0ff */
[----:B------:R1:W-:Y:S04]  /*a4840*/  STL.64 [R1+0x9d8], R48 ;  /* 0x0009d83001007387 */ /* 0x0003e80000100a00 */
[----:B------:R3:W-:Y:S01]  /*a4850*/  STL.64 [R1+0xa00], R46 ;  /* 0x000a002e01007387 */ /* 0x0007e20000100a00 */
[----:B------:R-:W-:-:S02]  /*a4860*/  LEA.HI.X.SX32 R105, R226, R3, 0x1, P3 ;  /* 0x00000003e2697211 */ /* 0x000fc400018f0eff */
[-C--:B-1----:R-:W-:Y:S02]  /*a4870*/  IADD3 R48, P2, R224, R2.reuse, RZ ;  /* 0x00000002e0307210 */ /* 0x082fe40007f5e0ff */
[----:B---3--:R-:W-:Y:S02]  /*a4880*/  IADD3 R46, P5, R228, R2, RZ ;  /* 0x00000002e42e7210 */ /* 0x008fe40007fbe0ff */
[-C--:B------:R-:W-:Y:S02]  /*a4890*/  LEA.HI.X.SX32 R49, R224, R3.reuse, 0x1, P2 ;  /* 0x00000003e0317211 */ /* 0x080fe400010f0eff */
[----:B------:R-:W-:Y:S01]  /*a48a0*/  LEA.HI.X.SX32 R47, R228, R3, 0x1, P5 ;  /* 0x00000003e42f7211 */ /* 0x000fe200028f0eff */
[----:B------:R-:W-:Y:S01]  /*a48b0*/  IMAD.IADD R41, R38, 0x1, R107 ;  /* 0x0000000126297824 */ /* 0x000fe200078e026b */
[----:B------:R-:W-:Y:S04]  /*a48c0*/  STL.64 [R1+0x3dc8], R104 ;  /* 0x003dc86801007387 */ /* 0x000fe80000100a00 */
[----:B------:R-:W-:Y:S04]  /*a48d0*/  STL.64 [R1+0x9f8], R48 ;  /* 0x0009f83001007387 */ /* 0x000fe80000100a00 */
[----:B------:R1:W-:Y:S02]  /*a48e0*/  STL.64 [R1+0xa40], R46 ;  /* 0x000a402e01007387 */ /* 0x0003e40000100a00 */
[----:B-1----:R-:W-:-:S04]  /*a48f0*/  IMAD.IADD R46, R41, 0x1, R106 ;  /* 0x00000001292e7824 */ /* 0x002fc800078e026a */
[----:B0-----:R-:W-:Y:S02]  /*a4900*/  IMAD.IADD R45, R46, 0x1, R252 ;  /* 0x000000012e2d7824 */ /* 0x001fe400078e02fc */
[----:B------:R-:W0:Y:S01]  /*a4910*/  LDC R252, c[0x0][0x248] ;  /* 0x00009200fffc7b82 */ /* 0x000e220000000800 */
[-C--:B------:R-:W-:Y:S02]  /*a4920*/  IADD3 R104, P2, R219, R2.reuse, RZ ;  /* 0x00000002db687210 */ /* 0x080fe40007f5e0ff */
[----:B------:R-:W-:Y:S02]  /*a4930*/  IADD3 R48, P3, R213, R2, RZ ;  /* 0x00000002d5307210 */ /* 0x000fe40007f7e0ff */
[-C--:B------:R-:W-:Y:S01]  /*a4940*/  LEA.HI.X.SX32 R105, R219, R3.reuse, 0x1, P2 ;  /* 0x00000003db697211 */ /* 0x080fe200010f0eff */
[----:B0-----:R-:W-:Y:S02]  /*a4950*/  IMAD.IADD R47, R45, 0x1, R252 ;  /* 0x000000012d2f7824 */ /* 0x001fe400078e02fc */
[----:B------:R-:W0:Y:S01]  /*a4960*/  LDC R252, c[0x0][0x248] ;  /* 0x00009200fffc7b82 */ /* 0x000e220000000800 */
[----:B------:R-:W-:Y:S01]  /*a4970*/  LEA.HI.X.SX32 R49, R213, R3, 0x1, P3 ;  /* 0x00000003d5317211 */ /* 0x000fe200018f0eff */
[----:B------:R-:W-:Y:S04]  /*a4980*/  STL.64 [R1+0xa28], R104 ;  /* 0x000a286801007387 */ /* 0x000fe80000100a00 */
[----:B------:R0:W-:Y:S02]  /*a4990*/  STL.64 [R1+0xa38], R48 ;  /* 0x000a383001007387 */ /* 0x0001e40000100a00 */
[----:B0-----:R-:W-:-:S02]  /*a49a0*/  IMAD.IADD R48, R47, 0x1, R252 ;  /* 0x000000012f307824 */ /* 0x001fc400078e02fc */
[----:B------:R-:W0:Y:S02]  /*a49b0*/  LDC R252, c[0x0][0x248] ;  /* 0x00009200fffc7b82 */ /* 0x000e240000000800 */
[----:B0-----:R-:W-:-:S06]  /*a49c0*/  IMAD.IADD R49, R48, 0x1, R252 ;  /* 0x0000000130317824 */ /* 0x001fcc00078e02fc */
[----:B------:R-:W0:Y:S01]  /*a49d0*/  LDC R252, c[0x0][0x248] ;  /* 0x00009200fffc7b82 */ /* 0x000e220000000800 */
[-C--:B------:R-:W-:Y:S02]  /*a49e0*/  IADD3 R106, P5, R217, R2.reuse, RZ ;  /* 0x00000002d96a7210 */ /* 0x080fe40007fbe0ff */
[----:B------:R-:W-:Y:S01]  /*a49f0*/  IADD3 R108, P2, R212, R2, RZ ;  /* 0x00000002d46c7210 */ /* 0x000fe20007f5e0ff */
[----:B0-----:R-:W-:-:S04]  /*a4a00*/  IMAD.IADD R50, R49, 0x1, R252 ;  /* 0x0000000131327824 */ /* 0x001fc800078e02fc */
[----:B------:R-:W0:Y:S01]  /*a4a10*/  LDC R252, c[0x0][0x248] ;  /* 0x00009200fffc7b82 */ /* 0x000e220000000800 */
[-C--:B------:R-:W-:Y:S02]  /*a4a20*/  LEA.HI.X.SX32 R107, R217, R3.reuse, 0x1, P5 ;  /* 0x00000003d96b7211 */ /* 0x080fe400028f0eff */
[----:B------:R-:W-:-:S03]  /*a4a30*/  LEA.HI.X.SX32 R109, R212, R3, 0x1, P2 ;  /* 0x00000003d46d7211 */ /* 0x000fc600010f0eff */
[----:B------:R1:W-:Y:S01]  /*a4a40*/  STL.64 [R1+0x3dd0], R106 ;  /* 0x003dd06a01007387 */ /* 0x0003e20000100a00 */
[----:B------:R-:W-:-:S03]  /*a4a50*/  IADD3 R104, P5, R206, R2, RZ ;  /* 0x00000002ce687210 */ /* 0x000fc60007fbe0ff */
[----:B------:R3:W-:Y:S01]  /*a4a60*/  STL.64 [R1+0xa60], R108 ;  /* 0x000a606c01007387 */ /* 0x0007e20000100a00 */
[-C--:B------:R-:W-:Y:S02]  /*a4a70*/  LEA.HI.X.SX32 R105, R206, R3.reuse, 0x1, P5 ;  /* 0x00000003ce697211 */ /* 0x080fe400028f0eff */
[-C--:B-1----:R-:W-:Y:S01]  /*a4a80*/  IADD3 R106, P3, R216, R2.reuse, RZ ;  /* 0x00000002d86a7210 */ /* 0x082fe20007f7e0ff */
[----:B0-----:R-:W-:Y:S02]  /*a4a90*/  IMAD.IADD R58, R50, 0x1, R252 ;  /* 0x00000001323a7824 */ /* 0x001fe400078e02fc */
[----:B------:R-:W0:Y:S01]  /*a4aa0*/  LDC R252, c[0x0][0x248] ;  /* 0x00009200fffc7b82 */ /* 0x000e220000000800 */
[----:B---3--:R-:W-:Y:S02]  /*a4ab0*/  IADD3 R108, P2, R208, R2, RZ ;  /* 0x00000002d06c7210 */ /* 0x008fe40007f5e0ff */
[-C--:B------:R-:W-:Y:S02]  /*a4ac0*/  LEA.HI.X.SX32 R107, R216, R3.reuse, 0x1, P3 ;  /* 0x00000003d86b7211 */ /* 0x080fe400018f0eff */
[----:B------:R-:W-:-:S03]  /*a4ad0*/  LEA.HI.X.SX32 R109, R208, R3, 0x1, P2 ;  /* 0x00000003d06d7211 */ /* 0x000fc600010f0eff */
[----:B------:R-:W-:Y:S01]  /*a4ae0*/  STL.64 [R1+0xa70], R106 ;  /* 0x000a706a01007387 */ /* 0x000fe20000100a00 */
[----:B------:R-:W-:-:S03]  /*a4af0*/  IMAD.IADD R55, R58, 0x1, R101 ;  /* 0x000000013a377824 */ /* 0x000fc600078e0265 */
[----:B------:R-:W-:Y:S04]  /*a4b00*/  STL.64 [R1+0xa98], R104 ;  /* 0x000a986801007387 */ /* 0x000fe80000100a00 */
[----:B------:R1:W-:Y:S02]  /*a4b10*/  STL.64 [R1+0xa90], R108 ;  /* 0x000a906c01007387 */ /* 0x0003e40000100a00 */
[----:B-1----:R-:W-:-:S04]  /*a4b20*/  IADD3 R108, P2, R56, R2, RZ ;  /* 0x00000002386c7210 */ /* 0x002fc80007f5e0ff */
[----:B------:R-:W-:Y:S01]  /*a4b30*/  LEA.HI.X.SX32 R109, R56, R3, 0x1, P2 ;  /* 0x00000003386d7211 */ /* 0x000fe200010f0eff */
[----:B------:R-:W-:-:S04]  /*a4b40*/  IMAD.IADD R56, R55, 0x1, R100 ;  /* 0x0000000137387824 */ /* 0x000fc800078e0264 */
        /* <DEDUP_REMOVED lines=8> */
[-C--:B-1----:R-:W-:Y:S01]  /*a4bd0*/  IADD3 R106, P3, R197, R2.reuse, RZ ;  /* 0x00000002c56a7210 */ /* 0x082fe20007f7e0ff */
[----:B0-----:R-:W-:Y:S01]  /*a4be0*/  IMAD.IADD R63, R61, 0x1, R252 ;  /* 0x000000013d3f7824 */ /* 0x001fe200078e02fc */
[----:B---3--:R-:W-:Y:S01]  /*a4bf0*/  IADD3 R104, P5, R195, R2, RZ ;  /* 0x00000002c3687210 */ /* 0x008fe20007fbe0ff */
[----:B------:R-:W0:Y:S01]  /*a4c00*/  LDC R252, c[0x0][0x248] ;  /* 0x00009200fffc7b82 */ /* 0x000e220000000800 */
[-C--:B------:R-:W-:Y:S01]  /*a4c10*/  LEA.HI.X.SX32 R107, R197, R3.reuse, 0x1, P3 ;  /* 0x00000003c56b7211 */ /* 0x080fe200018f0eff */
[----:B------:R-:W-:Y:S01]  /*a4c20*/  STL.64 [R1+0xac0], R108 ;  /* 0x000ac06c01007387 */ /* 0x000fe20000100a00 */
[----:B------:R-:W-:-:S03]  /*a4c30*/  LEA.HI.X.SX32 R105, R195, R3, 0x1, P5 ;  /* 0x00000003c3697211 */ /* 0x000fc600028f0eff */
[----:B------:R1:W-:Y:S01]  /*a4c40*/  STL.64 [R1+0xad8], R106 ;  /* 0x000ad86a01007387 */ /* 0x0003e20000100a00 */
[----:B------:R-:W-:-:S03]  /*a4c50*/  IADD3 R100, P5, R192, R2, RZ ;  /* 0x00000002c0647210 */ /* 0x000fc60007fbe0ff */
[----:B------:R3:W-:Y:S01]  /*a4c60*/  STL.64 [R1+0xb00], R104 ;  /* 0x000b006801007387 */ /* 0x0007e20000100a00 */
[-C--:B-1----:R-:W-:Y:S02]  /*a4c70*/  IADD3 R106, P2, R194, R2.reuse, RZ ;  /* 0x00000002c26a7210 */ /* 0x082fe40007f5e0ff */
[----:B---3--:R-:W-:Y:S02]  /*a4c80*/  IADD3 R104, P3, R190, R2, RZ ;  /* 0x00000002be687210 */ /* 0x008fe40007f7e0ff */
[-C--:B------:R-:W-:Y:S02]  /*a4c90*/  LEA.HI.X.SX32 R107, R194, R3.reuse, 0x1, P2 ;  /* 0x00000003c26b7211 */ /* 0x080fe400010f0eff */
[-C--:B------:R-:W-:Y:S02]  /*a4ca0*/  LEA.HI.X.SX32 R105, R190, R3.reuse, 0x1, P3 ;  /* 0x00000003be697211 */ /* 0x080fe400018f0eff */
[----:B------:R-:W-:Y:S01]  /*a4cb0*/  LEA.HI.X.SX32 R101, R192, R3, 0x1, P5 ;  /* 0x00000003c0657211 */ /* 0x000fe200028f0eff */
[----:B------:R1:W-:Y:S01]  /*a4cc0*/  STL.64 [R1+0xaf8], R106 ;  /* 0x000af86a01007387 */ /* 0x0003e20000100a00 */
[----:B------:R-:W-:-:S03]  /*a4cd0*/  IMAD.IADD R190, R63, 0x1, R103 ;  /* 0x000000013fbe7824 */ /* 0x000fc600078e0267 */
[----:B------:R-:W-:Y:S04]  /*a4ce0*/  STL.64 [R1+0xb08], R104 ;  /* 0x000b086801007387 */ /* 0x000fe80000100a00 */
[----:B------:R3:W-:Y:S01]  /*a4cf0*/  STL.64 [R1+0x3dd8], R100 ;  /* 0x003dd86401007387 */ /* 0x0007e20000100a00 */
[----:B-1----:R-:W-:-:S04]  /*a4d00*/  IADD3 R106, P2, R188, R2, RZ ;  /* 0x00000002bc6a7210 */ /* 0x002fc80007f5e0ff */
[----:B------:R-:W-:Y:S01]  /*a4d10*/  LEA.HI.X.SX32 R107, R188, R3, 0x1, P2 ;  /* 0x00000003bc6b7211 */ /* 0x000fe200010f0eff */
[----:B------:R-:W-:Y:S01]  /*a4d20*/  IMAD.IADD R188, R190, 0x1, R102 ;  /* 0x00000001bebc7824 */ /* 0x000fe200078e0266 */
[----:B---3--:R-:W-:-:S04]  /*a4d30*/  IADD3 R100, P5, R52, R2, RZ ;  /* 0x0000000234647210 */ /* 0x008fc80007fbe0ff */
[----:B------:R-:W-:Y:S01]  /*a4d40*/  LEA.HI.X.SX32 R101, R52, R3, 0x1, P5 ;  /* 0x0000000334657211 */ /* 0x000fe200028f0eff */
[----:B0-----:R-:W-:Y:S02]  /*a4d50*/  IMAD.IADD R52, R188, 0x1, R252 ;  /* 0x00000001bc347824 */ /* 0x001fe400078e02fc */
[----:B------:R-:W0:Y:S01]  /*a4d60*/  LDC R252, c[0x0][0x248] ;  /* 0x00009200fffc7b82 */ /* 0x000e220000000800 */
[----:B------:R-:W-:-:S04]  /*a4d70*/  IADD3 R104, P3, R189, R2, RZ ;  /* 0x00000002bd687210 */ /* 0x000fc80007f7e0ff */
[----:B------:R-:W-:Y:S01]  /*a4d80*/  LEA.HI.X.SX32 R105, R189, R3, 0x1, P3 ;  /* 0x00000003bd697211 */ /* 0x000fe200018f0eff */
[----:B------:R-:W-:Y:S04]  /*a4d90*/  STL.64 [R1+0xb28], R106 ;  /* 0x000b286a01007387 */ /* 0x000fe80000100a00 */
[----:B------:R-:W-:Y:S04]  /*a4da0*/  STL.64 [R1+0xb38], R104 ;  /* 0x000b386801007387 */ /* 0x000fe80000100a00 */
[----:B------:R1:W-:Y:S01]  /*a4db0*/  STL.64 [R1+0xb60], R100 ;  /* 0x000b606401007387 */ /* 0x0003e20000100a00 */
[----:B------:R-:W-:Y:S01]  /*a4dc0*/  IADD3 R102, P2, R62, R2, RZ ;  /* 0x000000023e667210 */ /* 0x000fe20007f5e0ff */
[----:B------:R-:W-:-:S02]  /*a4dd0*/  IMAD.MOV.U32 R244, RZ, RZ, R150 ;  /* 0x000000fffff47224 */ /* 0x000fc400078e0096 */
[----:B------:R-:W-:Y:S02]  /*a4de0*/  IMAD.MOV.U32 R137, RZ, RZ, R245 ;  /* 0x000000ffff897224 */ /* 0x000fe400078e00f5 */
[----:B------:R-:W-:Y:S02]  /*a4df0*/  IMAD.MOV.U32 R242, RZ, RZ, R138 ;  /* 0x000000fffff27224 */ /* 0x000fe400078e008a */
[----:B------:R-:W-:Y:S02]  /*a4e00*/  IMAD.MOV.U32 R243, RZ, RZ, R139 ;  /* 0x000000fffff37224 */ /* 0x000fe400078e008b */
[----:B------:R-:W-:Y:S02]  /*a4e10*/  IMAD.MOV.U32 R120, RZ, RZ, R238 ;  /* 0x000000ffff787224 */ /* 0x000fe400078e00ee */
[----:B------:R-:W-:Y:S01]  /*a4e20*/  IMAD.MOV.U32 R121, RZ, RZ, R239 ;  /* 0x000000ffff797224 */ /* 0x000fe200078e00ef */
[C---:B-1----:R-:W-:Y:S01]  /*a4e30*/  IADD3 R100, P5, R60.reuse, R2, RZ ;  /* 0x000000023c647210 */ /* 0x042fe20007fbe0ff */
[----:B------:R-:W1:Y:S03]  /*a4e40*/  LDC R107, c[0x0][0x22c] ;  /* 0x00008b00ff6b7b82 */ /* 0x000e660000000800 */
[----:B------:R-:W-:Y:S01]  /*a4e50*/  LEA.HI.X.SX32 R101, R60, R3, 0x1, P5 ;  /* 0x000000033c657211 */ /* 0x000fe200028f0eff */
[----:B0-----:R-:W-:-:S04]  /*a4e60*/  IMAD.IADD R60, R52, 0x1, R252 ;  /* 0x00000001343c7824 */ /* 0x001fc800078e02fc */
[----:B------:R-:W0:Y:S01]  /*a4e70*/  LDC R252, c[0x0][0x248] ;  /* 0x00009200fffc7b82 */ /* 0x000e220000000800 */
[----:B------:R-:W-:-:S04]  /*a4e80*/  IADD3 R104, P3, R59, R2, RZ ;  /* 0x000000023b687210 */ /* 0x000fc80007f7e0ff */
[-C--:B------:R-:W-:Y:S02]  /*a4e90*/  LEA.HI.X.SX32 R105, R59, R3.reuse, 0x1, P3 ;  /* 0x000000033b697211 */ /* 0x080fe400018f0eff */
[----:B------:R-:W-:Y:S01]  /*a4ea0*/  LEA.HI.X.SX32 R103, R62, R3, 0x1, P2 ;  /* 0x000000033e677211 */ /* 0x000fe200010f0eff */
[----:B0-----:R-:W-:Y:S02]  /*a4eb0*/  IMAD.IADD R59, R60, 0x1, R252 ;  /* 0x000000013c3b7824 */ /* 0x001fe400078e02fc */
[----:B------:R-:W0:Y:S02]  /*a4ec0*/  LDC R252, c[0x0][0x248] ;  /* 0x00009200fffc7b82 */ /* 0x000e240000000800 */
[----:B------:R-:W-:Y:S04]  /*a4ed0*/  STL.64 [R1+0x3de0], R102 ;  /* 0x003de06601007387 */ /* 0x000fe80000100a00 */
[----:B------:R3:W-:Y:S02]  /*a4ee0*/  STL.64 [R1+0xb68], R104 ;  /* 0x000b686801007387 */ /* 0x0007e40000100a00 */
[----:B---3--:R-:W-:-:S04]  /*a4ef0*/  IADD3 R104, P2, R53, R2, RZ ;  /* 0x0000000235687210 */ /* 0x008fc80007f5e0ff */
[----:B------:R-:W-:Y:S01]  /*a4f00*/  LEA.HI.X.SX32 R105, R53, R3, 0x1, P2 ;  /* 0x0000000335697211 */ /* 0x000fe200010f0eff */
[----:B0-----:R-:W-:Y:S02]  /*a4f10*/  IMAD.IADD R53, R59, 0x1, R252 ;  /* 0x000000013b357824 */ /* 0x001fe400078e02fc */
[----:B------:R-:W0:Y:S01]  /*a4f20*/  LDC R252, c[0x0][0x248] ;  /* 0x00009200fffc7b82 */ /* 0x000e220000000800 */
[----:B------:R3:W-:Y:S02]  /*a4f30*/  STL.64 [R1+0xb90], R100 ;  /* 0x000b906401007387 */ /* 0x0007e40000100a00 */
[----:B---3--:R-:W-:-:S04]  /*a4f40*/  IADD3 R100, P5, R54, R2, RZ ;  /* 0x0000000236647210 */ /* 0x008fc80007fbe0ff */
[----:B------:R-:W-:Y:S01]  /*a4f50*/  LEA.HI.X.SX32 R101, R54, R3, 0x1, P5 ;  /* 0x0000000336657211 */ /* 0x000fe200028f0eff */
[----:B0-----:R-:W-:Y:S02]  /*a4f60*/  IMAD.IADD R54, R53, 0x1, R252 ;  /* 0x0000000135367824 */ /* 0x001fe400078e02fc */
[----:B------:R-:W0:Y:S01]  /*a4f70*/  LDC R252, c[0x0][0x248] ;  /* 0x00009200fffc7b82 */ /* 0x000e220000000800 */
[----:B------:R3:W-:Y:S01]  /*a4f80*/  STL.64 [R1+0xb88], R104 ;  /* 0x000b886801007387 */ /* 0x0007e20000100a00 */
[----:B------:R-:W-:-:S04]  /*a4f90*/  IADD3 R102, P3, R57, R2, RZ ;  /* 0x0000000239667210 */ /* 0x000fc80007f7e0ff */
[----:B------:R-:W-:Y:S02]  /*a4fa0*/  LEA.HI.X.SX32 R103, R57, R3, 0x1, P3 ;  /* 0x0000000339677211 */ /* 0x000fe400018f0eff */
[----:B---3--:R-:W-:-:S04]  /*a4fb0*/  IADD3 R104, P2, R51, R2, RZ ;  /* 0x0000000233687210 */ /* 0x008fc80007f5e0ff */
[----:B------:R-:W-:Y:S01]  /*a4fc0*/  LEA.HI.X.SX32 R105, R51, R3, 0x1, P2 ;  /* 0x0000000333697211 */ /* 0x000fe200010f0eff */
[----:B------:R3:W-:Y:S01]  /*a4fd0*/  STL.64 [R1+0xb98], R102 ;  /* 0x000b986601007387 */ /* 0x0007e20000100a00 */
[----:B0-----:R-:W-:Y:S02]  /*a4fe0*/  IMAD.IADD R51, R54, 0x1, R252 ;  /* 0x0000000136337824 */ /* 0x001fe400078e02fc */
[----:B------:R-:W0:Y:S01]  /*a4ff0*/  LDC R252, c[0x0][0x248] ;  /* 0x00009200fffc7b82 */ /* 0x000e220000000800 */
[----:B------:R4:W-:Y:S01]  /*a5000*/  STL.64 [R1+0xbc0], R100 ;  /* 0x000bc06401007387 */ /* 0x0009e20000100a00 */
[----:B---3--:R-:W-:-:S04]  /*a5010*/  IADD3 R102, P3, R34, R2, RZ ;  /* 0x0000000222667210 */ /* 0x008fc80007f7e0ff */
[----:B------:R-:W-:Y:S01]  /*a5020*/  LEA.HI.X.SX32 R103, R34, R3, 0x1, P3 ;  /* 0x0000000322677211 */ /* 0x000fe200018f0eff */
[----:B------:R-:W-:Y:S01]  /*a5030*/  STL.64 [R1+0xbb8], R104 ;  /* 0x000bb86801007387 */ /* 0x000fe20000100a00 */
[----:B----4-:R-:W-:-:S03]  /*a5040*/  IADD3 R100, P5, R42, R2, RZ ;  /* 0x000000022a647210 */ /* 0x010fc60007fbe0ff */
[----:B------:R3:W-:Y:S01]  /*a5050*/  STL.64 [R1+0xbc8], R102 ;  /* 0x000bc86601007387 */ /* 0x0007e20000100a00 */
[----:B------:R-:W-:Y:S01]  /*a5060*/  LEA.HI.X.SX32 R101, R42, R3, 0x1, P5 ;  /* 0x000000032a657211 */ /* 0x000fe200028f0eff */
[----:B------:R-:W-:-:S04]  /*a5070*/  IMAD.IADD R42, R51, 0x1, R97 ;  /* 0x00000001332a7824 */ /* 0x000fc800078e0261 */
[----:B------:R4:W-:Y:S01]  /*a5080*/  STL.64 [R1+0xbf0], R100 ;  /* 0x000bf06401007387 */ /* 0x0009e20000100a00 */
[----:B---3--:R-:W-:-:S04]  /*a5090*/  IADD3 R102, P3, R14, R2, RZ ;  /* 0x000000020e667210 */ /* 0x008fc80007f7e0ff */
[----:B------:R-:W-:Y:S01]  /*a50a0*/  LEA.HI.X.SX32 R103, R14, R3, 0x1, P3 ;  /* 0x000000030e677211 */ /* 0x000fe200018f0eff */
[----:B------:R-:W-:Y:S01]  /*a50b0*/  IMAD.IADD R14, R42, 0x1, R96 ;  /* 0x000000012a0e7824 */ /* 0x000fe200078e0260 */
[----:B----4-:R-:W-:-:S04]  /*a50c0*/  IADD3 R100, P5, R44, R2, RZ ;  /* 0x000000022c647210 */ /* 0x010fc80007fbe0ff */
[----:B------:R-:W-:Y:S01]  /*a50d0*/  LEA.HI.X.SX32 R101, R44, R3, 0x1, P5 ;  /* 0x000000032c657211 */ /* 0x000fe200028f0eff */
[----:B0-----:R-:W-:Y:S02]  /*a50e0*/  IMAD.IADD R44, R14, 0x1, R252 ;  /* 0x000000010e2c7824 */ /* 0x001fe400078e02fc */
[----:B------:R-:W0:Y:S01]  /*a50f0*/  LDC R252, c[0x0][0x248] ;  /* 0x00009200fffc7b82 */ /* 0x000e220000000800 */
[----:B------:R-:W-:-:S04]  /*a5100*/  IADD3 R104, P2, R7, R2, RZ ;  /* 0x0000000207687210 */ /* 0x000fc80007f5e0ff */
[----:B------:R-:W-:-:S05]  /*a5110*/  LEA.HI.X.SX32 R105, R7, R3, 0x1, P2 ;  /* 0x0000000307697211 */ /* 0x000fca00010f0eff */
[----:B------:R-:W-:Y:S04]  /*a5120*/  STL.64 [R1+0xbe8], R104 ;  /* 0x000be86801007387 */ /* 0x000fe80000100a00 */
[----:B------:R3:W-:Y:S02]  /*a5130*/  STL.64 [R1+0xc08], R102 ;  /* 0x000c086601007387 */ /* 0x0007e40000100a00 */
[----:B---3--:R-:W-:-:S04]  /*a5140*/  IADD3 R102, P3, R40, R2, RZ ;  /* 0x0000000228667210 */ /* 0x008fc80007f7e0ff */
[----:B------:R-:W-:Y:S01]  /*a5150*/  LEA.HI.X.SX32 R103, R40, R3, 0x1, P3 ;  /* 0x0000000328677211 */ /* 0x000fe200018f0eff */
[----:B0-----:R-:W-:Y:S02]  /*a5160*/  IMAD.IADD R40, R44, 0x1, R252 ;  /* 0x000000012c287824 */ /* 0x001fe400078e02fc */
[----:B------:R-:W0:Y:S01]  /*a5170*/  LDC R252, c[0x0][0x248] ;  /* 0x00009200fffc7b82 */ /* 0x000e220000000800 */
[----:B------:R-:W-:-:S04]  /*a5180*/  IADD3 R96, P2, R43, R2, RZ ;  /* 0x000000022b607210 */ /* 0x000fc80007f5e0ff */
[----:B------:R-:W-:Y:S01]  /*a5190*/  LEA.HI.X.SX32 R97, R43, R3, 0x1, P2 ;  /* 0x000000032b617211 */ /* 0x000fe200010f0eff */
[----:B0-----:R-:W-:Y:S02]  /*a51a0*/  IMAD.IADD R43, R40, 0x1, R252 ;  /* 0x00000001282b7824 */ /* 0x001fe400078e02fc */
[----:B------:R-:W0:Y:S02]  /*a51b0*/  LDC R252, c[0x0][0x248] ;  /* 0x00009200fffc7b82 */ /* 0x000e240000000800 */
[----:B0-----:R-:W-:-:S06]  /*a51c0*/  IMAD.IADD R189, R43, 0x1, R252 ;  /* 0x000000012bbd7824 */ /* 0x001fcc00078e02fc */
[----:B------:R-:W0:Y:S02]  /*a51d0*/  LDC R252, c[0x0][0x248] ;  /* 0x00009200fffc7b82 */ /* 0x000e240000000800 */
[----:B0-----:R-:W-:-:S06]  /*a51e0*/  IMAD.IADD R57, R189, 0x1, R252 ;  /* 0x00000001bd397824 */ /* 0x001fcc00078e02fc */
[----:B------:R-:W0:Y:S01]  /*a51f0*/  LDC R252, c[0x0][0x248] ;  /* 0x00009200fffc7b82 */ /* 0x000e220000000800 */
[----:B------:R3:W-:Y:S01]  /*a5200*/  STL.64 [R1+0xc18], R100 ;  /* 0x000c186401007387 */ /* 0x0007e20000100a00 */
[----:B0-----:R-:W-:-:S06]  /*a5210*/  IMAD.IADD R192, R57, 0x1, R252 ;  /* 0x0000000139c07824 */ /* 0x001fcc00078e02fc */
[----:B------:R-:W0:Y:S01]  /*a5220*/  LDC R252, c[0x0][0x248] ;  /* 0x00009200fffc7b82 */ /* 0x000e220000000800 */
[CC--:B---3--:R-:W-:Y:S01]  /*a5230*/  IADD3 R100, P5, R24.reuse, R2.reuse, RZ ;  /* 0x0000000218647210 */ /* 0x0c8fe20007fbe0ff */
[----:B------:R3:W-:Y:S03]  /*a5240*/  STL.64 [R1+0x3de8], R96 ;  /* 0x003de86001007387 */ /* 0x0007e60000100a00 */
[----:B------:R-:W-:Y:S01]  /*a5250*/  LEA.HI.X.SX32 R101, R24, R3, 0x1, P5 ;  /* 0x0000000318657211 */ /* 0x000fe200028f0eff */
[----:B------:R-:W-:Y:S04]  /*a5260*/  STL.64 [R1+0xc28], R102 ;  /* 0x000c286601007387 */ /* 0x000fe80000100a00 */
[----:B------:R4:W-:Y:S01]  /*a5270*/  STL.64 [R1+0xc38], R100 ;  /* 0x000c386401007387 */ /* 0x0009e20000100a00 */
[-C--:B---3--:R-:W-:Y:S01]  /*a5280*/  IADD3 R96, P5, R36, R2.reuse, RZ ;  /* 0x0000000224607210 */ /* 0x088fe20007fbe0ff */
[----:B------:R-:W-:Y:S01]  /*a5290*/  IMAD.MOV.U32 R150, RZ, RZ, R98 ;  /* 0x000000ffff967224 */ /* 0x000fe200078e0062 */
[-C--:B------:R-:W-:Y:S01]  /*a52a0*/  IADD3 R98, P3, R39, R2.reuse, RZ ;  /* 0x0000000227627210 */ /* 0x080fe20007f7e0ff */
[----:B------:R-:W-:Y:S01]  /*a52b0*/  IMAD.MOV.U32 R245, RZ, RZ, R151 ;  /* 0x000000fffff57224 */ /* 0x000fe200078e0097 */
[C---:B------:R-:W-:Y:S01]  /*a52c0*/  PRMT R106, R187.reuse, 0x7773, RZ ;  /* 0x00007773bb6a7816 */ /* 0x040fe200000000ff */
[----:B------:R-:W-:Y:S01]  /*a52d0*/  IMAD.MOV.U32 R138, RZ, RZ, R136 ;  /* 0x000000ffff8a7224 */ /* 0x000fe200078e0088 */
[----:B------:R-:W-:Y:S01]  /*a52e0*/  PRMT R109, R187, 0x7772, RZ ;  /* 0x00007772bb6d7816 */ /* 0x000fe200000000ff */
[----:B------:R-:W-:Y:S01]  /*a52f0*/  IMAD.MOV.U32 R139, RZ, RZ, R137 ;  /* 0x000000ffff8b7224 */ /* 0x000fe200078e0089 */
[----:B----4-:R-:W-:Y:S01]  /*a5300*/  IADD3 R100, P2, R37, R2, RZ ;  /* 0x0000000225647210 */ /* 0x010fe20007f5e0ff */
[----:B------:R-:W-:-:S02]  /*a5310*/  IMAD.MOV.U32 R132, RZ, RZ, R242 ;  /* 0x000000ffff847224 */ /* 0x000fc400078e00f2 */
[----:B0-----:R-:W-:Y:S01]  /*a5320*/  IMAD.IADD R193, R192, 0x1, R252 ;  /* 0x00000001c0c17824 */ /* 0x001fe200078e02fc */
[----:B------:R-:W0:Y:S01]  /*a5330*/  LDC R102, c[0x0][0x22c] ;  /* 0x00008b00ff667b82 */ /* 0x000e220000000800 */
[-C--:B------:R-:W-:Y:S02]  /*a5340*/  LEA.HI.X.SX32 R101, R37, R3.reuse, 0x1, P2 ;  /* 0x0000000325657211 */ /* 0x080fe400010f0eff */
[----:B------:R-:W-:-:S05]  /*a5350*/  LEA.HI.X.SX32 R97, R36, R3, 0x1, P5 ;  /* 0x0000000324617211 */ /* 0x000fca00028f0eff */
[----:B------:R-:W3:Y:S01]  /*a5360*/  LDC R252, c[0x0][0x248] ;  /* 0x00009200fffc7b82 */ /* 0x000ee20000000800 */
[----:B------:R-:W-:Y:S01]  /*a5370*/  IMAD.MOV.U32 R151, RZ, RZ, R99 ;  /* 0x000000ffff977224 */ /* 0x000fe200078e0063 */
[----:B------:R4:W-:Y:S01]  /*a5380*/  STL.64 [R1+0xc20], R100 ;  /* 0x000c206401007387 */ /* 0x0009e20000100a00 */
[----:B------:R-:W-:-:S03]  /*a5390*/  LEA.HI.X.SX32 R99, R39, R3, 0x1, P3 ;  /* 0x0000000327637211 */ /* 0x000fc600018f0eff */
[----:B------:R2:W-:Y:S01]  /*a53a0*/  STL.64 [R1+0xc50], R96 ;  /* 0x000c506001007387 */ /* 0x0005e20000100a00 */
[----:B------:R-:W-:Y:S01]  /*a53b0*/  IMAD.MOV.U32 R133, RZ, RZ, R243 ;  /* 0x000000ffff857224 */ /* 0x000fe200078e00f3 */
[----:B------:R-:W0:Y:S01]  /*a53c0*/  LDC R103, c[0x0][0x22c] ;  /* 0x00008b00ff677b82 */ /* 0x000e220000000800 */
[-C--:B----4-:R-:W-:Y:S02]  /*a53d0*/  IADD3 R100, P2, R35, R2.reuse, RZ ;  /* 0x0000000223647210 */ /* 0x090fe40007f5e0ff */
[----:B--2---:R-:W-:Y:S02]  /*a53e0*/  IADD3 R96, P3, R29, R2, RZ ;  /* 0x000000021d607210 */ /* 0x004fe40007f7e0ff */
[-C--:B------:R-:W-:Y:S02]  /*a53f0*/  LEA.HI.X.SX32 R101, R35, R3.reuse, 0x1, P2 ;  /* 0x0000000323657211 */ /* 0x080fe400010f0eff */
[----:B------:R-:W-:-:S03]  /*a5400*/  LEA.HI.X.SX32 R97, R29, R3, 0x1, P3 ;  /* 0x000000031d617211 */ /* 0x000fc600018f0eff */
[----:B------:R2:W-:Y:S04]  /*a5410*/  STL.64 [R1+0xc48], R100 ;  /* 0x000c486401007387 */ /* 0x0005e80000100a00 */
[----:B------:R4:W-:Y:S01]  /*a5420*/  STL.64 [R1+0xc58], R96 ;  /* 0x000c586001007387 */ /* 0x0009e20000100a00 */
[----:B------:R-:W-:Y:S01]  /*a5430*/  IADD3 R36, P5, R32, R2, RZ ;  /* 0x0000000220247210 */ /* 0x000fe20007fbe0ff */
[----:B------:R-:W-:Y:S02]  /*a5440*/  IMAD.MOV.U32 R136, RZ, RZ, R244 ;  /* 0x000000ffff887224 */ /* 0x000fe400078e00f4 */
[----:B------:R-:W-:Y:S02]  /*a5450*/  IMAD.MOV.U32 R137, RZ, RZ, R245 ;  /* 0x000000ffff897224 */ /* 0x000fe400078e00f5 */
[----:B------:R-:W-:-:S02]  /*a5460*/  IMAD.MOV.U32 R242, RZ, RZ, R80 ;  /* 0x000000fffff27224 */ /* 0x000fc400078e0050 */
[----:B------:R-:W-:Y:S01]  /*a5470*/  IMAD.MOV.U32 R243, RZ, RZ, R81 ;  /* 0x000000fffff37224 */ /* 0x000fe200078e0051 */
[----:B--2---:R-:W2:Y:S01]  /*a5480*/  LDC R101, c[0x0][0x22c] ;  /* 0x00008b00ff657b82 */ /* 0x004ea20000000800 */
[----:B----4-:R-:W-:-:S04]  /*a5490*/  IADD3 R96, P2, R6, R2, RZ ;  /* 0x0000000206607210 */ /* 0x010fc80007f5e0ff */
[----:B------:R-:W-:Y:S01]  /*a54a0*/  LEA.HI.X.SX32 R97, R6, R3, 0x1, P2 ;  /* 0x0000000306617211 */ /* 0x000fe200010f0eff */
[----:B---3--:R-:W-:Y:S02]  /*a54b0*/  IMAD.IADD R6, R193, 0x1, R252 ;  /* 0x00000001c1067824 */ /* 0x008fe400078e02fc */
[----:B------:R-:W3:Y:S08]  /*a54c0*/  LDC R100, c[0x0][0x22c] ;  /* 0x00008b00ff647b82 */ /* 0x000ef00000000800 */
[----:B------:R-:W4:Y:S02]  /*a54d0*/  LDC R252, c[0x0][0x248] ;  /* 0x00009200fffc7b82 */ /* 0x000f240000000800 */
[----:B----4-:R-:W-:-:S06]  /*a54e0*/  IMAD.IADD R191, R6, 0x1, R252 ;  /* 0x0000000106bf7824 */ /* 0x010fcc00078e02fc */
[----:B------:R-:W4:Y:S01]  /*a54f0*/  LDC R252, c[0x0][0x248] ;  /* 0x00009200fffc7b82 */ /* 0x000f220000000800 */
[----:B------:R-:W-:Y:S02]  /*a5500*/  LEA.HI.X.SX32 R37, R32, R3, 0x1, P5 ;  /* 0x0000000320257211 */ /* 0x000fe400028f0eff */
[----:B------:R-:W-:-:S03]  /*a5510*/  IADD3 R34, P5, R20, R2, RZ ;  /* 0x0000000214227210 */ /* 0x000fc60007fbe0ff */
[----:B------:R1:W-:Y:S01]  /*a5520*/  STL.64 [R1+0xc68], R36 ;  /* 0x000c682401007387 */ /* 0x0003e20000100a00 */
[----:B------:R-:W-:-:S03]  /*a5530*/  LEA.HI.X.SX32 R35, R20, R3, 0x1, P5 ;  /* 0x0000000314237211 */ /* 0x000fc600028f0eff */
[----:B------:R-:W-:Y:S01]  /*a5540*/  STL.64 [R1+0xc60], R96 ;  /* 0x000c606001007387 */ /* 0x000fe20000100a00 */
[----:B-1----:R-:W-:Y:S01]  /*a5550*/  IADD3 R36, P3, R13, R2, RZ ;  /* 0x000000020d247210 */ /* 0x002fe20007f7e0ff */
[----:B----4-:R-:W-:Y:S02]  /*a5560*/  IMAD.IADD R194, R191, 0x1, R252 ;  /* 0x00000001bfc27824 */ /* 0x010fe400078e02fc */
[----:B------:R-:W1:Y:S01]  /*a5570*/  LDC R252, c[0x0][0x248] ;  /* 0x00009200fffc7b82 */ /* 0x000e620000000800 */
[----:B------:R-:W-:Y:S01]  /*a5580*/  LEA.HI.X.SX32 R37, R13, R3, 0x1, P3 ;  /* 0x000000030d257211 */ /* 0x000fe200018f0eff */
[----:B------:R-:W-:-:S04]  /*a5590*/  IMAD.IADD R7, R194, 0x1, R95 ;  /* 0x00000001c2077824 */ /* 0x000fc800078e025f */
[----:B------:R-:W-:Y:S04]  /*a55a0*/  STL.64 [R1+0xc70], R36 ;  /* 0x000c702401007387 */ /* 0x000fe80000100a00 */
[----:B------:R4:W-:Y:S02]  /*a55b0*/  STL.64 [R1+0xc80], R34 ;  /* 0x000c802201007387 */ /* 0x0009e40000100a00 */
[----:B----4-:R-:W-:-:S04]  /*a55c0*/  IADD3 R34, P5, R8, R2, RZ ;  /* 0x0000000208227210 */ /* 0x010fc80007fbe0ff */
[----:B------:R-:W-:Y:S01]  /*a55d0*/  LEA.HI.X.SX32 R35, R8, R3, 0x1, P5 ;  /* 0x0000000308237211 */ /* 0x000fe200028f0eff */
[----:B------:R-:W-:-:S04]  /*a55e0*/  IMAD.IADD R8, R7, 0x1, R94 ;  /* 0x0000000107087824 */ /* 0x000fc800078e025e */
[----:B-1----:R-:W-:Y:S02]  /*a55f0*/  IMAD.IADD R62, R8, 0x1, R252 ;  /* 0x00000001083e7824 */ /* 0x002fe400078e02fc */
[----:B------:R-:W1:Y:S01]  /*a5600*/  LDC R252, c[0x0][0x248] ;  /* 0x00009200fffc7b82 */ /* 0x000e620000000800 */
[-C--:B------:R-:W-:Y:S02]  /*a5610*/  IADD3 R96, P2, R12, R2.reuse, RZ ;  /* 0x000000020c607210 */ /* 0x080fe40007f5e0ff */
[-C--:B------:R-:W-:Y:S02]  /*a5620*/  IADD3 R36, P3, R4, R2.reuse, RZ ;  /* 0x0000000204247210 */ /* 0x080fe40007f7e0ff */
[-C--:B------:R-:W-:Y:S02]  /*a5630*/  LEA.HI.X.SX32 R97, R12, R3.reuse, 0x1, P2 ;  /* 0x000000030c617211 */ /* 0x080fe400010f0eff */
[----:B------:R-:W-:Y:S02]  /*a5640*/  IADD3 R12, P5, R9, R2, RZ ;  /* 0x00000002090c7210 */ /* 0x000fe40007fbe0ff */
[----:B------:R-:W-:-:S02]  /*a5650*/  LEA.HI.X.SX32 R37, R4, R3, 0x1, P3 ;  /* 0x0000000304257211 */ /* 0x000fc400018f0eff */
[----:B------:R-:W-:Y:S01]  /*a5660*/  LEA.HI.X.SX32 R13, R9, R3, 0x1, P5 ;  /* 0x00000003090d7211 */ /* 0x000fe200028f0eff */
[----:B------:R-:W-:Y:S04]  /*a5670*/  STL.64 [R1+0xc78], R96 ;  /* 0x000c786001007387 */ /* 0x000fe80000100a00 */
[----:B------:R-:W-:Y:S04]  /*a5680*/  STL.64 [R1+0xc88], R36 ;  /* 0x000c882401007387 */ /* 0x000fe80000100a00 */
[----:B------:R4:W-:Y:S01]  /*a5690*/  STL.64 [R1+0xca0], R34 ;  /* 0x000ca02201007387 */ /* 0x0009e20000100a00 */
[----:B-1----:R-:W-:-:S02]  /*a56a0*/  IMAD.IADD R9, R62, 0x1, R252 ;  /* 0x000000013e097824 */ /* 0x002fc400078e02fc */
[----:B------:R-:W-:Y:S01]  /*a56b0*/  IMAD.MOV.U32 R244, RZ, RZ, R92 ;  /* 0x000000fffff47224 */ /* 0x000fe200078e005c */
[----:B------:R-:W1:Y:S01]  /*a56c0*/  LDC R252, c[0x0][0x248] ;  /* 0x00009200fffc7b82 */ /* 0x000e620000000800 */
[-C--:B----4-:R-:W-:Y:S02]  /*a56d0*/  IADD3 R34, P2, R11, R2.reuse, RZ ;  /* 0x000000020b227210 */ /* 0x090fe40007f5e0ff */
[-C--:B------:R-:W-:Y:S01]  /*a56e0*/  IADD3 R92, P3, R15, R2.reuse, RZ ;  /* 0x000000020f5c7210 */ /* 0x080fe20007f7e0ff */
[----:B------:R-:W-:Y:S01]  /*a56f0*/  IMAD.MOV.U32 R245, RZ, RZ, R93 ;  /* 0x000000fffff57224 */ /* 0x000fe200078e005d */
[-C--:B------:R-:W-:Y:S01]  /*a5700*/  LEA.HI.X.SX32 R35, R11, R3.reuse, 0x1, P2 ;  /* 0x000000030b237211 */ /* 0x080fe200010f0eff */
[----:B------:R-:W-:Y:S01]  /*a5710*/  IMAD.MOV.U32 R248, RZ, RZ, R136 ;  /* 0x000000fffff87224 */ /* 0x000fe200078e0088 */
[----:B------:R-:W-:Y:S01]  /*a5720*/  LEA.HI.X.SX32 R93, R15, R3, 0x1, P3 ;  /* 0x000000030f5d7211 */ /* 0x000fe200018f0eff */
[----:B------:R-:W-:Y:S01]  /*a5730*/  IMAD.MOV.U32 R249, RZ, RZ, R137 ;  /* 0x000000fffff97224 */ /* 0x000fe200078e0089 */
[-C--:B------:R-:W-:Y:S01]  /*a5740*/  IADD3 R94, P5, R17, R2.reuse, RZ ;  /* 0x00000002115e7210 */ /* 0x080fe20007fbe0ff */
[----:B------:R4:W-:Y:S01]  /*a5750*/  STL.64 [R1+0xc90], R34 ;  /* 0x000c902201007387 */ /* 0x0009e20000100a00 */
[----:B------:R-:W-:Y:S01]  /*a5760*/  PRMT R187, R186, 0x7773, RZ ;  /* 0x00007773babb7816 */ /* 0x000fe200000000ff */
[----:B------:R-:W0:Y:S02]  /*a5770*/  LDC R97, c[0x0][0x22c] ;  /* 0x00008b00ff617b82 */ /* 0x000e240000000800 */
[----:B------:R2:W-:Y:S06]  /*a5780*/  STL.64 [R1+0xcc0], R12 ;  /* 0x000cc00c01007387 */ /* 0x0005ec0000100a00 */
[----:B------:R-:W0:Y:S01]  /*a5790*/  LDC R96, c[0x0][0x22c] ;  /* 0x00008b00ff607b82 */ /* 0x000e220000000800 */
[----:B----4-:R-:W-:-:S02]  /*a57a0*/  IADD3 R34, P2, R5, R2, RZ ;  /* 0x0000000205227210 */ /* 0x010fc40007f5e0ff */
[C---:B--2---:R-:W-:Y:S02]  /*a57b0*/  IADD3 R12, P3, R16.reuse, R2, RZ ;  /* 0x00000002100c7210 */ /* 0x044fe40007f7e0ff */
[-C--:B------:R-:W-:Y:S02]  /*a57c0*/  LEA.HI.X.SX32 R35, R5, R3.reuse, 0x1, P2 ;  /* 0x0000000305237211 */ /* 0x080fe400010f0eff */
[----:B------:R-:W-:-:S03]  /*a57d0*/  LEA.HI.X.SX32 R13, R16, R3, 0x1, P3 ;  /* 0x00000003100d7211 */ /* 0x000fc600018f0eff */
[----:B------:R-:W-:Y:S04]  /*a57e0*/  STL.64 [R1+0xcb0], R34 ;  /* 0x000cb02201007387 */ /* 0x000fe80000100a00 */
[----:B------:R1:W-:Y:S02]  /*a57f0*/  STL.64 [R1+0xcb8], R12 ;  /* 0x000cb80c01007387 */ /* 0x0003e40000100a00 */
[----:B-1----:R-:W-:Y:S02]  /*a5800*/  IMAD.IADD R13, R9, 0x1, R252 ;  /* 0x00000001090d7824 */ /* 0x002fe400078e02fc */
[----:B------:R-:W1:Y:S02]  /*a5810*/  LDC R252, c[0x0][0x248] ;  /* 0x00009200fffc7b82 */ /* 0x000e640000000800 */
[----:B-1----:R-:W-:-:S06]  /*a5820*/  IMAD.IADD R39, R13, 0x1, R252 ;  /* 0x000000010d277824 */ /* 0x002fcc00078e02fc */
[----:B------:R-:W1:Y:S01]  /*a5830*/  LDC R252, c[0x0][0x248] ;  /* 0x00009200fffc7b82 */ /* 0x000e620000000800 */
[CC--:B------:R-:W-:Y:S02]  /*a5840*/  IADD3 R34, P2, R18.reuse, R2.reuse, RZ ;  /* 0x0000000212227210 */ /* 0x0c0fe40007f5e0ff */
[----:B------:R-:W-:Y:S02]  /*a5850*/  IADD3 R16, P3, R19, R2, RZ ;  /* 0x0000000213107210 */ /* 0x000fe40007f7e0ff */
[-C--:B------:R-:W-:Y:S02]  /*a5860*/  LEA.HI.X.SX32 R95, R17, R3.reuse, 0x1, P5 ;  /* 0x00000003115f7211 */ /* 0x080fe400028f0eff */
[-C--:B------:R-:W-:Y:S02]  /*a5870*/  LEA.HI.X.SX32 R35, R18, R3.reuse, 0x1, P2 ;  /* 0x0000000312237211 */ /* 0x080fe400010f0eff */
[----:B------:R-:W-:Y:S01]  /*a5880*/  LEA.HI.X.SX32 R17, R19, R3, 0x1, P3 ;  /* 0x0000000313117211 */ /* 0x000fe200018f0eff */
[----:B-1----:R-:W-:-:S02]  /*a5890*/  IMAD.IADD R11, R39, 0x1, R252 ;  /* 0x00000001270b7824 */ /* 0x002fc400078e02fc */
[----:B------:R-:W1:Y:S01]  /*a58a0*/  LDC R252, c[0x0][0x248] ;  /* 0x00009200fffc7b82 */ /* 0x000e620000000800 */
[----:B------:R-:W-:Y:S01]  /*a58b0*/  STL.64 [R1+0xcc8], R34 ;  /* 0x000cc82201007387 */ /* 0x000fe20000100a00 */
[----:B------:R-:W-:-:S03]  /*a58c0*/  IADD3 R4, P5, R22, R2, RZ ;  /* 0x0000000216047210 */ /* 0x000fc60007fbe0ff */
[----:B------:R2:W-:Y:S01]  /*a58d0*/  STL.64 [R1+0xcd8], R16 ;  /* 0x000cd81001007387 */ /* 0x0005e20000100a00 */
[----:B------:R-:W-:Y:S02]  /*a58e0*/  LEA.HI.X.SX32 R5, R22, R3, 0x1, P5 ;  /* 0x0000000316057211 */ /* 0x000fe400028f0eff */
[----:B--2---:R-:W-:-:S04]  /*a58f0*/  IADD3 R16, P3, R23, R2, RZ ;  /* 0x0000000217107210 */ /* 0x004fc80007f7e0ff */
[----:B------:R-:W-:Y:S01]  /*a5900*/  LEA.HI.X.SX32 R17, R23, R3, 0x1, P3 ;  /* 0x0000000317117211 */ /* 0x000fe200018f0eff */
[----:B------:R-:W-:Y:S01]  /*a5910*/  STL.64 [R1+0xce8], R4 ;  /* 0x000ce80401007387 */ /* 0x000fe20000100a00 */
[----:B------:R-:W-:-:S03]  /*a5920*/  IADD3 R18, P2, R21, R2, RZ ;  /* 0x0000000215127210 */ /* 0x000fc60007f5e0ff */
[----:B------:R1:W-:Y:S01]  /*a5930*/  STL.64 [R1+0xcf0], R16 ;  /* 0x000cf01001007387 */ /* 0x0003e20000100a00 */
[-C--:B------:R-:W-:Y:S01]  /*a5940*/  LEA.HI.X.SX32 R19, R21, R3.reuse, 0x1, P2 ;  /* 0x0000000315137211 */ /* 0x080fe200010f0eff */
[----:B-1----:R-:W-:Y:S02]  /*a5950*/  IMAD.IADD R17, R11, 0x1, R252 ;  /* 0x000000010b117824 */ /* 0x002fe400078e02fc */
[----:B------:R-:W1:Y:S01]  /*a5960*/  LDC R252, c[0x0][0x248] ;  /* 0x00009200fffc7b82 */ /* 0x000e620000000800 */
[CC--:B------:R-:W-:Y:S01]  /*a5970*/  IADD3 R4, P5, R25.reuse, R2.reuse, RZ ;  /* 0x0000000219047210 */ /* 0x0c0fe20007fbe0ff */
[----:B------:R2:W-:Y:S01]  /*a5980*/  STL.64 [R1+0xce0], R18 ;  /* 0x000ce01201007387 */ /* 0x0005e20000100a00 */
[-C--:B------:R-:W-:Y:S02]  /*a5990*/  IADD3 R20, P2, R26, R2.reuse, RZ ;  /* 0x000000021a147210 */ /* 0x080fe40007f5e0ff */
[----:B------:R-:W-:Y:S01]  /*a59a0*/  LEA.HI.X.SX32 R5, R25, R3, 0x1, P5 ;  /* 0x0000000319057211 */ /* 0x000fe200028f0eff */
[----:B------:R-:W-:Y:S01]  /*a59b0*/  IMAD.IADD R37, R17, 0x1, R89 ;  /* 0x0000000111257824 */ /* 0x000fe200078e0259 */
[----:B--2---:R-:W-:-:S04]  /*a59c0*/  IADD3 R18, P3, R27, R2, RZ ;  /* 0x000000021b127210 */ /* 0x004fc80007f7e0ff */
[-C--:B------:R-:W-:Y:S01]  /*a59d0*/  LEA.HI.X.SX32 R19, R27, R3.reuse, 0x1, P3 ;  /* 0x000000031b137211 */ /* 0x080fe200018f0eff */
[----:B------:R-:W-:Y:S01]  /*a59e0*/  STL.64 [R1+0xd00], R4 ;  /* 0x000d000401007387 */ /* 0x000fe20000100a00 */
[----:B------:R-:W-:-:S03]  /*a59f0*/  LEA.HI.X.SX32 R21, R26, R3, 0x1, P2 ;  /* 0x000000031a157211 */ /* 0x000fc600010f0eff */
[----:B------:R2:W-:Y:S04]  /*a5a00*/  STL.64 [R1+0xd08], R18 ;  /* 0x000d081201007387 */ /* 0x0005e80000100a00 */
[----:B------:R1:W-:Y:S01]  /*a5a10*/  STL.64 [R1+0xcf8], R20 ;  /* 0x000cf81401007387 */ /* 0x0003e20000100a00 */
[----:B--2---:R-:W-:-:S04]  /*a5a20*/  IMAD.IADD R19, R37, 0x1, R88 ;  /* 0x0000000125137824 */ /* 0x004fc800078e0258 */
[----:B-1----:R-:W-:Y:S02]  /*a5a30*/  IMAD.IADD R21, R19, 0x1, R252 ;  /* 0x0000000113157824 */ /* 0x002fe400078e02fc */
[----:B------:R-:W1:Y:S01]  /*a5a40*/  LDC R252, c[0x0][0x248] ;  /* 0x00009200fffc7b82 */ /* 0x000e620000000800 */
[----:B------:R-:W-:-:S04]  /*a5a50*/  IADD3 R4, P5, R30, R2, RZ ;  /* 0x000000021e047210 */ /* 0x000fc80007fbe0ff */
[----:B------:R-:W-:Y:S02]  /*a5a60*/  LEA.HI.X.SX32 R5, R30, R3, 0x1, P5 ;  /* 0x000000031e057211 */ /* 0x000fe400028f0eff */
[----:B------:R-:W-:-:S03]  /*a5a70*/  IADD3 R22, P2, R28, R2, RZ ;  /* 0x000000021c167210 */ /* 0x000fc60007f5e0ff */
[----:B------:R2:W-:Y:S01]  /*a5a80*/  STL.64 [R1+0xd18], R4 ;  /* 0x000d180401007387 */ /* 0x0005e20000100a00 */
[----:B------:R-:W-:Y:S01]  /*a5a90*/  LEA.HI.X.SX32 R23, R28, R3, 0x1, P2 ;  /* 0x000000031c177211 */ /* 0x000fe200010f0eff */
[----:B-1----:R-:W-:Y:S02]  /*a5aa0*/  IMAD.IADD R36, R21, 0x1, R252 ;  /* 0x0000000115247824 */ /* 0x002fe400078e02fc */
[----:B------:R-:W1:Y:S01]  /*a5ab0*/  LDC R252, c[0x0][0x248] ;  /* 0x00009200fffc7b82 */ /* 0x000e620000000800 */
[----:B--2---:R-:W-:-:S04]  /*a5ac0*/  IADD3 R4, P3, R31, R2, RZ ;  /* 0x000000021f047210 */ /* 0x004fc80007f7e0ff */
[-C--:B------:R-:W-:Y:S02]  /*a5ad0*/  LEA.HI.X.SX32 R5, R31, R3.reuse, 0x1, P3 ;  /* 0x000000031f057211 */ /* 0x080fe400018f0eff */
[C---:B------:R-:W-:Y:S01]  /*a5ae0*/  IADD3 R24, P3, R41.reuse, R2, RZ ;  /* 0x0000000229187210 */ /* 0x040fe20007f7e0ff */
[----:B------:R2:W-:Y:S03]  /*a5af0*/  STL.64 [R1+0xd10], R22 ;  /* 0x000d101601007387 */ /* 0x0005e60000100a00 */
[----:B------:R-:W-:Y:S01]  /*a5b00*/  LEA.HI.X.SX32 R25, R41, R3, 0x1, P3 ;  /* 0x0000000329197211 */ /* 0x000fe200018f0eff */
[----:B------:R-:W-:Y:S04]  /*a5b10*/  STL.64 [R1+0xd20], R4 ;  /* 0x000d200401007387 */ /* 0x000fe80000100a00 */
[----:B------:R4:W-:Y:S01]  /*a5b20*/  STL.64 [R1+0xd38], R24 ;  /* 0x000d381801007387 */ /* 0x0009e20000100a00 */
[----:B--2---:R-:W-:-:S04]  /*a5b30*/  IMAD.IADD R23, R36, 0x1, R91 ;  /* 0x0000000124177824 */ /* 0x004fc800078e025b */
[----:B----4-:R-:W-:-:S04]  /*a5b40*/  IMAD.IADD R25, R23, 0x1, R90 ;  /* 0x0000000117197824 */ /* 0x010fc800078e025a */
[----:B-1----:R-:W-:Y:S02]  /*a5b50*/  IMAD.IADD R35, R25, 0x1, R252 ;  /* 0x0000000119237824 */ /* 0x002fe400078e02fc */
[----:B------:R-:W1:Y:S01]  /*a5b60*/  LDC R252, c[0x0][0x248] ;  /* 0x00009200fffc7b82 */ /* 0x000e620000000800 */
[CC--:B------:R-:W-:Y:S02]  /*a5b70*/  IADD3 R26, P2, R38.reuse, R2.reuse, RZ ;  /* 0x00000002261a7210 */ /* 0x0c0fe40007f5e0ff */
[CC--:B------:R-:W-:Y:S02]  /*a5b80*/  IADD3 R88, P5, R33.reuse, R2.reuse, RZ ;  /* 0x0000000221587210 */ /* 0x0c0fe40007fbe0ff */
[-C--:B------:R-:W-:Y:S02]  /*a5b90*/  LEA.HI.X.SX32 R27, R38, R3.reuse, 0x1, P2 ;  /* 0x00000003261b7211 */ /* 0x080fe400010f0eff */
[-C--:B------:R-:W-:Y:S02]  /*a5ba0*/  LEA.HI.X.SX32 R89, R33, R3.reuse, 0x1, P5 ;  /* 0x0000000321597211 */ /* 0x080fe400028f0eff */
[C---:B------:R-:W-:Y:S01]  /*a5bb0*/  IADD3 R4, P5, R46.reuse, R2, RZ ;  /* 0x000000022e047210 */ /* 0x040fe20007fbe0ff */
[----:B------:R2:W-:Y:S03]  /*a5bc0*/  STL.64 [R1+0xd28], R26 ;  /* 0x000d281a01007387 */ /* 0x0005e60000100a00 */
[----:B------:R-:W-:-:S02]  /*a5bd0*/  LEA.HI.X.SX32 R5, R46, R3, 0x1, P5 ;  /* 0x000000032e057211 */ /* 0x000fc400028f0eff */
[----:B--2---:R-:W-:-:S04]  /*a5be0*/  IADD3 R26, P3, R47, R2, RZ ;  /* 0x000000022f1a7210 */ /* 0x004fc80007f7e0ff */
[----:B------:R-:W-:Y:S01]  /*a5bf0*/  LEA.HI.X.SX32 R27, R47, R3, 0x1, P3 ;  /* 0x000000032f1b7211 */ /* 0x000fe200018f0eff */
[----:B------:R-:W-:Y:S04]  /*a5c00*/  STL.64 [R1+0xd48], R4 ;  /* 0x000d480401007387 */ /* 0x000fe80000100a00 */
[----:B------:R1:W-:Y:S02]  /*a5c10*/  STL.64 [R1+0xd50], R26 ;  /* 0x000d501a01007387 */ /* 0x0003e40000100a00 */
[----:B-1----:R-:W-:Y:S02]  /*a5c20*/  IMAD.IADD R27, R35, 0x1, R252 ;  /* 0x00000001231b7824 */ /* 0x002fe400078e02fc */
[----:B------:R-:W1:Y:S02]  /*a5c30*/  LDC R252, c[0x0][0x248] ;  /* 0x00009200fffc7b82 */ /* 0x000e640000000800 */
[----:B-1----:R-:W-:-:S06]  /*a5c40*/  IMAD.IADD R29, R27, 0x1, R252 ;  /* 0x000000011b1d7824 */ /* 0x002fcc00078e02fc */
[----:B------:R-:W1:Y:S01]  /*a5c50*/  LDC R252, c[0x0][0x248] ;  /* 0x00009200fffc7b82 */ /* 0x000e620000000800 */
[CC--:B------:R-:W-:Y:S02]  /*a5c60*/  IADD3 R90, P2, R45.reuse, R2.reuse, RZ ;  /* 0x000000022d5a7210 */ /* 0x0c0fe40007f5e0ff */
[-C--:B------:R-:W-:Y:S02]  /*a5c70*/  IADD3 R4, P5, R48, R2.reuse, RZ ;  /* 0x0000000230047210 */ /* 0x080fe40007fbe0ff */
[----:B------:R-:W-:Y:S02]  /*a5c80*/  LEA.HI.X.SX32 R91, R45, R3, 0x1, P2 ;  /* 0x000000032d5b7211 */ /* 0x000fe400010f0eff */
[-C--:B------:R-:W-:Y:S02]  /*a5c90*/  IADD3 R32, P2, R49, R2.reuse, RZ ;  /* 0x0000000231207210 */ /* 0x080fe40007f5e0ff */
[----:B------:R-:W-:Y:S01]  /*a5ca0*/  IADD3 R30, P3, R50, R2, RZ ;  /* 0x00000002321e7210 */ /* 0x000fe20007f7e0ff */
[----:B-1----:R-:W-:-:S02]  /*a5cb0*/  IMAD.IADD R34, R29, 0x1, R252 ;  /* 0x000000011d227824 */ /* 0x002fc400078e02fc */
[----:B------:R-:W1:Y:S01]  /*a5cc0*/  LDC R252, c[0x0][0x248] ;  /* 0x00009200fffc7b82 */ /* 0x000e620000000800 */
[-C--:B------:R-:W-:Y:S02]  /*a5cd0*/  LEA.HI.X.SX32 R5, R48, R3.reuse, 0x1, P5 ;  /* 0x0000000330057211 */ /* 0x080fe400028f0eff */
[-C--:B------:R-:W-:Y:S02]  /*a5ce0*/  LEA.HI.X.SX32 R33, R49, R3.reuse, 0x1, P2 ;  /* 0x0000000331217211 */ /* 0x080fe400010f0eff */
[----:B------:R-:W-:Y:S01]  /*a5cf0*/  LEA.HI.X.SX32 R31, R50, R3, 0x1, P3 ;  /* 0x00000003321f7211 */ /* 0x000fe200018f0eff */
[----:B------:R-:W-:Y:S04]  /*a5d00*/  STL.64 [R1+0xd68], R4 ;  /* 0x000d680401007387 */ /* 0x000fe80000100a00 */
[----:B------:R-:W-:Y:S04]  /*a5d10*/  STL.64 [R1+0xd60], R32 ;  /* 0x000d602001007387 */ /* 0x000fe80000100a00 */
[----:B------:R1:W-:Y:S02]  /*a5d20*/  STL.64 [R1+0xd70], R30 ;  /* 0x000d701e01007387 */ /* 0x0003e40000100a00 */
[----:B-1----:R-:W-:-:S02]  /*a5d30*/  IMAD.IADD R31, R34, 0x1, R252 ;  /* 0x00000001221f7824 */ /* 0x002fc400078e02fc */
[----:B------:R-:W1:Y:S01]  /*a5d40*/  LDC R252, c[0x0][0x248] ;  /* 0x00009200fffc7b82 */ /* 0x000e620000000800 */
[-C--:B------:R-:W-:Y:S02]  /*a5d50*/  IADD3 R4, P5, R58, R2.reuse, RZ ;  /* 0x000000023a047210 */ /* 0x080fe40007fbe0ff */
[----:B------:R-:W-:Y:S02]  /*a5d60*/  IADD3 R32, P3, R56, R2, RZ ;  /* 0x0000000238207210 */ /* 0x000fe40007f7e0ff */
[-C--:B------:R-:W-:Y:S02]  /*a5d70*/  LEA.HI.X.SX32 R5, R58, R3.reuse, 0x1, P5 ;  /* 0x000000033a057211 */ /* 0x080fe400028f0eff */
[----:B------:R-:W-:-:S03]  /*a5d80*/  LEA.HI.X.SX32 R33, R56, R3, 0x1, P3 ;  /* 0x0000000338217211 */ /* 0x000fc600018f0eff */
[----:B------:R-:W-:Y:S04]  /*a5d90*/  STL.64 [R1+0xd80], R4 ;  /* 0x000d800401007387 */ /* 0x000fe80000100a00 */
[----:B------:R1:W-:Y:S02]  /*a5da0*/  STL.64 [R1+0xd88], R32 ;  /* 0x000d882001007387 */ /* 0x0003e40000100a00 */
[----:B-1----:R-:W-:Y:S02]  /*a5db0*/  IMAD.IADD R32, R31, 0x1, R252 ;  /* 0x000000011f207824 */ /* 0x002fe400078e02fc */
[----:B------:R-:W1:Y:S02]  /*a5dc0*/  LDC R252, c[0x0][0x248] ;  /* 0x00009200fffc7b82 */ /* 0x000e640000000800 */
[----:B------:R-:W-:-:S04]  /*a5dd0*/  IMAD.IADD R33, R32, 0x1, R85 ;  /* 0x0000000120217824 */ /* 0x000fc800078e0255 */
[----:B------:R-:W-:-:S04]  /*a5de0*/  IMAD.IADD R26, R33, 0x1, R84 ;  /* 0x00000001211a7824 */ /* 0x000fc800078e0254 */
[----:B-1----:R-:W-:Y:S02]  /*a5df0*/  IMAD.IADD R28, R26, 0x1, R252 ;  /* 0x000000011a1c7824 */ /* 0x002fe400078e02fc */
[----:B------:R-:W1:Y:S02]  /*a5e00*/  LDC R252, c[0x0][0x248] ;  /* 0x00009200fffc7b82 */ /* 0x000e640000000800 */
[----:B-1----:R-:W-:-:S06]  /*a5e10*/  IMAD.IADD R30, R28, 0x1, R252 ;  /* 0x000000011c1e7824 */ /* 0x002fcc00078e02fc */
[----:B------:R-:W1:Y:S02]  /*a5e20*/  LDC R252, c[0x0][0x248] ;  /* 0x00009200fffc7b82 */ /* 0x000e640000000800 */
[----:B-1----:R-:W-:-:S06]  /*a5e30*/  IMAD.IADD R20, R30, 0x1, R252 ;  /* 0x000000011e147824 */ /* 0x002fcc00078e02fc */
[----:B------:R-:W1:Y:S02]  /*a5e40*/  LDC R252, c[0x0][0x248] ;  /* 0x00009200fffc7b82 */ /* 0x000e640000000800 */
[----:B-1----:R-:W-:-:S06]  /*a5e50*/  IMAD.IADD R22, R20, 0x1, R252 ;  /* 0x0000000114167824 */ /* 0x002fcc00078e02fc */
[----:B------:R-:W1:Y:S02]  /*a5e60*/  LDC R252, c[0x0][0x248] ;  /* 0x00009200fffc7b82 */ /* 0x000e640000000800 */
[----:B-1----:R-:W-:-:S06]  /*a5e70*/  IMAD.IADD R24, R22, 0x1, R252 ;  /* 0x0000000116187824 */ /* 0x002fcc00078e02fc */
[----:B------:R-:W1:Y:S01]  /*a5e80*/  LDC R252, c[0x0][0x248] ;  /* 0x00009200fffc7b82 */ /* 0x000e620000000800 */
[-C--:B------:R-:W-:Y:S02]  /*a5e90*/  IADD3 R46, P2, R55, R2.reuse, RZ ;  /* 0x00000002372e7210 */ /* 0x080fe40007f5e0ff */
[-C--:B------:R-:W-:Y:S02]  /*a5ea0*/  IADD3 R4, P5, R61, R2.reuse, RZ ;  /* 0x000000023d047210 */ /* 0x080fe40007fbe0ff */
[-C--:B------:R-:W-:Y:S01]  /*a5eb0*/  LEA.HI.X.SX32 R47, R55, R3.reuse, 0x1, P2 ;  /* 0x00000003372f7211 */ /* 0x080fe200010f0eff */
[----:B-1----:R-:W-:Y:S02]  /*a5ec0*/  IMAD.IADD R15, R24, 0x1, R252 ;  /* 0x00000001180f7824 */ /* 0x002fe400078e02fc */
[----:B------:R-:W1:Y:S01]  /*a5ed0*/  LDC R252, c[0x0][0x248] ;  /* 0x00009200fffc7b82 */ /* 0x000e620000000800 */
[----:B------:R-:W-:Y:S01]  /*a5ee0*/  LEA.HI.X.SX32 R5, R61, R3, 0x1, P5 ;  /* 0x000000033d057211 */ /* 0x000fe200028f0eff */
[----:B------:R2:W-:Y:S01]  /*a5ef0*/  STL.64 [R1+0xd78], R46 ;  /* 0x000d782e01007387 */ /* 0x0005e20000100a00 */
[----:B------:R-:W-:-:S03]  /*a5f00*/  IADD3 R48, P2, R63, R2, RZ ;  /* 0x000000023f307210 */ /* 0x000fc60007f5e0ff */
[----:B------:R4:W-:Y:S01]  /*a5f10*/  STL.64 [R1+0xd98], R4 ;  /* 0x000d980401007387 */ /* 0x0009e20000100a00 */
[-C--:B------:R-:W-:Y:S02]  /*a5f20*/  LEA.HI.X.SX32 R49, R63, R3.reuse, 0x1, P2 ;  /* 0x000000033f317211 */ /* 0x080fe400010f0eff */
[-C--:B--2---:R-:W-:Y:S02]  /*a5f30*/  IADD3 R46, P3, R190, R2.reuse, RZ ;  /* 0x00000002be2e7210 */ /* 0x084fe40007f7e0ff */
[-C--:B----4-:R-:W-:Y:S02]  /*a5f40*/  IADD3 R4, P5, R188, R2.reuse, RZ ;  /* 0x00000002bc047210 */ /* 0x090fe40007fbe0ff */
[-C--:B------:R-:W-:Y:S01]  /*a5f50*/  LEA.HI.X.SX32 R47, R190, R3.reuse, 0x1, P3 ;  /* 0x00000003be2f7211 */ /* 0x080fe200018f0eff */
[----:B-1----:R-:W-:Y:S02]  /*a5f60*/  IMAD.IADD R16, R15, 0x1, R252 ;  /* 0x000000010f107824 */ /* 0x002fe400078e02fc */
[----:B------:R-:W1:Y:S01]  /*a5f70*/  LDC R252, c[0x0][0x248] ;  /* 0x00009200fffc7b82 */ /* 0x000e620000000800 */
[----:B------:R-:W-:Y:S01]  /*a5f80*/  LEA.HI.X.SX32 R5, R188, R3, 0x1, P5 ;  /* 0x00000003bc057211 */ /* 0x000fe200028f0eff */
[----:B------:R-:W-:Y:S04]  /*a5f90*/  STL.64 [R1+0xd90], R48 ;  /* 0x000d903001007387 */ /* 0x000fe80000100a00 */
[----:B------:R2:W-:Y:S04]  /*a5fa0*/  STL.64 [R1+0xda0], R46 ;  /* 0x000da02e01007387 */ /* 0x0005e80000100a00 */
[----:B------:R4:W-:Y:S01]  /*a5fb0*/  STL.64 [R1+0xdb8], R4 ;  /* 0x000db80401007387 */ /* 0x0009e20000100a00 */
[----:B------:R-:W-:-:S02]  /*a5fc0*/  IADD3 R84, P2, R52, R2, RZ ;  /* 0x0000000234547210 */ /* 0x000fc40007f5e0ff */
[CC--:B--2---:R-:W-:Y:S02]  /*a5fd0*/  IADD3 R46, P3, R60.reuse, R2.reuse, RZ ;  /* 0x000000023c2e7210 */ /* 0x0c4fe40007f7e0ff */
[C---:B----4-:R-:W-:Y:S02]  /*a5fe0*/  IADD3 R4, P5, R59.reuse, R2, RZ ;  /* 0x000000023b047210 */ /* 0x050fe40007fbe0ff */
[-C--:B------:R-:W-:Y:S02]  /*a5ff0*/  LEA.HI.X.SX32 R47, R60, R3.reuse, 0x1, P3 ;  /* 0x000000033c2f7211 */ /* 0x080fe400018f0eff */
[-C--:B------:R-:W-:Y:S02]  /*a6000*/  LEA.HI.X.SX32 R5, R59, R3.reuse, 0x1, P5 ;  /* 0x000000033b057211 */ /* 0x080fe400028f0eff */
[----:B------:R-:W-:Y:S01]  /*a6010*/  LEA.HI.X.SX32 R85, R52, R3, 0x1, P2 ;  /* 0x0000000334557211 */ /* 0x000fe200010f0eff */
[----:B------:R2:W-:Y:S01]  /*a6020*/  STL.64 [R1+0xdc0], R46 ;  /* 0x000dc02e01007387 */ /* 0x0005e20000100a00 */
[----:B------:R-:W-:-:S03]  /*a6030*/  IMAD.MOV.U32 R136, RZ, RZ, R244 ;  /* 0x000000ffff887224 */ /* 0x000fc600078e00f4 */
[----:B------:R4:W-:Y:S01]  /*a6040*/  STL.64 [R1+0xdc8], R4 ;  /* 0x000dc80401007387 */ /* 0x0009e20000100a00 */
[----:B------:R-:W-:Y:S02]  /*a6050*/  IMAD.MOV.U32 R244, RZ, RZ, R148 ;  /* 0x000000fffff47224 */ /* 0x000fe400078e0094 */
[----:B------:R-:W-:Y:S01]  /*a6060*/  IMAD.MOV.U32 R148, RZ, RZ, R86 ;  /* 0x000000ffff947224 */ /* 0x000fe200078e0056 */
[-C--:B--2---:R-:W-:Y:S02]  /*a6070*/  IADD3 R46, P2, R53, R2.reuse, RZ ;  /* 0x00000002352e7210 */ /* 0x084fe40007f5e0ff */
[-C--:B----4-:R-:W-:Y:S02]  /*a6080*/  IADD3 R4, P5, R51, R2.reuse, RZ ;  /* 0x0000000233047210 */ /* 0x090fe40007fbe0ff */
[-C--:B------:R-:W-:Y:S01]  /*a6090*/  LEA.HI.X.SX32 R47, R53, R3.reuse, 0x1, P2 ;  /* 0x00000003352f7211 */ /* 0x080fe200010f0eff */
[----:B------:R-:W-:Y:S01]  /*a60a0*/  IMAD.MOV.U32 R137, RZ, RZ, R245 ;  /* 0x000000ffff897224 */ /* 0x000fe200078e00f5 */
[----:B------:R-:W-:Y:S01]  /*a60b0*/  IADD3 R86, P3, R54, R2, RZ ;  /* 0x0000000236567210 */ /* 0x000fe20007f7e0ff */
[----:B------:R-:W-:Y:S01]  /*a60c0*/  IMAD.MOV.U32 R245, RZ, RZ, R149 ;  /* 0x000000fffff57224 */ /* 0x000fe200078e0095 */
[-C--:B------:R-:W-:Y:S01]  /*a60d0*/  LEA.HI.X.SX32 R5, R51, R3.reuse, 0x1, P5 ;  /* 0x0000000333057211 */ /* 0x080fe200028f0eff */
[----:B-1----:R-:W-:Y:S01]  /*a60e0*/  IMAD.IADD R18, R16, 0x1, R252 ;  /* 0x0000000110127824 */ /* 0x002fe200078e02fc */
[----:B------:R1:W-:Y:S01]  /*a60f0*/  STL.64 [R1+0xda8], R46 ;  /* 0x000da82e01007387 */ /* 0x0003e20000100a00 */
[----:B------:R-:W-:Y:S01]  /*a6100*/  IMAD.MOV.U32 R149, RZ, RZ, R87 ;  /* 0x000000ffff957224 */ /* 0x000fe200078e0057 */
[----:B------:R-:W2:Y:S01]  /*a6110*/  LDC R252, c[0x0][0x248] ;  /* 0x00009200fffc7b82 */ /* 0x000ea20000000800 */
[----:B------:R-:W-:-:S02]  /*a6120*/  LEA.HI.X.SX32 R87, R54, R3, 0x1, P3 ;  /* 0x0000000336577211 */ /* 0x000fc400018f0eff */
[CC--:B------:R-:W-:Y:S01]  /*a6130*/  IADD3 R48, P2, R42.reuse, R2.reuse, RZ ;  /* 0x000000022a307210 */ /* 0x0c0fe20007f5e0ff */
[----:B------:R4:W-:Y:S03]  /*a6140*/  STL.64 [R1+0xc98], R4 ;  /* 0x000c980401007387 */ /* 0x0009e60000100a00 */
[----:B------:R-:W-:Y:S02]  /*a6150*/  LEA.HI.X.SX32 R49, R42, R3, 0x1, P2 ;  /* 0x000000032a317211 */ /* 0x000fe400010f0eff */
[----:B-1----:R-:W-:-:S04]  /*a6160*/  IADD3 R46, P3, R14, R2, RZ ;  /* 0x000000020e2e7210 */ /* 0x002fc80007f7e0ff */
[-C--:B------:R-:W-:Y:S02]  /*a6170*/  LEA.HI.X.SX32 R47, R14, R3.reuse, 0x1, P3 ;  /* 0x000000030e2f7211 */ /* 0x080fe400018f0eff */
[CC--:B----4-:R-:W-:Y:S01]  /*a6180*/  IADD3 R4, P5, R44.reuse, R2.reuse, RZ ;  /* 0x000000022c047210 */ /* 0x0d0fe20007fbe0ff */
[----:B------:R-:W-:Y:S03]  /*a6190*/  STL.64 [R1+0xc30], R48 ;  /* 0x000c303001007387 */ /* 0x000fe60000100a00 */
[----:B------:R-:W-:Y:S01]  /*a61a0*/  LEA.HI.X.SX32 R5, R44, R3, 0x1, P5 ;  /* 0x000000032c057211 */ /* 0x000fe200028f0eff */
[----:B------:R1:W-:Y:S01]  /*a61b0*/  STL.64 [R1+0xad0], R46 ;  /* 0x000ad02e01007387 */ /* 0x0003e20000100a00 */
[----:B------:R-:W-:-:S03]  /*a61c0*/  IADD3 R44, P3, R43, R2, RZ ;  /* 0x000000022b2c7210 */ /* 0x000fc60007f7e0ff */
[----:B------:R4:W-:Y:S01]  /*a61d0*/  STL.64 [R1+0xa30], R4 ;  /* 0x000a300401007387 */ /* 0x0009e20000100a00 */
[-C--:B------:R-:W-:Y:S02]  /*a61e0*/  LEA.HI.X.SX32 R45, R43, R3.reuse, 0x1, P3 ;  /* 0x000000032b2d7211 */ /* 0x080fe400018f0eff */
[CC--:B-1----:R-:W-:Y:S02]  /*a61f0*/  IADD3 R46, P2, R40.reuse, R2.reuse, RZ ;  /* 0x00000002282e7210 */ /* 0x0c2fe40007f5e0ff */
[C---:B----4-:R-:W-:Y:S02]  /*a6200*/  IADD3 R4, P5, R189.reuse, R2, RZ ;  /* 0x00000002bd047210 */ /* 0x050fe40007fbe0ff */
[-C--:B------:R-:W-:Y:S02]  /*a6210*/  LEA.HI.X.SX32 R47, R40, R3.reuse, 0x1, P2 ;  /* 0x00000003282f7211 */ /* 0x080fe400010f0eff */
[----:B------:R-:W-:-:S03]  /*a6220*/  LEA.HI.X.SX32 R5, R189, R3, 0x1, P5 ;  /* 0x00000003bd057211 */ /* 0x000fc600028f0eff */
[----:B------:R-:W-:Y:S04]  /*a6230*/  STL.64 [R1+0x8a0], R46 ;  /* 0x0008a02e01007387 */ /* 0x000fe80000100a00 */
[----:B------:R-:W-:Y:S04]  /*a6240*/  STL.64 [R1+0x7f8], R44 ;  /* 0x0007f82c01007387 */ /* 0x000fe80000100a00 */
[----:B------:R2:W-:Y:S02]  /*a6250*/  STL.64 [R1+0x688], R4 ;  /* 0x0006880401007387 */ /* 0x0005e40000100a00 */
[----:B--2---:R-:W-:-:S02]  /*a6260*/  IMAD.IADD R4, R18, 0x1, R252 ;  /* 0x0000000112047824 */ /* 0x004fc400078e02fc */
[----:B------:R-:W1:Y:S01]  /*a6270*/  LDC R252, c[0x0][0x248] ;  /* 0x00009200fffc7b82 */ /* 0x000e620000000800 */
[CC--:B------:R-:W-:Y:S02]  /*a6280*/  IADD3 R44, P2, R57.reuse, R2.reuse, RZ ;  /* 0x00000002392c7210 */ /* 0x0c0fe40007f5e0ff */
[C---:B------:R-:W-:Y:S02]  /*a6290*/  IADD3 R42, P3, R192.reuse, R2, RZ ;  /* 0x00000002c02a7210 */ /* 0x040fe40007f7e0ff */
[-C--:B------:R-:W-:Y:S02]  /*a62a0*/  LEA.HI.X.SX32 R45, R57, R3.reuse, 0x1, P2 ;  /* 0x00000003392d7211 */ /* 0x080fe400010f0eff */
[----:B------:R-:W-:Y:S01]  /*a62b0*/  LEA.HI.X.SX32 R43, R192, R3, 0x1, P3 ;  /* 0x00000003c02b7211 */ /* 0x000fe200018f0eff */
[----:B-1----:R-:W-:Y:S02]  /*a62c0*/  IMAD.IADD R14, R4, 0x1, R252 ;  /* 0x00000001040e7824 */ /* 0x002fe400078e02fc */
[----:B------:R-:W1:Y:S01]  /*a62d0*/  LDC R252, c[0x0][0x248] ;  /* 0x00009200fffc7b82 */ /* 0x000e620000000800 */
[----:B------:R-:W-:Y:S01]  /*a62e0*/  STL.64 [R1+0x5c0], R44 ;  /* 0x0005c02c01007387 */ /* 0x000fe20000100a00 */
[----:B------:R-:W-:-:S03]  /*a62f0*/  IMAD.IADD R12, R14, 0x1, R83 ;  /* 0x000000010e0c7824 */ /* 0x000fc600078e0253 */
[----:B------:R2:W-:Y:S01]  /*a6300*/  STL.64 [R1+0x440], R42 ;  /* 0x0004402a01007387 */ /* 0x0005e20000100a00 */
[----:B------:R-:W-:Y:S01]  /*a6310*/  IMAD.IADD R5, R12, 0x1, R82 ;  /* 0x000000010c057824 */ /* 0x000fe200078e0252 */
[-C--:B------:R-:W-:Y:S02]  /*a6320*/  IADD3 R40, P5, R193, R2.reuse, RZ ;  /* 0x00000002c1287210 */ /* 0x080fe40007fbe0ff */
[----:B--2---:R-:W-:-:S04]  /*a6330*/  IADD3 R42, P2, R6, R2, RZ ;  /* 0x00000002062a7210 */ /* 0x004fc80007f5e0ff */
[-C--:B------:R-:W-:Y:S01]  /*a6340*/  LEA.HI.X.SX32 R43, R6, R3.reuse, 0x1, P2 ;  /* 0x00000003062b7211 */ /* 0x080fe200010f0eff */
[----:B-1----:R-:W-:Y:S02]  /*a6350*/  IMAD.IADD R6, R5, 0x1, R252 ;  /* 0x0000000105067824 */ /* 0x002fe400078e02fc */
[----:B------:R-:W1:Y:S01]  /*a6360*/  LDC R252, c[0x0][0x248] ;  /* 0x00009200fffc7b82 */ /* 0x000e620000000800 */
[----:B------:R-:W-:-:S05]  /*a6370*/  LEA.HI.X.SX32 R41, R193, R3, 0x1, P5 ;  /* 0x00000003c1297211 */ /* 0x000fca00028f0eff */
[----:B------:R2:W-:Y:S01]  /*a6380*/  STL.64 [R1+0x3a8], R40 ;  /* 0x0003a82801007387 */ /* 0x0005e20000100a00 */
[----:B------:R-:W-:-:S03]  /*a6390*/  IADD3 R80, P3, R191, R2, RZ ;  /* 0x00000002bf507210 */ /* 0x000fc60007f7e0ff */
[----:B------:R-:W-:Y:S01]  /*a63a0*/  STL.64 [R1+0x208], R42 ;  /* 0x0002082a01007387 */ /* 0x000fe20000100a00 */
[----:B--2---:R-:W-:-:S04]  /*a63b0*/  IADD3 R40, P5, R194, R2, RZ ;  /* 0x00000002c2287210 */ /* 0x004fc80007fbe0ff */
[-C--:B------:R-:W-:Y:S02]  /*a63c0*/  LEA.HI.X.SX32 R41, R194, R3.reuse, 0x1, P5 ;  /* 0x00000003c2297211 */ /* 0x080fe400028f0eff */
[----:B------:R-:W-:-:S03]  /*a63d0*/  LEA.HI.X.SX32 R81, R191, R3, 0x1, P3 ;  /* 0x00000003bf517211 */ /* 0x000fc600018f0eff */
[----:B------:R2:W-:Y:S02]  /*a63e0*/  STL.64 [R1+0x1a8], R40 ;  /* 0x0001a82801007387 */ /* 0x0005e40000100a00 */
[----:B--2---:R-:W-:-:S04]  /*a63f0*/  IADD3 R40, P3, R8, R2, RZ ;  /* 0x0000000208287210 */ /* 0x004fc80007f7e0ff */
[----:B------:R-:W-:Y:S01]  /*a6400*/  LEA.HI.X.SX32 R41, R8, R3, 0x1, P3 ;  /* 0x0000000308297211 */ /* 0x000fe200018f0eff */
[----:B-1----:R-:W-:Y:S02]  /*a6410*/  IMAD.IADD R8, R6, 0x1, R252 ;  /* 0x0000000106087824 */ /* 0x002fe400078e02fc */
[----:B------:R-:W1:Y:S01]  /*a6420*/  LDC R252, c[0x0][0x248] ;  /* 0x00009200fffc7b82 */ /* 0x000e620000000800 */
[----:B------:R-:W-:-:S04]  /*a6430*/  IADD3 R42, P2, R7, R2, RZ ;  /* 0x00000002072a7210 */ /* 0x000fc80007f5e0ff */
[----:B------:R-:W-:Y:S01]  /*a6440*/  LEA.HI.X.SX32 R43, R7, R3, 0x1, P2 ;  /* 0x00000003072b7211 */ /* 0x000fe200010f0eff */
[----:B-1----:R-:W-:Y:S02]  /*a6450*/  IMAD.IADD R7, R8, 0x1, R252 ;  /* 0x0000000108077824 */ /* 0x002fe400078e02fc */
[----:B------:R-:W1:Y:S01]  /*a6460*/  LDC R252, c[0x0][0x248] ;  /* 0x00009200fffc7b82 */ /* 0x000e620000000800 */
[----:B------:R-:W-:-:S04]  /*a6470*/  IADD3 R44, P2, R9, R2, RZ ;  /* 0x00000002092c7210 */ /* 0x000fc80007f5e0ff */
[----:B------:R-:W-:Y:S01]  /*a6480*/  LEA.HI.X.SX32 R45, R9, R3, 0x1, P2 ;  /* 0x00000003092d7211 */ /* 0x000fe200010f0eff */
[----:B-1----:R-:W-:Y:S02]  /*a6490*/  IMAD.IADD R9, R7, 0x1, R252 ;  /* 0x0000000107097824 */ /* 0x002fe400078e02fc */
[----:B------:R-:W1:Y:S01]  /*a64a0*/  LDC R252, c[0x0][0x248] ;  /* 0x00009200fffc7b82 */ /* 0x000e620000000800 */
[----:B------:R2:W-:Y:S02]  /*a64b0*/  STL.64 [R1+0x1a0], R42 ;  /* 0x0001a02a01007387 */ /* 0x0005e40000100a00 */
[----:B--2---:R-:W-:-:S04]  /*a64c0*/  IADD3 R42, P3, R13, R2, RZ ;  /* 0x000000020d2a7210 */ /* 0x004fc80007f7e0ff */
[----:B------:R-:W-:Y:S01]  /*a64d0*/  LEA.HI.X.SX32 R43, R13, R3, 0x1, P3 ;  /* 0x000000030d2b7211 */ /* 0x000fe200018f0eff */
[----:B-1----:R-:W-:Y:S02]  /*a64e0*/  IMAD.IADD R13, R9, 0x1, R252 ;  /* 0x00000001090d7824 */ /* 0x002fe400078e02fc */
[----:B------:R-:W1:Y:S01]  /*a64f0*/  LDC R252, c[0x0][0x248] ;  /* 0x00009200fffc7b82 */ /* 0x000e620000000800 */
[----:B------:R2:W-:Y:S01]  /*a6500*/  STL.64 [R1+0x198], R40 ;  /* 0x0001982801007387 */ /* 0x0005e20000100a00 */
[----:B------:R-:W-:-:S03]  /*a6510*/  IADD3 R82, P5, R62, R2, RZ ;  /* 0x000000023e527210 */ /* 0x000fc60007fbe0ff */
[----:B------:R-:W-:Y:S04]  /*a6520*/  STL.64 [R1+0xf8], R44 ;  /* 0x0000f82c01007387 */ /* 0x000fe80000100a00 */
[----:B------:R4:W-:Y:S01]  /*a6530*/  STL.64 [R1+0xf0], R42 ;  /* 0x0000f02a01007387 */ /* 0x0009e20000100a00 */
[----:B------:R-:W-:Y:S02]  /*a6540*/  LEA.HI.X.SX32 R83, R62, R3, 0x1, P5 ;  /* 0x000000033e537211 */ /* 0x000fe400028f0eff */
[-C--:B--2---:R-:W-:Y:S02]  /*a6550*/  IADD3 R40, P5, R39, R2.reuse, RZ ;  /* 0x0000000227287210 */ /* 0x084fe40007fbe0ff */
[----:B----4-:R-:W-:-:S04]  /*a6560*/  IADD3 R42, P2, R11, R2, RZ ;  /* 0x000000020b2a7210 */ /* 0x010fc80007f5e0ff */
[-C--:B------:R-:W-:Y:S01]  /*a6570*/  LEA.HI.X.SX32 R43, R11, R3.reuse, 0x1, P2 ;  /* 0x000000030b2b7211 */ /* 0x080fe200010f0eff */
[----:B-1----:R-:W-:Y:S02]  /*a6580*/  IMAD.IADD R11, R13, 0x1, R252 ;  /* 0x000000010d0b7824 */ /* 0x002fe400078e02fc */
[----:B------:R-:W1:Y:S01]  /*a6590*/  LDC R252, c[0x0][0x248] ;  /* 0x00009200fffc7b82 */ /* 0x000e620000000800 */
[----:B------:R-:W-:-:S05]  /*a65a0*/  LEA.HI.X.SX32 R41, R39, R3, 0x1, P5 ;  /* 0x0000000327297211 */ /* 0x000fca00028f0eff */
[----:B------:R2:W-:Y:S04]  /*a65b0*/  STL.64 [R1+0xe8], R40 ;  /* 0x0000e82801007387 */ /* 0x0005e80000100a00 */
[----:B------:R4:W-:Y:S01]  /*a65c0*/  STL.64 [R1+0xe0], R42 ;  /* 0x0000e02a01007387 */ /* 0x0009e20000100a00 */
[----:B--2---:R-:W-:-:S04]  /*a65d0*/  IADD3 R40, P3, R17, R2, RZ ;  /* 0x0000000211287210 */ /* 0x004fc80007f7e0ff */
[----:B------:R-:W-:Y:S01]  /*a65e0*/  LEA.HI.X.SX32 R41, R17, R3, 0x1, P3 ;  /* 0x0000000311297211 */ /* 0x000fe200018f0eff */
[----:B------:R-:W-:Y:S01]  /*a65f0*/  IMAD.IADD R17, R11, 0x1, R77 ;  /* 0x000000010b117824 */ /* 0x000fe200078e024d */
[----:B----4-:R-:W-:-:S03]  /*a6600*/  IADD3 R42, P2, R19, R2, RZ ;  /* 0x00000002132a7210 */ /* 0x010fc60007f5e0ff */
[----:B------:R2:W-:Y:S01]  /*a6610*/  STL.64 [R1+0xd8], R40 ;  /* 0x0000d82801007387 */ /* 0x0005e20000100a00 */
[----:B------:R-:W-:Y:S01]  /*a6620*/  LEA.HI.X.SX32 R43, R19, R3, 0x1, P2 ;  /* 0x00000003132b7211 */ /* 0x000fe200010f0eff */
[----:B------:R-:W-:Y:S01]  /*a6630*/  IMAD.IADD R19, R17, 0x1, R76 ;  /* 0x0000000111137824 */ /* 0x000fe200078e024c */
[-C--:B------:R-:W-:Y:S02]  /*a6640*/  IADD3 R38, P5, R37, R2.reuse, RZ ;  /* 0x0000000225267210 */ /* 0x080fe40007fbe0ff */
[----:B--2---:R-:W-:-:S04]  /*a6650*/  IADD3 R40, P3, R21, R2, RZ ;  /* 0x0000000215287210 */ /* 0x004fc80007f7e0ff */
[-C--:B------:R-:W-:Y:S01]  /*a6660*/  LEA.HI.X.SX32 R41, R21, R3.reuse, 0x1, P3 ;  /* 0x0000000315297211 */ /* 0x080fe200018f0eff */
[----:B-1----:R-:W-:Y:S02]  /*a6670*/  IMAD.IADD R21, R19, 0x1, R252 ;  /* 0x0000000113157824 */ /* 0x002fe400078e02fc */
[----:B------:R-:W1:Y:S01]  /*a6680*/  LDC R252, c[0x0][0x248] ;  /* 0x00009200fffc7b82 */ /* 0x000e620000000800 */
[----:B------:R-:W-:-:S05]  /*a6690*/  LEA.HI.X.SX32 R39, R37, R3, 0x1, P5 ;  /* 0x0000000325277211 */ /* 0x000fca00028f0eff */
[----:B------:R2:W-:Y:S04]  /*a66a0*/  STL.64 [R1+0xd0], R38 ;  /* 0x0000d02601007387 */ /* 0x0005e80000100a00 */
[----:B------:R-:W-:Y:S01]  /*a66b0*/  STL.64 [R1+0xc8], R42 ;  /* 0x0000c82a01007387 */ /* 0x000fe20000100a00 */
[----:B--2---:R-:W-:-:S04]  /*a66c0*/  IADD3 R38, P5, R36, R2, RZ ;  /* 0x0000000224267210 */ /* 0x004fc80007fbe0ff */
[----:B------:R-:W-:Y:S01]  /*a66d0*/  LEA.HI.X.SX32 R39, R36, R3, 0x1, P5 ;  /* 0x0000000324277211 */ /* 0x000fe200028f0eff */
[----:B------:R-:W-:Y:S04]  /*a66e0*/  STL.64 [R1+0xc0], R40 ;  /* 0x0000c02801007387 */ /* 0x000fe80000100a00 */
[----:B------:R2:W-:Y:S02]  /*a66f0*/  STL.64 [R1+0xb8], R38 ;  /* 0x0000b82601007387 */ /* 0x0005e40000100a00 */
[----:B--2---:R-:W-:-:S04]  /*a6700*/  IADD3 R38, P2, R23, R2, RZ ;  /* 0x0000000217267210 */ /* 0x004fc80007f5e0ff */
[-C--:B------:R-:W-:Y:S01]  /*a6710*/  LEA.HI.X.SX32 R39, R23, R3.reuse, 0x1, P2 ;  /* 0x0000000317277211 */ /* 0x080fe200010f0eff */
[----:B-1----:R-:W-:Y:S02]  /*a6720*/  IMAD.IADD R23, R21, 0x1, R252 ;  /* 0x0000000115177824 */ /* 0x002fe400078e02fc */
[----:B------:R-:W1:Y:S01]  /*a6730*/  LDC R252, c[0x0][0x248] ;  /* 0x00009200fffc7b82 */ /* 0x000e620000000800 */
[-C--:B------:R-:W-:Y:S02]  /*a6740*/  IADD3 R36, P3, R25, R2.reuse, RZ ;  /* 0x0000000219247210 */ /* 0x080fe40007f7e0ff */
[----:B------:R-:W-:Y:S02]  /*a6750*/  IADD3 R40, P2, R27, R2, RZ ;  /* 0x000000021b287210 */ /* 0x000fe40007f5e0ff */
[-C--:B------:R-:W-:Y:S01]  /*a6760*/  LEA.HI.X.SX32 R37, R25, R3.reuse, 0x1, P3 ;  /* 0x0000000319257211 */ /* 0x080fe200018f0eff */
[----:B------:R-:W-:Y:S01]  /*a6770*/  IMAD.IADD R25, R23, 0x1, R79 ;  /* 0x0000000117197824 */ /* 0x000fe200078e024f */
[----:B------:R2:W-:Y:S01]  /*a6780*/  STL.64 [R1+0xb0], R38 ;  /* 0x0000b02601007387 */ /* 0x0005e20000100a00 */
[----:B------:R-:W-:-:S02]  /*a6790*/  LEA.HI.X.SX32 R41, R27, R3, 0x1, P2 ;  /* 0x000000031b297211 */ /* 0x000fc400010f0eff */
[----:B------:R-:W-:Y:S01]  /*a67a0*/  IMAD.IADD R27, R25, 0x1, R78 ;  /* 0x00000001191b7824 */ /* 0x000fe200078e024e */
[----:B--2---:R-:W-:-:S04]  /*a67b0*/  IADD3 R38, P3, R29, R2, RZ ;  /* 0x000000021d267210 */ /* 0x004fc80007f7e0ff */
[----:B------:R-:W-:Y:S01]  /*a67c0*/  LEA.HI.X.SX32 R39, R29, R3, 0x1, P3 ;  /* 0x000000031d277211 */ /* 0x000fe200018f0eff */
[----:B-1----:R-:W-:Y:S02]  /*a67d0*/  IMAD.IADD R29, R27, 0x1, R252 ;  /* 0x000000011b1d7824 */ /* 0x002fe400078e02fc */
[----:B------:R-:W1:Y:S01]  /*a67e0*/  LDC R252, c[0x0][0x248] ;  /* 0x00009200fffc7b82 */ /* 0x000e620000000800 */
[----:B------:R-:W-:-:S04]  /*a67f0*/  IADD3 R78, P2, R31, R2, RZ ;  /* 0x000000021f4e7210 */ /* 0x000fc80007f5e0ff */
[-C--:B------:R-:W-:Y:S02]  /*a6800*/  LEA.HI.X.SX32 R79, R31, R3.reuse, 0x1, P2 ;  /* 0x000000031f4f7211 */ /* 0x080fe400010f0eff */
[-C--:B------:R-:W-:Y:S01]  /*a6810*/  IADD3 R76, P5, R35, R2.reuse, RZ ;  /* 0x00000002234c7210 */ /* 0x080fe20007fbe0ff */
[----:B------:R2:W-:Y:S01]  /*a6820*/  STL.64 [R1+0xa8], R36 ;  /* 0x0000a82401007387 */ /* 0x0005e20000100a00 */
[----:B-1----:R-:W-:Y:S02]  /*a6830*/  IMAD.IADD R31, R29, 0x1, R252 ;  /* 0x000000011d1f7824 */ /* 0x002fe400078e02fc */
[----:B------:R-:W1:Y:S01]  /*a6840*/  LDC R252, c[0x0][0x248] ;  /* 0x00009200fffc7b82 */ /* 0x000e620000000800 */
[----:B------:R-:W-:Y:S02]  /*a6850*/  LEA.HI.X.SX32 R77, R35, R3, 0x1, P5 ;  /* 0x00000003234d7211 */ /* 0x000fe400028f0eff */
[----:B--2---:R-:W-:-:S04]  /*a6860*/  IADD3 R36, P5, R34, R2, RZ ;  /* 0x0000000222247210 */ /* 0x004fc80007fbe0ff */
[-C--:B------:R-:W-:Y:S02]  /*a6870*/  LEA.HI.X.SX32 R37, R34, R3.reuse, 0x1, P5 ;  /* 0x0000000322257211 */ /* 0x080fe400028f0eff */
[C---:B------:R-:W-:Y:S01]  /*a6880*/  IADD3 R34, P5, R33.reuse, R2, RZ ;  /* 0x0000000221227210 */ /* 0x040fe20007fbe0ff */
[----:B------:R-:W-:Y:S03]  /*a6890*/  STL.64 [R1+0x98], R40 ;  /* 0x0000982801007387 */ /* 0x000fe60000100a00 */
[----:B------:R-:W-:Y:S01]  /*a68a0*/  LEA.HI.X.SX32 R35, R33, R3, 0x1, P5 ;  /* 0x0000000321237211 */ /* 0x000fe200028f0eff */
[----:B------:R-:W-:Y:S04]  /*a68b0*/  STL.64 [R1+0x90], R38 ;  /* 0x0000902601007387 */ /* 0x000fe80000100a00 */
[----:B------:R2:W-:Y:S01]  /*a68c0*/  STL.64 [R1+0x88], R36 ;  /* 0x0000882401007387 */ /* 0x0005e20000100a00 */
[----:B-1----:R-:W-:-:S02]  /*a68d0*/  IMAD.IADD R33, R31, 0x1, R252 ;  /* 0x000000011f217824 */ /* 0x002fc400078e02fc */
[----:B------:R-:W1:Y:S01]  /*a68e0*/  LDC R252, c[0x0][0x248] ;  /* 0x00009200fffc7b82 */ /* 0x000e620000000800 */
[----:B--2---:R-:W-:-:S04]  /*a68f0*/  IADD3 R36, P3, R32, R2, RZ ;  /* 0x0000000220247210 */ /* 0x004fc80007f7e0ff */
[----:B------:R-:W-:-:S05]  /*a6900*/  LEA.HI.X.SX32 R37, R32, R3, 0x1, P3 ;  /* 0x0000000320257211 */ /* 0x000fca00018f0eff */
[----:B------:R-:W-:Y:S04]  /*a6910*/  STL.64 [R1+0x78], R36 ;  /* 0x0000782401007387 */ /* 0x000fe80000100a00 */
[----:B------:R2:W-:Y:S02]  /*a6920*/  STL.64 [R1+0x70], R34 ;  /* 0x0000702201007387 */ /* 0x0005e40000100a00 */
[----:B--2---:R-:W-:-:S04]  /*a6930*/  IADD3 R34, P5, R30, R2, RZ ;  /* 0x000000021e227210 */ /* 0x004fc80007fbe0ff */
[----:B------:R-:W-:-:S05]  /*a6940*/  LEA.HI.X.SX32 R35, R30, R3, 0x1, P5 ;  /* 0x000000031e237211 */ /* 0x000fca00028f0eff */
[----:B------:R1:W-:Y:S02]  /*a6950*/  STL.64 [R1+0x58], R34 ;  /* 0x0000582201007387 */ /* 0x0003e40000100a00 */
[----:B-1----:R-:W-:Y:S02]  /*a6960*/  IMAD.IADD R35, R33, 0x1, R252 ;  /* 0x0000000121237824 */ /* 0x002fe400078e02fc */
        /* <DEDUP_REMOVED lines=8> */
[----:B------:R-:W1:Y:S01]  /*a69f0*/  LDC R252, c[0x0][0x248] ;  /* 0x00009200fffc7b82 */ /* 0x000e620000000800 */
[-C--:B------:R-:W-:Y:S02]  /*a6a00*/  IADD3 R38, P5, R24, R2.reuse, RZ ;  /* 0x0000000218267210 */ /* 0x080fe40007fbe0ff */
[----:B------:R-:W-:-:S02]  /*a6a10*/  IADD3 R42, P2, R20, R2, RZ ;  /* 0x00000002142a7210 */ /* 0x000fc40007f5e0ff */
[-C--:B------:R-:W-:Y:S02]  /*a6a20*/  LEA.HI.X.SX32 R39, R24, R3.reuse, 0x1, P5 ;  /* 0x0000000318277211 */ /* 0x080fe400028f0eff */
[-C--:B------:R-:W-:Y:S02]  /*a6a30*/  LEA.HI.X.SX32 R43, R20, R3.reuse, 0x1, P2 ;  /* 0x00000003142b7211 */ /* 0x080fe400010f0eff */
[CC--:B------:R-:W-:Y:S01]  /*a6a40*/  IADD3 R40, P3, R22.reuse, R2.reuse, RZ ;  /* 0x0000000216287210 */ /* 0x0c0fe20007f7e0ff */
[----:B------:R1:W-:Y:S03]  /*a6a50*/  STL.64 [R1+0x40], R38 ;  /* 0x0000402601007387 */ /* 0x0003e60000100a00 */
[----:B------:R-:W-:Y:S01]  /*a6a60*/  LEA.HI.X.SX32 R41, R22, R3, 0x1, P3 ;  /* 0x0000000316297211 */ /* 0x000fe200018f0eff */
[----:B------:R2:W-:Y:S01]  /*a6a70*/  STL.64 [R1+0x50], R42 ;  /* 0x0000502a01007387 */ /* 0x0005e20000100a00 */
[----:B------:R-:W-:Y:S01]  /*a6a80*/  IADD3 R44, P2, R15, R2, RZ ;  /* 0x000000020f2c7210 */ /* 0x000fe20007f5e0ff */
[----:B-1----:R-:W-:-:S02]  /*a6a90*/  IMAD.IADD R39, R37, 0x1, R252 ;  /* 0x0000000125277824 */ /* 0x002fc400078e02fc */
[----:B------:R-:W1:Y:S01]  /*a6aa0*/  LDC R252, c[0x0][0x248] ;  /* 0x00009200fffc7b82 */ /* 0x000e620000000800 */
[C---:B--2---:R-:W-:Y:S01]  /*a6ab0*/  IADD3 R42, P3, R16.reuse, R2, RZ ;  /* 0x00000002102a7210 */ /* 0x044fe20007f7e0ff */
[----:B------:R2:W-:Y:S03]  /*a6ac0*/  STL.64 [R1+0x48], R40 ;  /* 0x0000482801007387 */ /* 0x0005e60000100a00 */
[-C--:B------:R-:W-:Y:S02]  /*a6ad0*/  LEA.HI.X.SX32 R43, R16, R3.reuse, 0x1, P3 ;  /* 0x00000003102b7211 */ /* 0x080fe400018f0eff */
[----:B------:R-:W-:-:S03]  /*a6ae0*/  LEA.HI.X.SX32 R45, R15, R3, 0x1, P2 ;  /* 0x000000030f2d7211 */ /* 0x000fc600010f0eff */
[----:B------:R4:W-:Y:S01]  /*a6af0*/  STL.64 [R1+0x30], R42 ;  /* 0x0000302a01007387 */ /* 0x0009e20000100a00 */
[----:B--2---:R-:W-:-:S03]  /*a6b00*/  IMAD.IADD R41, R39, 0x1, R67 ;  /* 0x0000000127297824 */ /* 0x004fc600078e0243 */
[----:B------:R2:W-:Y:S01]  /*a6b10*/  STL.64 [R1+0x38], R44 ;  /* 0x0000382c01007387 */ /* 0x0005e20000100a00 */
[----:B----4-:R-:W-:-:S04]  /*a6b20*/  IMAD.IADD R43, R41, 0x1, R66 ;  /* 0x00000001292b7824 */ /* 0x010fc800078e0242 */
[----:B--2---:R-:W-:-:S04]  /*a6b30*/  IMAD.IADD R45, R43, 0x1, R71 ;  /* 0x000000012b2d7824 */ /* 0x004fc800078e0247 */
        /* <DEDUP_REMOVED lines=8> */
[----:B------:R-:W1:Y:S01]  /*a6bc0*/  LDC R252, c[0x0][0x248] ;  /* 0x00009200fffc7b82 */ /* 0x000e620000000800 */
[----:B------:R-:W-:Y:S02]  /*a6bd0*/  IMAD.MOV.U32 R246, RZ, RZ, R248 ;  /* 0x000000fffff67224 */ /* 0x000fe400078e00f8 */
[----:B------:R-:W-:Y:S02]  /*a6be0*/  IMAD.MOV.U32 R248, RZ, RZ, R136 ;  /* 0x000000fffff87224 */ /* 0x000fe400078e0088 */
[----:B------:R-:W-:Y:S02]  /*a6bf0*/  IMAD.MOV.U32 R136, RZ, RZ, R244 ;  /* 0x000000ffff887224 */ /* 0x000fe400078e00f4 */
[----:B------:R-:W-:Y:S02]  /*a6c00*/  IMAD.MOV.U32 R244, RZ, RZ, R250 ;  /* 0x000000fffff47224 */ /* 0x000fe400078e00fa */
[----:B------:R-:W-:Y:S01]  /*a6c10*/  IMAD.MOV.U32 R134, RZ, RZ, R148 ;  /* 0x000000ffff867224 */ /* 0x000fe200078e0094 */
[----:B------:R-:W-:Y:S01]  /*a6c20*/  IADD3 R66, P3, R14, R2, RZ ;  /* 0x000000020e427210 */ /* 0x000fe20007f7e0ff */
[----:B------:R-:W-:-:S02]  /*a6c30*/  IMAD.MOV.U32 R247, RZ, RZ, R249 ;  /* 0x000000fffff77224 */ /* 0x000fc400078e00f9 */
[----:B------:R-:W-:Y:S01]  /*a6c40*/  IMAD.MOV.U32 R250, RZ, RZ, R72 ;  /* 0x000000fffffa7224 */ /* 0x000fe200078e0048 */
[----:B------:R-:W-:Y:S01]  /*a6c50*/  IADD3 R72, P2, R4, R2, RZ ;  /* 0x0000000204487210 */ /* 0x000fe20007f5e0ff */
[----:B------:R-:W-:Y:S02]  /*a6c60*/  IMAD.MOV.U32 R249, RZ, RZ, R137 ;  /* 0x000000fffff97224 */ /* 0x000fe400078e0089 */
[----:B------:R-:W-:Y:S02]  /*a6c70*/  IMAD.MOV.U32 R137, RZ, RZ, R245 ;  /* 0x000000ffff897224 */ /* 0x000fe400078e00f5 */
[----:B-1----:R-:W-:Y:S02]  /*a6c80*/  IMAD.IADD R57, R55, 0x1, R252 ;  /* 0x0000000137397824 */ /* 0x002fe400078e02fc */
[----:B------:R-:W1:Y:S01]  /*a6c90*/  LDC R252, c[0x0][0x248] ;  /* 0x00009200fffc7b82 */ /* 0x000e620000000800 */
[----:B------:R-:W-:Y:S02]  /*a6ca0*/  IMAD.MOV.U32 R245, RZ, RZ, R251 ;  /* 0x000000fffff57224 */ /* 0x000fe400078e00fb */
[----:B------:R-:W-:-:S02]  /*a6cb0*/  IMAD.MOV.U32 R135, RZ, RZ, R149 ;  /* 0x000000ffff877224 */ /* 0x000fc400078e0095 */
[----:B------:R-:W-:Y:S01]  /*a6cc0*/  IMAD.MOV.U32 R232, RZ, RZ, R134 ;  /* 0x000000ffffe87224 */ /* 0x000fe200078e0086 */
[-C--:B------:R-:W-:Y:S01]  /*a6cd0*/  LEA.HI.X.SX32 R67, R14, R3.reuse, 0x1, P3 ;  /* 0x000000030e437211 */ /* 0x080fe200018f0eff */
[----:B------:R-:W-:Y:S01]  /*a6ce0*/  IMAD.MOV.U32 R251, RZ, RZ, R73 ;  /* 0x000000fffffb7224 */ /* 0x000fe200078e0049 */
[-C--:B------:R-:W-:Y:S01]  /*a6cf0*/  LEA.HI.X.SX32 R73, R4, R3.reuse, 0x1, P2 ;  /* 0x0000000304497211 */ /* 0x080fe200010f0eff */
[----:B------:R-:W-:Y:S01]  /*a6d00*/  IMAD.MOV.U32 R134, RZ, RZ, R132 ;  /* 0x000000ffff867224 */ /* 0x000fe200078e0084 */
[CC--:B------:R-:W-:Y:S01]  /*a6d10*/  IADD3 R70, P2, R5.reuse, R2.reuse, RZ ;  /* 0x0000000205467210 */ /* 0x0c0fe20007f5e0ff */
[----:B------:R-:W-:Y:S01]  /*a6d20*/  IMAD.MOV.U32 R132, RZ, RZ, R74 ;  /* 0x000000ffff847224 */ /* 0x000fe200078e004a */
[C---:B------:R-:W-:Y:S01]  /*a6d30*/  IADD3 R74, P3, R6.reuse, R2, RZ ;  /* 0x00000002064a7210 */ /* 0x040fe20007f7e0ff */
[----:B------:R-:W-:Y:S02]  /*a6d40*/  IMAD.MOV.U32 R233, RZ, RZ, R135 ;  /* 0x000000ffffe97224 */ /* 0x000fe400078e0087 */
[----:B------:R-:W-:Y:S01]  /*a6d50*/  IMAD.MOV.U32 R135, RZ, RZ, R133 ;  /* 0x000000ffff877224 */ /* 0x000fe200078e0085 */
[-C--:B------:R-:W-:Y:S01]  /*a6d60*/  LEA.HI.X.SX32 R71, R5, R3.reuse, 0x1, P2 ;  /* 0x0000000305477211 */ /* 0x080fe200010f0eff */
[----:B------:R-:W-:Y:S01]  /*a6d70*/  IMAD.MOV.U32 R133, RZ, RZ, R75 ;  /* 0x000000ffff857224 */ /* 0x000fe200078e004b */
[----:B------:R-:W-:-:S02]  /*a6d80*/  LEA.HI.X.SX32 R75, R6, R3, 0x1, P3 ;  /* 0x00000003064b7211 */ /* 0x000fc400018f0eff */
[----:B------:R-:W-:-:S04]  /*a6d90*/  IADD3 R6, P2, R7, R2, RZ ;  /* 0x0000000207067210 */ /* 0x000fc80007f5e0ff */
[----:B------:R-:W-:Y:S02]  /*a6da0*/  LEA.HI.X.SX32 R7, R7, R3, 0x1, P2 ;  /* 0x0000000307077211 */ /* 0x000fe400010f0eff */
[----:B------:R-:W-:-:S04]  /*a6db0*/  IADD3 R14, P2, R11, R2, RZ ;  /* 0x000000020b0e7210 */ /* 0x000fc80007f5e0ff */
[----:B------:R-:W-:Y:S01]  /*a6dc0*/  LEA.HI.X.SX32 R15, R11, R3, 0x1, P2 ;  /* 0x000000030b0f7211 */ /* 0x000fe200010f0eff */
        /* <DEDUP_REMOVED lines=26> */
[----:B------:R-:W-:Y:S01]  /*a6f70*/  IADD3 R64, P5, R18, R2, RZ ;  /* 0x0000000212407210 */ /* 0x000fe20007fbe0ff */
[----:B------:R-:W-:-:S03]  /*a6f80*/  IMAD.MOV.U32 R148, RZ, RZ, R68 ;  /* 0x000000ffff947224 */ /* 0x000fc600078e0044 */
[----:B------:R-:W-:Y:S01]  /*a6f90*/  LEA.HI.X.SX32 R65, R18, R3, 0x1, P5 ;  /* 0x0000000312417211 */ /* 0x000fe200028f0eff */
[----:B-1----:R-:W-:Y:S02]  /*a6fa0*/  IMAD.IADD R209, R207, 0x1, R252 ;  /* 0x00000001cfd17824 */ /* 0x002fe400078e02fc */
[----:B------:R-:W1:Y:S01]  /*a6fb0*/  LDC R252, c[0x0][0x248] ;  /* 0x00009200fffc7b82 */ /* 0x000e620000000800 */
[----:B------:R-:W-:Y:S01]  /*a6fc0*/  IADD3 R68, P5, R12, R2, RZ ;  /* 0x000000020c447210 */ /* 0x000fe20007fbe0ff */
[----:B------:R-:W-:-:S03]  /*a6fd0*/  IMAD.MOV.U32 R149, RZ, RZ, R69 ;  /* 0x000000ffff957224 */ /* 0x000fc600078e0045 */
[----:B------:R-:W-:Y:S02]  /*a6fe0*/  LEA.HI.X.SX32 R69, R12, R3, 0x1, P5 ;  /* 0x000000030c457211 */ /* 0x000fe400028f0eff */
[----:B------:R-:W-:-:S04]  /*a6ff0*/  IADD3 R4, P5, R8, R2, RZ ;  /* 0x0000000208047210 */ /* 0x000fc80007fbe0ff */
[-C--:B------:R-:W-:Y:S02]  /*a7000*/  LEA.HI.X.SX32 R5, R8, R3.reuse, 0x1, P5 ;  /* 0x0000000308057211 */ /* 0x080fe400028f0eff */
[-C--:B------:R-:W-:Y:S01]  /*a7010*/  IADD3 R8, P3, R9, R2.reuse, RZ ;  /* 0x0000000209087210 */ /* 0x080fe20007f7e0ff */
[----:B-1----:R-:W-:Y:S02]  /*a7020*/  IMAD.IADD R211, R209, 0x1, R252 ;  /* 0x00000001d1d37824 */ /* 0x002fe400078e02fc */
[----:B------:R-:W1:Y:S01]  /*a7030*/  LDC R252, c[0x0][0x248] ;  /* 0x00009200fffc7b82 */ /* 0x000e620000000800 */
[----:B------:R-:W-:Y:S02]  /*a7040*/  LEA.HI.X.SX32 R9, R9, R3, 0x1, P3 ;  /* 0x0000000309097211 */ /* 0x000fe400018f0eff */
[----:B------:R-:W-:-:S04]  /*a7050*/  IADD3 R16, P3, R17, R2, RZ ;  /* 0x0000000211107210 */ /* 0x000fc80007f7e0ff */
[----:B------:R-:W-:Y:S02]  /*a7060*/  LEA.HI.X.SX32 R17, R17, R3, 0x1, P3 ;  /* 0x0000000311117211 */ /* 0x000fe400018f0eff */
[----:B------:R-:W-:-:S04]  /*a7070*/  IADD3 R22, P3, R23, R2, RZ ;  /* 0x0000000217167210 */ /* 0x000fc80007f7e0ff */
        /* <DEDUP_REMOVED lines=33> */
[----:B------:R-:W-:Y:S01]  /*a7290*/  IMAD.MOV.U32 R241, RZ, RZ, R233 ;  /* 0x000000fffff17224 */ /* 0x000fe200078e00e9 */
        /* <DEDUP_REMOVED lines=13> */
[----:B------:R-:W1:Y:S01]  /*a7370*/  LDC R252, c[0x0][0x248] ;  /* 0x00009200fffc7b82 */ /* 0x000e620000000800 */
[----:B------:R-:W-:-:S04]  /*a7380*/  IADD3 R42, P5, R43, R2, RZ ;  /* 0x000000022b2a7210 */ /* 0x000fc80007fbe0ff */
[----:B------:R-:W-:Y:S02]  /*a7390*/  LEA.HI.X.SX32 R43, R43, R3, 0x1, P5 ;  /* 0x000000032b2b7211 */ /* 0x000fe400028f0eff */
[----:B------:R-:W-:-:S04]  /*a73a0*/  IADD3 R48, P5, R49, R2, RZ ;  /* 0x0000000231307210 */ /* 0x000fc80007fbe0ff */
[----:B------:R-:W-:Y:S02]  /*a73b0*/  LEA.HI.X.SX32 R49, R49, R3, 0x1, P5 ;  /* 0x0000000331317211 */ /* 0x000fe400028f0eff */
[----:B------:R-:W-:-:S04]  /*a73c0*/  IADD3 R54, P5, R55, R2, RZ ;  /* 0x0000000237367210 */ /* 0x000fc80007fbe0ff */
[----:B------:R-:W-:Y:S02]  /*a73d0*/  LEA.HI.X.SX32 R55, R55, R3, 0x1, P5 ;  /* 0x0000000337377211 */ /* 0x000fe400028f0eff */
[----:B------:R-:W-:-:S04]  /*a73e0*/  IADD3 R60, P5, R61, R2, RZ ;  /* 0x000000023d3c7210 */ /* 0x000fc80007fbe0ff */
[-C--:B------:R-:W-:Y:S01]  /*a73f0*/  LEA.HI.X.SX32 R61, R61, R3.reuse, 0x1, P5 ;  /* 0x000000033d3d7211 */ /* 0x080fe200028f0eff */
[----:B-1----:R-:W-:Y:S01]  /*a7400*/  IMAD.IADD R237, R235, 0x1, R252 ;  /* 0x00000001ebed7824 */ /* 0x002fe200078e02fc */
[CC--:B------:R-:W-:Y:S01]  /*a7410*/  IADD3 R190, P5, R191.reuse, R2.reuse, RZ ;  /* 0x00000002bfbe7210 */ /* 0x0c0fe20007fbe0ff */
[----:B------:R-:W1:Y:S03]  /*a7420*/  LDC R252, c[0x0][0x248] ;  /* 0x00009200fffc7b82 */ /* 0x000e660000000800 */
        /* <DEDUP_REMOVED lines=11> */
[----:B------:R-:W-:Y:S02]  /*a74e0*/  IMAD.MOV.U32 R129, RZ, RZ, R241 ;  /* 0x000000ffff817224 */ /* 0x000fe400078e00f1 */
[----:B-1----:R-:W-:-:S05]  /*a74f0*/  IMAD.IADD R241, R11, 0x1, R252 ;  /* 0x000000010bf17824 */ /* 0x002fca00078e02fc */
[----:B------:R-:W1:Y:S01]  /*a7500*/  LDC R252, c[0x0][0x248] ;  /* 0x00009200fffc7b82 */ /* 0x000e620000000800 */
[----:B------:R-:W-:Y:S02]  /*a7510*/  IMAD.MOV.U32 R131, RZ, RZ, R133 ;  /* 0x000000ffff837224 */ /* 0x000fe400078e0085 */
[----:B------:R-:W-:Y:S01]  /*a7520*/  IMAD.MOV.U32 R133, RZ, RZ, R243 ;  /* 0x000000ffff857224 */ /* 0x000fe200078e00f3 */
[-C--:B------:R-:W-:Y:S02]  /*a7530*/  IADD3 R188, P3, R189, R2.reuse, RZ ;  /* 0x00000002bdbc7210 */ /* 0x080fe40007f7e0ff */
[-C--:B------:R-:W-:Y:S02]  /*a7540*/  IADD3 R20, P2, R21, R2.reuse, RZ ;  /* 0x0000000215147210 */ /* 0x080fe40007f5e0ff */
[----:B------:R-:W-:Y:S01]  /*a7550*/  LEA.HI.X.SX32 R189, R189, R3, 0x1, P3 ;  /* 0x00000003bdbd7211 */ /* 0x000fe200018f0eff */
[----:B-1----:R-:W-:Y:S02]  /*a7560*/  IMAD.IADD R243, R241, 0x1, R252 ;  /* 0x00000001f1f37824 */ /* 0x002fe400078e02fc */
[----:B------:R-:W1:Y:S01]  /*a7570*/  LDC R252, c[0x0][0x248] ;  /* 0x00009200fffc7b82 */ /* 0x000e620000000800 */
[----:B------:R-:W-:-:S02]  /*a7580*/  IADD3 R194, P3, R195, R2, RZ ;  /* 0x00000002c3c27210 */ /* 0x000fc40007f7e0ff */
[-C--:B------:R-:W-:Y:S02]  /*a7590*/  LEA.HI.X.SX32 R21, R21, R3.reuse, 0x1, P2 ;  /* 0x0000000315157211 */ /* 0x080fe400010f0eff */
[-C--:B------:R-:W-:Y:S02]  /*a75a0*/  IADD3 R26, P2, R27, R2.reuse, RZ ;  /* 0x000000021b1a7210 */ /* 0x080fe40007f5e0ff */
[-C--:B------:R-:W-:Y:S01]  /*a75b0*/  LEA.HI.X.SX32 R195, R195, R3.reuse, 0x1, P3 ;  /* 0x00000003c3c37211 */ /* 0x080fe200018f0eff */
[----:B------:R-:W-:Y:S01]  /*a75c0*/  IMAD.MOV.U32 R127, RZ, RZ, R129 ;  /* 0x000000ffff7f7224 */ /* 0x000fe200078e0081 */
[-C--:B------:R-:W-:Y:S01]  /*a75d0*/  IADD3 R200, P3, R201, R2.reuse, RZ ;  /* 0x00000002c9c87210 */ /* 0x080fe20007f7e0ff */
[----:B------:R-:W-:Y:S01]  /*a75e0*/  IMAD.MOV.U32 R129, RZ, RZ, R249 ;  /* 0x000000ffff817224 */ /* 0x000fe200078e00f9 */
[-C--:B------:R-:W-:Y:S01]  /*a75f0*/  LEA.HI.X.SX32 R27, R27, R3.reuse, 0x1, P2 ;  /* 0x000000031b1b7211 */ /* 0x080fe200010f0eff */
[----:B------:R-:W-:Y:S01]  /*a7600*/  IMAD.MOV.U32 R249, RZ, RZ, R139 ;  /* 0x000000fffff97224 */ /* 0x000fe200078e008b */
[----:B------:R-:W-:Y:S01]  /*a7610*/  IADD3 R32, P2, R33, R2, RZ ;  /* 0x0000000221207210 */ /* 0x000fe20007f5e0ff */
[----:B------:R-:W-:Y:S01]  /*a7620*/  IMAD.MOV.U32 R139, RZ, RZ, R245 ;  /* 0x000000ffff8b7224 */ /* 0x000fe200078e00f5 */
[----:B------:R-:W-:-:S02]  /*a7630*/  LEA.HI.X.SX32 R201, R201, R3, 0x1, P3 ;  /* 0x00000003c9c97211 */ /* 0x000fc400018f0eff */
[-C--:B------:R-:W-:Y:S01]  /*a7640*/  IADD3 R206, P3, R207, R2.reuse, RZ ;  /* 0x00000002cfce7210 */ /* 0x080fe20007f7e0ff */
[----:B------:R-:W-:Y:S01]  /*a7650*/  IMAD.MOV.U32 R123, RZ, RZ, R131 ;  /* 0x000000ffff7b7224 */ /* 0x000fe200078e0083 */
[-C--:B------:R-:W-:Y:S01]  /*a7660*/  LEA.HI.X.SX32 R33, R33, R3.reuse, 0x1, P2 ;  /* 0x0000000321217211 */ /* 0x080fe200010f0eff */
[----:B------:R-:W-:Y:S02]  /*a7670*/  IMAD.MOV.U32 R131, RZ, RZ, R133 ;  /* 0x000000ffff837224 */ /* 0x000fe400078e0085 */
[----:B-1----:R-:W-:Y:S02]  /*a7680*/  IMAD.IADD R245, R243, 0x1, R252 ;  /* 0x00000001f3f57824 */ /* 0x002fe400078e02fc */
[----:B------:R-:W1:Y:S01]  /*a7690*/  LDC R252, c[0x0][0x248] ;  /* 0x00009200fffc7b82 */ /* 0x000e620000000800 */
[----:B------:R-:W-:Y:S01]  /*a76a0*/  IADD3 R38, P2, R39, R2, RZ ;  /* 0x0000000227267210 */ /* 0x000fe20007f5e0ff */
[----:B------:R-:W-:Y:S01]  /*a76b0*/  IMAD.MOV.U32 R133, RZ, RZ, R251 ;  /* 0x000000ffff857224 */ /* 0x000fe200078e00fb */
[----:B------:R-:W-:-:S02]  /*a76c0*/  LEA.HI.X.SX32 R207, R207, R3, 0x1, P3 ;  /* 0x00000003cfcf7211 */ /* 0x000fc400018f0eff */
[----:B------:R-:W-:-:S03]  /*a76d0*/  IADD3 R212, P3, R213, R2, RZ ;  /* 0x00000002d5d47210 */ /* 0x000fc60007f7e0ff */
[----:B------:R-:W2:Y:S01]  /*a76e0*/  LDC R251, c[0x0][0x248] ;  /* 0x00009200fffb7b82 */ /* 0x000ea20000000800 */
[-C--:B------:R-:W-:Y:S02]  /*a76f0*/  LEA.HI.X.SX32 R39, R39, R3.reuse, 0x1, P2 ;  /* 0x0000000327277211 */ /* 0x080fe400010f0eff */
[-C--:B------:R-:W-:Y:S02]  /*a7700*/  IADD3 R44, P2, R45, R2.reuse, RZ ;  /* 0x000000022d2c7210 */ /* 0x080fe40007f5e0ff */
[-C--:B------:R-:W-:Y:S02]  /*a7710*/  LEA.HI.X.SX32 R213, R213, R3.reuse, 0x1, P3 ;  /* 0x00000003d5d57211 */ /* 0x080fe400018f0eff */
[-C--:B------:R-:W-:Y:S02]  /*a7720*/  IADD3 R220, P5, R221, R2.reuse, RZ ;  /* 0x00000002dddc7210 */ /* 0x080fe40007fbe0ff */
[----:B------:R-:W-:Y:S02]  /*a7730*/  IADD3 R218, P3, R219, R2, RZ ;  /* 0x00000002dbda7210 */ /* 0x000fe40007f7e0ff */
[----:B------:R-:W-:-:S02]  /*a7740*/  LEA.HI.X.SX32 R45, R45, R3, 0x1, P2 ;  /* 0x000000032d2d7211 */ /* 0x000fc400010f0eff */
[-C--:B------:R-:W-:Y:S02]  /*a7750*/  LEA.HI.X.SX32 R221, R221, R3.reuse, 0x1, P5 ;  /* 0x00000003dddd7211 */ /* 0x080fe400028f0eff */
[-C--:B------:R-:W-:Y:S02]  /*a7760*/  IADD3 R50, P2, R51, R2.reuse, RZ ;  /* 0x0000000233327210 */ /* 0x080fe40007f5e0ff */
[-C--:B------:R-:W-:Y:S02]  /*a7770*/  LEA.HI.X.SX32 R219, R219, R3.reuse, 0x1, P3 ;  /* 0x00000003dbdb7211 */ /* 0x080fe400018f0eff */
[-C--:B------:R-:W-:Y:S02]  /*a7780*/  IADD3 R226, P5, R227, R2.reuse, RZ ;  /* 0x00000002e3e27210 */ /* 0x080fe40007fbe0ff */
[----:B------:R-:W-:Y:S01]  /*a7790*/  IADD3 R224, P3, R225, R2, RZ ;  /* 0x00000002e1e07210 */ /* 0x000fe20007f7e0ff */
[----:B------:R-:W-:Y:S01]  /*a77a0*/  IMAD.MOV.U32 R240, RZ, RZ, R232 ;  /* 0x000000fffff07224 */ /* 0x000fe200078e00e8 */
[----:B------:R-:W-:-:S02]  /*a77b0*/  LEA.HI.X.SX32 R51, R51, R3, 0x1, P2 ;  /* 0x0000000333337211 */ /* 0x000fc400010f0eff */
[-C--:B------:R-:W-:Y:S02]  /*a77c0*/  LEA.HI.X.SX32 R227, R227, R3.reuse, 0x1, P5 ;  /* 0x00000003e3e37211 */ /* 0x080fe400028f0eff */
[-C--:B------:R-:W-:Y:S02]  /*a77d0*/  IADD3 R56, P2, R57, R2.reuse, RZ ;  /* 0x0000000239387210 */ /* 0x080fe40007f5e0ff */
[-C--:B------:R-:W-:Y:S02]  /*a77e0*/  LEA.HI.X.SX32 R225, R225, R3.reuse, 0x1, P3 ;  /* 0x00000003e1e17211 */ /* 0x080fe400018f0eff */
[-C--:B------:R-:W-:Y:S02]  /*a77f0*/  IADD3 R232, P5, R233, R2.reuse, RZ ;  /* 0x00000002e9e87210 */ /* 0x080fe40007fbe0ff */
[-C--:B------:R-:W-:Y:S01]  /*a7800*/  IADD3 R230, P3, R231, R2.reuse, RZ ;  /* 0x00000002e7e67210 */ /* 0x080fe20007f7e0ff */
[----:B------:R-:W-:Y:S01]  /*a7810*/  IMAD.MOV.U32 R130, RZ, RZ, R132 ;  /* 0x000000ffff827224 */ /* 0x000fe200078e0084 */
[-C--:B------:R-:W-:Y:S01]  /*a7820*/  LEA.HI.X.SX32 R57, R57, R3.reuse, 0x1, P2 ;  /* 0x0000000339397211 */ /* 0x080fe200010f0eff */
[----:B------:R-:W-:Y:S01]  /*a7830*/  IMAD.MOV.U32 R125, RZ, RZ, R247 ;  /* 0x000000ffff7d7224 */ /* 0x000fe200078e00f7 */
[-C--:B------:R-:W-:Y:S01]  /*a7840*/  LEA.HI.X.SX32 R233, R233, R3.reuse, 0x1, P5 ;  /* 0x00000003e9e97211 */ /* 0x080fe200028f0eff */
[----:B------:R-:W-:Y:S01]  /*a7850*/  IMAD.MOV.U32 R132, RZ, RZ, R242 ;  /* 0x000000ffff847224 */ /* 0x000fe200078e00f2 */
[-C--:B------:R-:W-:Y:S01]  /*a7860*/  IADD3 R62, P2, R63, R2.reuse, RZ ;  /* 0x000000023f3e7210 */ /* 0x080fe20007f5e0ff */
[----:B-1----:R-:W-:Y:S01]  /*a7870*/  IMAD.IADD R247, R245, 0x1, R252 ;  /* 0x00000001f5f77824 */ /* 0x002fe200078e02fc */
[-C--:B------:R-:W-:Y:S01]  /*a7880*/  LEA.HI.X.SX32 R231, R231, R3.reuse, 0x1, P3 ;  /* 0x00000003e7e77211 */ /* 0x080fe200018f0eff */
[----:B------:R-:W-:Y:S01]  /*a7890*/  IMAD.MOV.U32 R122, RZ, RZ, R130 ;  /* 0x000000ffff7a7224 */ /* 0x000fe200078e0082 */
[-C--:B------:R-:W-:Y:S01]  /*a78a0*/  IADD3 R238, P5, R11, R2.reuse, RZ ;  /* 0x000000020bee7210 */ /* 0x080fe20007fbe0ff */
[----:B------:R-:W-:Y:S01]  /*a78b0*/  IMAD.MOV.U32 R128, RZ, RZ, R240 ;  /* 0x000000ffff807224 */ /* 0x000fe200078e00f0 */
[-C--:B------:R-:W-:Y:S01]  /*a78c0*/  IADD3 R236, P3, R237, R2.reuse, RZ ;  /* 0x00000002edec7210 */ /* 0x080fe20007f7e0ff */
[----:B------:R-:W-:Y:S01]  /*a78d0*/  IMAD.MOV.U32 R130, RZ, RZ, R132 ;  /* 0x000000ffff827224 */ /* 0x000fe200078e0084 */
[-C--:B------:R-:W-:Y:S01]  /*a78e0*/  LEA.HI.X.SX32 R63, R63, R3.reuse, 0x1, P2 ;  /* 0x000000033f3f7211 */ /* 0x080fe200010f0eff */
[----:B------:R-:W-:Y:S01]  /*a78f0*/  IMAD.MOV.U32 R132, RZ, RZ, R250 ;  /* 0x000000ffff847224 */ /* 0x000fe200078e00fa */
[-C--:B------:R-:W-:Y:S01]  /*a7900*/  LEA.HI.X.SX32 R239, R11, R3.reuse, 0x1, P5 ;  /* 0x000000030bef7211 */ /* 0x080fe200028f0eff */
[----:B--2---:R-:W-:Y:S01]  /*a7910*/  IMAD.IADD R11, R247, 0x1, R251 ;  /* 0x00000001f70b7824 */ /* 0x004fe200078e02fb */
[-C--:B------:R-:W-:Y:S01]  /*a7920*/  IADD3 R192, P2, R193, R2.reuse, RZ ;  /* 0x00000002c1c07210 */ /* 0x080fe20007f5e0ff */
[----:B------:R-:W1:Y:S01]  /*a7930*/  LDC R251, c[0x0][0x248] ;  /* 0x00009200fffb7b82 */ /* 0x000e620000000800 */
[----:B------:R-:W-:Y:S01]  /*a7940*/  LEA.HI.X.SX32 R237, R237, R3, 0x1, P3 ;  /* 0x00000003eded7211 */ /* 0x000fe200018f0eff */
[----:B------:R-:W-:Y:S01]  /*a7950*/  VIADD R250, R10, 0xc ;  /* 0x0000000c0afa7836 */ /* 0x000fe20000000000 */
[----:B------:R-:W-:-:S02]  /*a7960*/  IADD3 R242, P3, R243, R2, RZ ;  /* 0x00000002f3f27210 */ /* 0x000fc40007f7e0ff */
[-C--:B------:R-:W-:Y:S02]  /*a7970*/  LEA.HI.X.SX32 R193, R193, R3.reuse, 0x1, P2 ;  /* 0x00000003c1c17211 */ /* 0x080fe400010f0eff */
[-C--:B------:R-:W-:Y:S01]  /*a7980*/  IADD3 R198, P2, R199, R2.reuse, RZ ;  /* 0x00000002c7c67210 */ /* 0x080fe20007f5e0ff */
[----:B------:R-:W-:Y:S01]  /*a7990*/  IMAD.MOV.U32 R124, RZ, RZ, R246 ;  /* 0x000000ffff7c7224 */ /* 0x000fe200078e00f6 */
[----:B------:R-:W-:Y:S01]  /*a79a0*/  LEA.HI.X.SX32 R243, R243, R3, 0x1, P3 ;  /* 0x00000003f3f37211 */ /* 0x000fe200018f0eff */
[----:B------:R-:W2:Y:S01]  /*a79b0*/  LDC R252, c[0x0][0x248] ;  /* 0x00009200fffc7b82 */ /* 0x000ea20000000800 */
[----:B------:R-:W-:Y:S02]  /*a79c0*/  ISETP.LT.AND P3, PT, R250, R119, !P0 ;  /* 0x00000077fa00720c */ /* 0x000fe40004761270 */
[----:B------:R-:W-:Y:S02]  /*a79d0*/  LEA.HI.X.SX32 R199, R199, R3, 0x1, P2 ;  /* 0x00000003c7c77211 */ /* 0x000fe400010f0eff */
[----:B------:R-:W-:-:S03]  /*a79e0*/  IADD3 R204, P2, R205, R2, RZ ;  /* 0x00000002cdcc7210 */ /* 0x000fc60007f5e0ff */
[----:B------:R-:W4:Y:S01]  /*a79f0*/  LDC R119, c[0x0][0x22c] ;  /* 0x00008b00ff777b82 */ /* 0x000f220000000800 */
[----:B------:R-:W-:Y:S01]  /*a7a00*/  IMAD.MOV.U32 R126, RZ, RZ, R128 ;  /* 0x000000ffff7e7224 */ /* 0x000fe200078e0080 */
[-C--:B------:R-:W-:Y:S01]  /*a7a10*/  LEA.HI.X.SX32 R205, R205, R3.reuse, 0x1, P2 ;  /* 0x00000003cdcd7211 */ /* 0x080fe200010f0eff */
[----:B------:R-:W-:Y:S01]  /*a7a20*/  IMAD.MOV.U32 R128, RZ, RZ, R248 ;  /* 0x000000ffff807224 */ /* 0x000fe200078e00f8 */
[-C--:B------:R-:W-:Y:S01]  /*a7a30*/  IADD3 R210, P2, R211, R2.reuse, RZ ;  /* 0x00000002d3d27210 */ /* 0x080fe20007f5e0ff */
[----:B------:R-:W-:Y:S02]  /*a7a40*/  IMAD.MOV.U32 R248, RZ, RZ, R138 ;  /* 0x000000fffff87224 */ /* 0x000fe400078e008a */
[----:B------:R-:W-:Y:S01]  /*a7a50*/  IMAD.MOV.U32 R138, RZ, RZ, R244 ;  /* 0x000000ffff8a7224 */ /* 0x000fe200078e00f4 */
[-C--:B------:R-:W-:Y:S01]  /*a7a60*/  IADD3 R244, P5, R245, R2.reuse, RZ ;  /* 0x00000002f5f47210 */ /* 0x080fe20007fbe0ff */
[----:B------:R-:W-:Y:S01]  /*a7a70*/  IMAD.MOV.U32 R116, RZ, RZ, R124 ;  /* 0x000000ffff747224 */ /* 0x000fe200078e007c */
[----:B------:R-:W-:Y:S01]  /*a7a80*/  LEA.HI.X.SX32 R211, R211, R3, 0x1, P2 ;  /* 0x00000003d3d37211 */ /* 0x000fe200010f0eff */
[----:B------:R-:W-:Y:S01]  /*a7a90*/  IMAD.MOV.U32 R124, RZ, RZ, R248 ;  /* 0x000000ffff7c7224 */ /* 0x000fe200078e00f8 */
[----:B------:R-:W-:-:S02]  /*a7aa0*/  IADD3 R216, P2, R217, R2, RZ ;  /* 0x00000002d9d87210 */ /* 0x000fc40007f5e0ff */
[-C--:B------:R-:W-:Y:S02]  /*a7ab0*/  LEA.HI.X.SX32 R245, R245, R3.reuse, 0x1, P5 ;  /* 0x00000003f5f57211 */ /* 0x080fe400028f0eff */
[-C--:B------:R-:W-:Y:S01]  /*a7ac0*/  IADD3 R248, P5, R11, R2.reuse, RZ ;  /* 0x000000020bf87210 */ /* 0x080fe20007fbe0ff */
[----:B------:R-:W-:Y:S01]  /*a7ad0*/  IMAD.MOV.U32 R117, RZ, RZ, R125 ;  /* 0x000000ffff757224 */ /* 0x000fe200078e007d */
[-C--:B------:R-:W-:Y:S01]  /*a7ae0*/  LEA.HI.X.SX32 R217, R217, R3.reuse, 0x1, P2 ;  /* 0x00000003d9d97211 */ /* 0x080fe200010f0eff */
[----:B------:R-:W-:Y:S01]  /*a7af0*/  IMAD.MOV.U32 R125, RZ, RZ, R249 ;  /* 0x000000ffff7d7224 */ /* 0x000fe200078e00f9 */
[----:B------:R-:W-:Y:S01]  /*a7b00*/  IADD3 R222, P2, R223, R2, RZ ;  /* 0x00000002dfde7210 */ /* 0x000fe20007f5e0ff */
[C---:B-1----:R-:W-:Y:S01]  /*a7b10*/  IMAD.IADD R251, R11.reuse, 0x1, R251 ;  /* 0x000000010bfb7824 */ /* 0x042fe200078e02fb */
[-C--:B------:R-:W-:Y:S01]  /*a7b20*/  LEA.HI.X.SX32 R249, R11, R3.reuse, 0x1, P5 ;  /* 0x000000030bf97211 */ /* 0x080fe200028f0eff */
[----:B------:R-:W-:Y:S01]  /*a7b30*/  VIADD R11, R10, 0x8 ;  /* 0x000000080a0b7836 */ /* 0x000fe20000000000 */
[----:B------:R-:W-:-:S02]  /*a7b40*/  LEA.HI.X.SX32 R223, R223, R3, 0x1, P2 ;  /* 0x00000003dfdf7211 */ /* 0x000fc400010f0eff */
[-C--:B------:R-:W-:Y:S02]  /*a7b50*/  IADD3 R228, P2, R229, R2.reuse, RZ ;  /* 0x00000002e5e47210 */ /* 0x080fe40007f5e0ff */
[----:B----4-:R-:W-:Y:S02]  /*a7b60*/  ISETP.LT.AND P5, PT, R11, R119, !P0 ;  /* 0x000000770b00720c */ /* 0x010fe400047a1270 */
[----:B------:R-:W1:Y:S01]  /*a7b70*/  LDC R119, c[0x0][0x22c] ;  /* 0x00008b00ff777b82 */ /* 0x000e620000000800 */
[----:B------:R-:W-:Y:S02]  /*a7b80*/  LEA.HI.X.SX32 R229, R229, R3, 0x1, P2 ;  /* 0x00000003e5e57211 */ /* 0x000fe400010f0eff */
[----:B------:R-:W-:-:S04]  /*a7b90*/  IADD3 R234, P2, R235, R2, RZ ;  /* 0x00000002ebea7210 */ /* 0x000fc80007f5e0ff */
[----:B------:R-:W-:Y:S02]  /*a7ba0*/  LEA.HI.X.SX32 R235, R235, R3, 0x1, P2 ;  /* 0x00000003ebeb7211 */ /* 0x000fe400010f0eff */
[----:B------:R-:W-:Y:S01]  /*a7bb0*/  IADD3 R240, P2, R241, R2, RZ ;  /* 0x00000002f1f07210 */ /* 0x000fe20007f5e0ff */
[----:B--2---:R-:W-:-:S03]  /*a7bc0*/  IMAD.IADD R252, R251, 0x1, R252 ;  /* 0x00000001fbfc7824 */ /* 0x004fc600078e02fc */
[----:B------:R-:W-:Y:S02]  /*a7bd0*/  LEA.HI.X.SX32 R241, R241, R3, 0x1, P2 ;  /* 0x00000003f1f17211 */ /* 0x000fe400010f0eff */
[----:B------:R-:W-:Y:S01]  /*a7be0*/  IADD3 R246, P2, R247, R2, RZ ;  /* 0x00000002f7f67210 */ /* 0x000fe20007f5e0ff */
[----:B------:R-:W-:-:S03]  /*a7bf0*/  VIADD R11, R10, 0xa ;  /* 0x0000000a0a0b7836 */ /* 0x000fc60000000000 */
[-C--:B------:R-:W-:Y:S02]  /*a7c00*/  LEA.HI.X.SX32 R247, R247, R3.reuse, 0x1, P2 ;  /* 0x00000003f7f77211 */ /* 0x080fe400010f0eff */
[CC--:B------:R-:W-:Y:S02]  /*a7c10*/  IADD3 R250, P2, R251.reuse, R2.reuse, RZ ;  /* 0x00000002fbfa7210 */ /* 0x0c0fe40007f5e0ff */
[C---:B------:R-:W-:Y:S02]  /*a7c20*/  IADD3 R2, P6, R252.reuse, R2, RZ ;  /* 0x00000002fc027210 */ /* 0x040fe40007fde0ff */
[-C--:B------:R-:W-:Y:S02]  /*a7c30*/  LEA.HI.X.SX32 R251, R251, R3.reuse, 0x1, P2 ;  /* 0x00000003fbfb7211 */ /* 0x080fe400010f0eff */
[----:B------:R-:W-:Y:S01]  /*a7c40*/  LEA.HI.X.SX32 R3, R252, R3, 0x1, P6 ;  /* 0x00000003fc037211 */ /* 0x000fe200030f0eff */
[----:B------:R-:W-:Y:S01]  /*a7c50*/  VIADD R252, R10, 0x9 ;  /* 0x000000090afc7836 */ /* 0x000fe20000000000 */
[----:B-1----:R-:W-:-:S02]  /*a7c60*/  ISETP.LT.AND P2, PT, R11, R119, !P0 ;  /* 0x000000770b00720c */ /* 0x002fc40004741270 */
[----:B------:R-:W-:Y:S02]  /*a7c70*/  PRMT R11, R184, 0x7772, RZ ;  /* 0x00007772b80b7816 */ /* 0x000fe400000000ff */
[----:B------:R-:W-:-:S03]  /*a7c80*/  ISETP.LT.AND P6, PT, R252, R0, !P0 ;  /* 0x00000000fc00720c */ /* 0x000fc600047c1270 */
[----:B------:R1:W-:Y:S01]  /*a7c90*/  @P5 STG.E.U8 desc[UR4][R116.64], R11 ;  /* 0x0000000b74005986 */ /* 0x0003e2000c101104 */
[----:B------:R-:W-:Y:S01]  /*a7ca0*/  PRMT R184, R184, 0x7773, RZ ;  /* 0x00007773b8b87816 */ /* 0x000fe200000000ff */
[----:B------:R-:W-:Y:S01]  /*a7cb0*/  VIADD R252, R10, 0xd ;  /* 0x0000000d0afc7836 */ /* 0x000fe20000000000 */
[----:B------:R-:W-:Y:S01]  /*a7cc0*/  PRMT R186, R186, 0x7772, RZ ;  /* 0x00007772baba7816 */ /* 0x000fe200000000ff */
[----:B------:R-:W2:Y:S01]  /*a7cd0*/  LDC R0, c[0x0][0x22c] ;  /* 0x00008b00ff007b82 */ /* 0x000ea20000000800 */
[----:B-1----:R-:W-:-:S05]  /*a7ce0*/  VIADD R11, R10, 0xb ;  /* 0x0000000b0a0b7836 */ /* 0x002fca0000000000 */
[----:B------:R-:W-:Y:S01]  /*a7cf0*/  ISETP.LT.AND P5, PT, R11, R101, !P0 ;  /* 0x000000650b00720c */ /* 0x000fe200047a1270 */
[----:B------:R1:W-:Y:S02]  /*a7d00*/  @P6 STG.E.U8 desc[UR4][R122.64], R184 ;  /* 0x000000b87a006986 */ /* 0x0003e4000c101104 */
[C---:B-1----:R-:W-:Y:S01]  /*a7d10*/  PRMT R184, R185.reuse, 0x7772, RZ ;  /* 0x00007772b9b87816 */ /* 0x042fe200000000ff */
[----:B------:R-:W-:Y:S01]  /*a7d20*/  VIADD R11, R10, 0x10 ;  /* 0x000000100a0b7836 */ /* 0x000fe20000000000 */
[----:B------:R-:W-:Y:S01]  /*a7d30*/  PRMT R185, R185, 0x7773, RZ ;  /* 0x00007773b9b97816 */ /* 0x000fe200000000ff */
[----:B------:R-:W1:Y:S02]  /*a7d40*/  LDC R122, c[0x0][0x22c] ;  /* 0x00008b00ff7a7b82 */ /* 0x000e640000000800 */
[----:B------:R-:W-:Y:S05]  /*a7d50*/  @P2 STG.E.U8 desc[UR4][R120.64], R184 ;  /* 0x000000b878002986 */ /* 0x000fea000c101104 */
[----:B------:R4:W-:Y:S01]  /*a7d60*/  @P5 STG.E.U8 desc[UR4][R172.64], R185 ;  /* 0x000000b9ac005986 */ /* 0x0009e2000c101104 */
[----:B---3--:R-:W-:-:S03]  /*a7d70*/  ISETP.LT.AND P6, PT, R252, R100, !P0 ;  /* 0x00000064fc00720c */ /* 0x008fc600047c1270 */
[----:B----4-:R-:W3:Y:S04]  /*a7d80*/  LDL.LU.64 R172, [R1+0x3e10] ;  /* 0x003e100001ac7983 */ /* 0x010ee80000300a00 */
[----:B------:R4:W-:Y:S06]  /*a7d90*/  @P3 STG.E.U8 desc[UR4][R170.64], R186 ;  /* 0x000000baaa003986 */ /* 0x0009ec000c101104 */
[----:B------:R0:W-:Y:S04]  /*a7da0*/  @P6 STG.E.U8 desc[UR4][R168.64], R187 ;  /* 0x000000bba8006986 */ /* 0x0001e8000c101104 */
[----:B----4-:R-:W4:Y:S04]  /*a7db0*/  LDL.LU.64 R170, [R1+0x3e08] ;  /* 0x003e080001aa7983 */ /* 0x010f280000300a00 */
[----:B0-----:R-:W4:Y:S01]  /*a7dc0*/  LDL.LU.64 R168, [R1+0x3e00] ;  /* 0x003e000001a87983 */ /* 0x001f220000300a00 */
[----:B------:R-:W-:Y:S01]  /*a7dd0*/  ISETP.LT.AND P2, PT, R11, R97, !P0 ;  /* 0x000000610b00720c */ /* 0x000fe20004741270 */
[----:B------:R-:W-:-:S02]  /*a7de0*/  VIADD R11, R10, 0xe ;  /* 0x0000000e0a0b7836 */ /* 0x000fc40000000000 */
[----:B------:R-:W-:-:S03]  /*a7df0*/  VIADD R184, R10, 0xf ;  /* 0x0000000f0ab87836 */ /* 0x000fc60000000000 */
[----:B--2---:R-:W-:Y:S02]  /*a7e00*/  ISETP.LT.AND P3, PT, R11, R0, !P0 ;  /* 0x000000000b00720c */ /* 0x004fe40004761270 */
[----:B------:R-:W-:Y:S01]  /*a7e10*/  ISETP.LT.AND P5, PT, R184, R96, !P0 ;  /* 0x00000060b800720c */ /* 0x000fe200047a1270 */
[----:B------:R-:W-:Y:S01]  /*a7e20*/  VIADD R184, R10, 0x11 ;  /* 0x000000110ab87836 */ /* 0x000fe20000000000 */
[C---:B------:R-:W-:Y:S02]  /*a7e30*/  PRMT R105, R179.reuse, 0x7773, RZ ;  /* 0x00007773b3697816 */ /* 0x040fe400000000ff */
[C---:B------:R-:W-:Y:S02]  /*a7e40*/  PRMT R108, R179.reuse, 0x7772, RZ ;  /* 0x00007772b36c7816 */ /* 0x040fe400000000ff */
[C---:B------:R-:W-:Y:S02]  /*a7e50*/  PRMT R110, R179.reuse, 0x7771, RZ ;  /* 0x00007771b36e7816 */ /* 0x040fe400000000ff */
[----:B------:R-:W-:-:S02]  /*a7e60*/  PRMT R112, R179, 0x7770, RZ ;  /* 0x00007770b3707816 */ /* 0x000fc400000000ff */
[----:B------:R-:W-:Y:S02]  /*a7e70*/  ISETP.LT.AND P6, PT, R184, R111, !P0 ;  /* 0x0000006fb800720c */ /* 0x000fe400047c1270 */
[----:B------:R-:W-:Y:S01]  /*a7e80*/  PRMT R179, R176, 0x7770, RZ ;  /* 0x00007770b0b37816 */ /* 0x000fe200000000ff */
[----:B------:R-:W0:Y:S01]  /*a7e90*/  LDC R184, c[0x0][0x22c] ;  /* 0x00008b00ffb87b82 */ /* 0x000e220000000800 */
[----:B------:R-:W-:Y:S01]  /*a7ea0*/  @P3 STG.E.U8 desc[UR4][R126.64], R109 ;  /* 0x0000006d7e003986 */ /* 0x000fe2000c101104 */
[----:B------:R-:W-:-:S03]  /*a7eb0*/  VIADD R11, R10, 0x14 ;  /* 0x000000140a0b7836 */ /* 0x000fc60000000000 */
[----:B------:R-:W-:Y:S04]  /*a7ec0*/  @P5 STG.E.U8 desc[UR4][R124.64], R106 ;  /* 0x0000006a7c005986 */ /* 0x000fe8000c101104 */
[----:B------:R2:W-:Y:S01]  /*a7ed0*/  @P2 STG.E.U8 desc[UR4][R130.64], R179 ;  /* 0x000000b382002986 */ /* 0x0005e2000c101104 */
[C---:B------:R-:W-:Y:S02]  /*a7ee0*/  PRMT R0, R178.reuse, 0x7773, RZ ;  /* 0x00007773b2007816 */ /* 0x040fe400000000ff */
[C---:B------:R-:W-:Y:S02]  /*a7ef0*/  PRMT R96, R178.reuse, 0x7772, RZ ;  /* 0x00007772b2607816 */ /* 0x040fe400000000ff */
[C---:B------:R-:W-:Y:S02]  /*a7f00*/  PRMT R252, R178.reuse, 0x7771, RZ ;  /* 0x00007771b2fc7816 */ /* 0x040fe400000000ff */
[----:B------:R-:W-:-:S02]  /*a7f10*/  PRMT R187, R178, 0x7770, RZ ;  /* 0x00007770b2bb7816 */ /* 0x000fc400000000ff */
[----:B------:R-:W-:Y:S01]  /*a7f20*/  ISETP.LT.AND P3, PT, R11, R107, !P0 ;  /* 0x0000006b0b00720c */ /* 0x000fe20004761270 */
[----:B--2---:R-:W2:Y:S01]  /*a7f30*/  LDC R179, c[0x0][0x22c] ;  /* 0x00008b00ffb37b82 */ /* 0x004ea20000000800 */
[----:B------:R-:W-:Y:S01]  /*a7f40*/  PRMT R178, R176, 0x7771, RZ ;  /* 0x00007771b0b27816 */ /* 0x000fe200000000ff */
[----:B------:R-:W-:Y:S01]  /*a7f50*/  VIADD R11, R10, 0x12 ;  /* 0x000000120a0b7836 */ /* 0x000fe20000000000 */
[C---:B------:R-:W-:Y:S02]  /*a7f60*/  PRMT R101, R176.reuse, 0x7772, RZ ;  /* 0x00007772b0657816 */ /* 0x040fe400000000ff */
[----:B------:R-:W-:Y:S01]  /*a7f70*/  PRMT R100, R176, 0x7773, RZ ;  /* 0x00007773b0647816 */ /* 0x000fe200000000ff */
[----:B------:R-:W-:Y:S01]  /*a7f80*/  VIADD R176, R10, 0x13 ;  /* 0x000000130ab07836 */ /* 0x000fe20000000000 */
[C---:B------:R-:W-:Y:S02]  /*a7f90*/  PRMT R185, R177.reuse, 0x7770, RZ ;  /* 0x00007770b1b97816 */ /* 0x040fe400000000ff */
[----:B------:R-:W-:-:S02]  /*a7fa0*/  PRMT R186, R177, 0x7771, RZ ;  /* 0x00007771b1ba7816 */ /* 0x000fc400000000ff */
[C---:B------:R-:W-:Y:S02]  /*a7fb0*/  PRMT R104, R177.reuse, 0x7772, RZ ;  /* 0x00007772b1687816 */ /* 0x040fe400000000ff */
[----:B------:R-:W-:Y:S02]  /*a7fc0*/  PRMT R97, R177, 0x7773, RZ ;  /* 0x00007773b1617816 */ /* 0x000fe400000000ff */
[----:B------:R-:W-:Y:S01]  /*a7fd0*/  PRMT R123, R182, 0x7773, RZ ;  /* 0x00007773b67b7816 */ /* 0x000fe200000000ff */
[----:B------:R-:W1:Y:S01]  /*a7fe0*/  LDC R177, c[0x0][0x22c] ;  /* 0x00008b00ffb17b82 */ /* 0x000e620000000800 */
[----:B------:R-:W-:Y:S01]  /*a7ff0*/  ISETP.LT.AND P2, PT, R11, R102, !P0 ;  /* 0x000000660b00720c */ /* 0x000fe20004741270 */
[----:B------:R0:W-:Y:S01]  /*a8000*/  @P6 STG.E.U8 desc[UR4][R128.64], R178 ;  /* 0x000000b280006986 */ /* 0x0001e2000c101104 */
[----:B------:R-:W-:Y:S01]  /*a8010*/  ISETP.LT.AND P5, PT, R176, R103, !P0 ;  /* 0x00000067b000720c */ /* 0x000fe200047a1270 */
[----:B------:R-:W-:Y:S01]  /*a8020*/  VIADD R176, R10, 0x15 ;  /* 0x000000150ab07836 */ /* 0x000fe20000000000 */
[----:B------:R-:W-:-:S02]  /*a8030*/  PRMT R124, R182, 0x7772, RZ ;  /* 0x00007772b67c7816 */ /* 0x000fc400000000ff */
[----:B------:R-:W-:Y:S02]  /*a8040*/  PRMT R131, R182, 0x7771, RZ ;  /* 0x00007771b6837816 */ /* 0x000fe400000000ff */
[----:B------:R-:W-:Y:S01]  /*a8050*/  PRMT R118, R180, 0x7770, RZ ;  /* 0x00007770b4767816 */ /* 0x000fe200000000ff */
[----:B------:R-:W1:Y:S01]  /*a8060*/  LDC R182, c[0x0][0x22c] ;  /* 0x00008b00ffb67b82 */ /* 0x000e620000000800 */
[----:B0-----:R-:W-:-:S07]  /*a8070*/  ISETP.LT.AND P6, PT, R176, R184, !P0 ;  /* 0x000000b8b000720c */ /* 0x001fce00047c1270 */
[----:B------:R-:W0:Y:S01]  /*a8080*/  LDC R178, c[0x0][0x22c] ;  /* 0x00008b00ffb27b82 */ /* 0x000e220000000800 */
[C---:B------:R-:W-:Y:S01]  /*a8090*/  VIADD R176, R10.reuse, 0x17 ;  /* 0x000000170ab07836 */ /* 0x040fe20000000000 */
[----:B------:R-:W-:Y:S01]  /*a80a0*/  @P2 STG.E.U8 desc[UR4][R134.64], R185 ;  /* 0x000000b986002986 */ /* 0x000fe2000c101104 */
[----:B------:R-:W-:-:S03]  /*a80b0*/  VIADD R11, R10, 0x18 ;  /* 0x000000180a0b7836 */ /* 0x000fc60000000000 */
[----:B------:R0:W-:Y:S01]  /*a80c0*/  @P5 STG.E.U8 desc[UR4][R132.64], R186 ;  /* 0x000000ba84005986 */ /* 0x0001e2000c101104 */
[----:B--2---:R-:W-:Y:S02]  /*a80d0*/  ISETP.LT.AND P5, PT, R176, R179, !P0 ;  /* 0x000000b3b000720c */ /* 0x004fe400047a1270 */
[----:B------:R-:W-:Y:S01]  /*a80e0*/  PRMT R111, R180, 0x7771, RZ ;  /* 0x00007771b46f7816 */ /* 0x000fe200000000ff */
[----:B------:R-:W2:Y:S01]  /*a80f0*/  LDC R179, c[0x0][0x22c] ;  /* 0x00008b00ffb37b82 */ /* 0x000ea20000000800 */
[----:B-1----:R-:W-:Y:S01]  /*a8100*/  ISETP.LT.AND P2, PT, R11, R177, !P0 ;  /* 0x000000b10b00720c */ /* 0x002fe20004741270 */
[----:B------:R-:W-:Y:S01]  /*a8110*/  VIADD R11, R10, 0x16 ;  /* 0x000000160a0b7836 */ /* 0x000fe20000000000 */
[C---:B------:R-:W-:Y:S02]  /*a8120*/  PRMT R113, R180.reuse, 0x7772, RZ ;  /* 0x00007772b4717816 */ /* 0x040fe400000000ff */
[----:B------:R-:W-:Y:S02]  /*a8130*/  PRMT R125, R180, 0x7773, RZ ;  /* 0x00007773b47d7816 */ /* 0x000fe400000000ff */
[C---:B------:R-:W-:Y:S01]  /*a8140*/  PRMT R120, R181.reuse, 0x7770, RZ ;  /* 0x00007770b5787816 */ /* 0x040fe200000000ff */
[----:B------:R-:W1:Y:S01]  /*a8150*/  LDC R180, c[0x0][0x22c] ;  /* 0x00008b00ffb47b82 */ /* 0x000e620000000800 */
[----:B------:R-:W-:-:S02]  /*a8160*/  PRMT R109, R181, 0x7771, RZ ;  /* 0x00007771b56d7816 */ /* 0x000fc400000000ff */
[C---:B------:R-:W-:Y:S02]  /*a8170*/  PRMT R119, R181.reuse, 0x7772, RZ ;  /* 0x00007772b5777816 */ /* 0x040fe400000000ff */
[----:B------:R-:W-:Y:S01]  /*a8180*/  PRMT R117, R181, 0x7773, RZ ;  /* 0x00007773b5757816 */ /* 0x000fe200000000ff */
[----:B------:R-:W-:Y:S02]  /*a8190*/  @P3 STG.E.U8 desc[UR4][R138.64], R187 ;  /* 0x000000bb8a003986 */ /* 0x000fe4000c101104 */
[----:B------:R-:W4:Y:S01]  /*a81a0*/  LDC R181, c[0x0][0x22c] ;  /* 0x00008b00ffb57b82 */ /* 0x000f220000000800 */
[----:B0-----:R-:W-:Y:S01]  /*a81b0*/  ISETP.LT.AND P3, PT, R11, R178, !P0 ;  /* 0x000000b20b00720c */ /* 0x001fe20004761270 */
[----:B------:R0:W-:Y:S01]  /*a81c0*/  @P6 STG.E.U8 desc[UR4][R136.64], R252 ;  /* 0x000000fc88006986 */ /* 0x0001e2000c101104 */
[----:B------:R-:W-:Y:S01]  /*a81d0*/  IMAD.MOV.U32 R184, RZ, RZ, R142 ;  /* 0x000000ffffb87224 */ /* 0x000fe200078e008e */
[C---:B------:R-:W-:Y:S01]  /*a81e0*/  PRMT R132, R175.reuse, 0x7771, RZ ;  /* 0x00007771af847816 */ /* 0x040fe200000000ff */
[----:B------:R-:W-:Y:S01]  /*a81f0*/  IMAD.MOV.U32 R185, RZ, RZ, R143 ;  /* 0x000000ffffb97224 */ /* 0x000fe200078e008f */
[C---:B------:R-:W-:Y:S01]  /*a8200*/  PRMT R134, R175.reuse, 0x7770, RZ ;  /* 0x00007770af867816 */ /* 0x040fe200000000ff */
[----:B------:R-:W-:Y:S01]  /*a8210*/  IMAD.MOV.U32 R102, RZ, RZ, R144 ;  /* 0x000000ffff667224 */ /* 0x000fe200078e0090 */
[C---:B------:R-:W-:Y:S01]  /*a8220*/  PRMT R144, R175.reuse, 0x7772, RZ ;  /* 0x00007772af907816 */ /* 0x040fe200000000ff */
[----:B------:R-:W-:Y:S01]  /*a8230*/  IMAD.MOV.U32 R106, RZ, RZ, R150 ;  /* 0x000000ffff6a7224 */ /* 0x000fe200078e0096 */
[----:B------:R-:W-:Y:S01]  /*a8240*/  PRMT R150, R175, 0x7773, RZ ;  /* 0x00007773af967816 */ /* 0x000fe200000000ff */
[----:B------:R-:W-:Y:S01]  /*a8250*/  VIADD R176, R10, 0x19 ;  /* 0x000000190ab07836 */ /* 0x000fe20000000000 */
[C---:B------:R-:W-:Y:S01]  /*a8260*/  PRMT R142, R174.reuse, 0x7773, RZ ;  /* 0x00007773ae8e7816 */ /* 0x040fe200000000ff */
[----:B------:R-:W-:Y:S01]  /*a8270*/  IMAD.MOV.U32 R126, RZ, RZ, R140 ;  /* 0x000000ffff7e7224 */ /* 0x000fe200078e008c */
[C---:B------:R-:W-:Y:S01]  /*a8280*/  PRMT R143, R174.reuse, 0x7772, RZ ;  /* 0x00007772ae8f7816 */ /* 0x040fe200000000ff */
[----:B------:R-:W-:Y:S01]  /*a8290*/  IMAD.MOV.U32 R103, RZ, RZ, R145 ;  /* 0x000000ffff677224 */ /* 0x000fe200078e0091 */
[C---:B0-----:R-:W-:Y:S01]  /*a82a0*/  PRMT R137, R174.reuse, 0x7771, RZ ;  /* 0x00007771ae897816 */ /* 0x041fe200000000ff */
[----:B------:R-:W-:Y:S01]  /*a82b0*/  IMAD.MOV.U32 R107, RZ, RZ, R151 ;  /* 0x000000ffff6b7224 */ /* 0x000fe200078e0097 */
[----:B------:R-:W-:Y:S01]  /*a82c0*/  PRMT R187, R174, 0x7770, RZ ;  /* 0x00007770aebb7816 */ /* 0x000fe200000000ff */
[----:B------:R-:W-:Y:S01]  /*a82d0*/  VIADD R11, R10, 0x1c ;  /* 0x0000001c0a0b7836 */ /* 0x000fe20000000000 */
[----:B------:R-:W-:Y:S01]  /*a82e0*/  ISETP.LT.AND P6, PT, R176, R182, !P0 ;  /* 0x000000b6b000720c */ /* 0x000fe200047c1270 */
[----:B------:R-:W-:Y:S01]  /*a82f0*/  IMAD.MOV.U32 R127, RZ, RZ, R141 ;  /* 0x000000ffff7f7224 */ /* 0x000fe200078e008d */
[----:B------:R-:W0:Y:S01]  /*a8300*/  LDC R182, c[0x0][0x22c] ;  /* 0x00008b00ffb67b82 */ /* 0x000e220000000800 */
[----:B------:R-:W-:-:S02]  /*a8310*/  PRMT R121, R183, 0x7773, RZ ;  /* 0x00007773b7797816 */ /* 0x000fc400000000ff */
[C---:B------:R-:W-:Y:S02]  /*a8320*/  PRMT R129, R183.reuse, 0x7772, RZ ;  /* 0x00007772b7817816 */ /* 0x040fe400000000ff */
[C---:B------:R-:W-:Y:S02]  /*a8330*/  PRMT R128, R183.reuse, 0x7771, RZ ;  /* 0x00007771b7807816 */ /* 0x040fe400000000ff */
[----:B------:R-:W-:Y:S01]  /*a8340*/  PRMT R116, R183, 0x7770, RZ ;  /* 0x00007770b7747816 */ /* 0x000fe200000000ff */
[----:B------:R-:W0:Y:S08]  /*a8350*/  LDC R130, c[0x0][0x22c] ;  /* 0x00008b00ff827b82 */ /* 0x000e300000000800 */
[----:B------:R-:W0:Y:S08]  /*a8360*/  LDC R183, c[0x0][0x22c] ;  /* 0x00008b00ffb77b82 */ /* 0x000e300000000800 */
[----:B------:R-:W0:Y:S08]  /*a8370*/  LDC R133, c[0x0][0x22c] ;  /* 0x00008b00ff857b82 */ /* 0x000e300000000800 */
[----:B------:R-:W0:Y:S01]  /*a8380*/  LDC R135, c[0x0][0x22c] ;  /* 0x00008b00ff877b82 */ /* 0x000e220000000800 */
[----:B---3--:R-:W-:-:S02]  /*a8390*/  PRMT R174, R172, 0x7770, RZ ;  /* 0x00007770acae7816 */ /* 0x008fc400000000ff */
[C---:B------:R-:W-:Y:S02]  /*a83a0*/  PRMT R177, R172.reuse, 0x7771, RZ ;  /* 0x00007771acb17816 */ /* 0x040fe400000000ff */
[C---:B------:R-:W-:Y:S02]  /*a83b0*/  PRMT R138, R172.reuse, 0x7772, RZ ;  /* 0x00007772ac8a7816 */ /* 0x040fe400000000ff */
[----:B------:R-:W-:Y:S01]  /*a83c0*/  PRMT R140, R172, 0x7773, RZ ;  /* 0x00007773ac8c7816 */ /* 0x000fe200000000ff */
[----:B------:R-:W-:Y:S01]  /*a83d0*/  IMAD.MOV.U32 R172, RZ, RZ, R166 ;  /* 0x000000ffffac7224 */ /* 0x000fe200078e00a6 */
[C---:B------:R-:W-:Y:S02]  /*a83e0*/  PRMT R175, R173.reuse, 0x7770, RZ ;  /* 0x00007770adaf7816 */ /* 0x040fe400000000ff */
[C---:B------:R-:W-:Y:S02]  /*a83f0*/  PRMT R178, R173.reuse, 0x7771, RZ ;  /* 0x00007771adb27816 */ /* 0x040fe400000000ff */
[----:B------:R-:W-:-:S02]  /*a8400*/  PRMT R145, R173, 0x7772, RZ ;  /* 0x00007772ad917816 */ /* 0x000fc400000000ff */
[----:B------:R-:W-:Y:S01]  /*a8410*/  PRMT R136, R173, 0x7773, RZ ;  /* 0x00007773ad887816 */ /* 0x000fe200000000ff */
[----:B------:R-:W-:Y:S02]  /*a8420*/  IMAD.MOV.U32 R173, RZ, RZ, R167 ;  /* 0x000000ffffad7224 */ /* 0x000fe400078e00a7 */
[----:B------:R-:W3:Y:S04]  /*a8430*/  LDL.LU.64 R166, [R1+0x3df8] ;  /* 0x003df80001a67983 */ /* 0x000ee80000300a00 */
[----:B------:R1:W-:Y:S01]  /*a8440*/  @P3 STG.E.U8 desc[UR4][R172.64], R112 ;  /* 0x00000070ac003986 */ /* 0x0003e2000c101104 */
[----:B--2---:R-:W-:Y:S01]  /*a8450*/  ISETP.LT.AND P3, PT, R11, R179, !P0 ;  /* 0x000000b30b00720c */ /* 0x004fe20004761270 */
[C---:B------:R-:W-:Y:S02]  /*a8460*/  VIADD R11, R10.reuse, 0x1a ;  /* 0x0000001a0a0b7836 */ /* 0x040fe40000000000 */
[----:B------:R2:W-:Y:S04]  /*a8470*/  @P5 STG.E.U8 desc[UR4][R184.64], R110 ;  /* 0x0000006eb8005986 */ /* 0x0005e8000c101104 */
[----:B------:R0:W-:Y:S01]  /*a8480*/  @P2 STG.E.U8 desc[UR4][R102.64], R101 ;  /* 0x0000006566002986 */ /* 0x0001e2000c101104 */
[----:B-1----:R-:W-:Y:S01]  /*a8490*/  VIADD R172, R10, 0x1b ;  /* 0x0000001b0aac7836 */ /* 0x002fe20000000000 */
[----:B------:R-:W-:-:S02]  /*a84a0*/  ISETP.LT.AND P2, PT, R11, R180, !P0 ;  /* 0x000000b40b00720c */ /* 0x000fc40004741270 */
[----:B------:R1:W-:Y:S01]  /*a84b0*/  @P6 STG.E.U8 desc[UR4][R106.64], R100 ;  /* 0x000000646a006986 */ /* 0x0003e2000c101104 */
[----:B----4-:R-:W-:Y:S01]  /*a84c0*/  PRMT R186, R168, 0x7772, RZ ;  /* 0x00007772a8ba7816 */ /* 0x010fe200000000ff */
[----:B--2---:R-:W2:Y:S01]  /*a84d0*/  LDC R110, c[0x0][0x22c] ;  /* 0x00008b00ff6e7b82 */ /* 0x004ea20000000800 */
[----:B------:R-:W-:Y:S01]  /*a84e0*/  ISETP.LT.AND P5, PT, R172, R181, !P0 ;  /* 0x000000b5ac00720c */ /* 0x000fe200047a1270 */
[----:B0-----:R-:W-:Y:S02]  /*a84f0*/  IMAD.MOV.U32 R102, RZ, RZ, R126 ;  /* 0x000000ffff667224 */ /* 0x001fe400078e007e */
[----:B------:R-:W-:-:S04]  /*a8500*/  IMAD.MOV.U32 R103, RZ, RZ, R127 ;  /* 0x000000ffff677224 */ /* 0x000fc800078e007f */
[----:B------:R-:W0:Y:S01]  /*a8510*/  LDC R181, c[0x0][0x22c] ;  /* 0x00008b00ffb57b82 */ /* 0x000e220000000800 */
[----:B------:R-:W-:Y:S02]  /*a8520*/  IMAD.MOV.U32 R126, RZ, RZ, R148 ;  /* 0x000000ffff7e7224 */ /* 0x000fe400078e0094 */
[----:B-1----:R-:W-:Y:S02]  /*a8530*/  IMAD.MOV.U32 R106, RZ, RZ, R154 ;  /* 0x000000ffff6a7224 */ /* 0x002fe400078e009a */
        /* <DEDUP_REMOVED lines=8> */
[----:B------:R-:W-:Y:S01]  /*a85c0*/  IMAD.MOV.U32 R100, RZ, RZ, R158 ;  /* 0x000000ffff647224 */ /* 0x000fe200078e009e */
[C---:B------:R-:W-:Y:S01]  /*a85d0*/  PRMT R149, R170.reuse, 0x7773, RZ ;  /* 0x00007773aa957816 */ /* 0x040fe200000000ff */
[----:B------:R-:W-:Y:S01]  /*a85e0*/  IMAD.MOV.U32 R101, RZ, RZ, R159 ;  /* 0x000000ffff657224 */ /* 0x000fe200078e009f */
[C---:B------:R-:W-:Y:S01]  /*a85f0*/  PRMT R158, R170.reuse, 0x7772, RZ ;  /* 0x00007772aa9e7816 */ /* 0x040fe200000000ff */
[----:B------:R-:W1:Y:S01]  /*a8600*/  LDC R112, c[0x0][0x22c] ;  /* 0x00008b00ff707b82 */ /* 0x000e620000000800 */
[----:B------:R-:W-:-:S02]  /*a8610*/  PRMT R180, R170, 0x7771, RZ ;  /* 0x00007771aab47816 */ /* 0x000fc400000000ff */
[----:B------:R-:W-:Y:S02]  /*a8620*/  PRMT R179, R170, 0x7770, RZ ;  /* 0x00007770aab37816 */ /* 0x000fe400000000ff */
[C---:B------:R-:W-:Y:S02]  /*a8630*/  PRMT R170, R168.reuse, 0x7770, RZ ;  /* 0x00007770a8aa7816 */ /* 0x040fe400000000ff */
[C---:B------:R-:W-:Y:S02]  /*a8640*/  PRMT R173, R168.reuse, 0x7771, RZ ;  /* 0x00007771a8ad7816 */ /* 0x040fe400000000ff */
[----:B------:R-:W-:Y:S01]  /*a8650*/  PRMT R185, R168, 0x7773, RZ ;  /* 0x00007773a8b97816 */ /* 0x000fe200000000ff */
[----:B------:R-:W-:Y:S01]  /*a8660*/  IMAD.MOV.U32 R168, RZ, RZ, R164 ;  /* 0x000000ffffa87224 */ /* 0x000fe200078e00a4 */
[C---:B------:R-:W-:Y:S02]  /*a8670*/  PRMT R171, R169.reuse, 0x7770, RZ ;  /* 0x00007770a9ab7816 */ /* 0x040fe400000000ff */
[----:B------:R-:W-:-:S02]  /*a8680*/  PRMT R176, R169, 0x7771, RZ ;  /* 0x00007771a9b07816 */ /* 0x000fc400000000ff */
[C---:B------:R-:W-:Y:S02]  /*a8690*/  PRMT R159, R169.reuse, 0x7772, RZ ;  /* 0x00007772a99f7816 */ /* 0x040fe400000000ff */
[----:B------:R-:W-:Y:S01]  /*a86a0*/  PRMT R252, R169, 0x7773, RZ ;  /* 0x00007773a9fc7816 */ /* 0x000fe200000000ff */
[----:B------:R-:W-:Y:S02]  /*a86b0*/  IMAD.MOV.U32 R169, RZ, RZ, R165 ;  /* 0x000000ffffa97224 */ /* 0x000fe400078e00a5 */
[----:B------:R-:W4:Y:S04]  /*a86c0*/  LDL.LU.64 R164, [R1+0x3df0] ;  /* 0x003df00001a47983 */ /* 0x000f280000300a00 */
[----:B------:R2:W-:Y:S04]  /*a86d0*/  @P2 STG.E.U8 desc[UR4][R168.64], R104 ;  /* 0x00000068a8002986 */ /* 0x0005e8000c101104 */
[----:B------:R-:W-:Y:S04]  /*a86e0*/  @P5 STG.E.U8 desc[UR4][R102.64], R97 ;  /* 0x0000006166005986 */ /* 0x000fe8000c101104 */
[----:B------:R0:W-:Y:S01]  /*a86f0*/  @P3 STG.E.U8 desc[UR4][R106.64], R96 ;  /* 0x000000606a003986 */ /* 0x0001e2000c101104 */
[----:B------:R-:W-:-:S02]  /*a8700*/  VIADD R172, R10, 0x1d ;  /* 0x0000001d0aac7836 */ /* 0x000fc40000000000 */
[----:B------:R-:W-:Y:S01]  /*a8710*/  VIADD R11, R10, 0x21 ;  /* 0x000000210a0b7836 */ /* 0x000fe20000000000 */
[----:B--2---:R-:W2:Y:S08]  /*a8720*/  LDC R104, c[0x0][0x22c] ;  /* 0x00008b00ff687b82 */ /* 0x004eb00000000800 */
[----:B0-----:R-:W0:Y:S01]  /*a8730*/  LDC R106, c[0x0][0x22c] ;  /* 0x00008b00ff6a7b82 */ /* 0x001e220000000800 */
[----:B------:R-:W-:-:S02]  /*a8740*/  ISETP.LT.AND P6, PT, R172, R110, !P0 ;  /* 0x0000006eac00720c */ /* 0x000fc400047c1270 */
[----:B------:R-:W-:Y:S01]  /*a8750*/  ISETP.LT.AND P2, PT, R11, R181, !P0 ;  /* 0x000000b50b00720c */ /* 0x000fe20004741270 */
[C---:B------:R-:W-:Y:S02]  /*a8760*/  VIADD R11, R10.reuse, 0x1e ;  /* 0x0000001e0a0b7836 */ /* 0x040fe40000000000 */
[C---:B------:R-:W-:Y:S02]  /*a8770*/  VIADD R168, R10.reuse, 0x1f ;  /* 0x0000001f0aa87836 */ /* 0x040fe40000000000 */
[----:B------:R-:W1:Y:S01]  /*a8780*/  LDC R110, c[0x0][0x22c] ;  /* 0x00008b00ff6e7b82 */ /* 0x000e620000000800 */
[----:B------:R-:W-:Y:S01]  /*a8790*/  ISETP.LT.AND P3, PT, R11, R182, !P0 ;  /* 0x000000b60b00720c */ /* 0x000fe20004761270 */
[----:B------:R-:W-:-:S04]  /*a87a0*/  VIADD R11, R10, 0x20 ;  /* 0x000000200a0b7836 */ /* 0x000fc80000000000 */
[----:B------:R0:W-:Y:S02]  /*a87b0*/  @P6 STG.E.U8 desc[UR4][R100.64], R0 ;  /* 0x0000000064006986 */ /* 0x0001e4000c101104 */
[----:B0-----:R-:W-:Y:S02]  /*a87c0*/  ISETP.LT.AND P6, PT, R11, R106, !P0 ;  /* 0x0000006a0b00720c */ /* 0x001fe400047c1270 */
[----:B------:R-:W4:Y:S01]  /*a87d0*/  LDL.LU.64 R106, [R1+0xa48] ;  /* 0x000a4800016a7983 */ /* 0x000f220000300a00 */
[----:B------:R-:W-:Y:S01]  /*a87e0*/  ISETP.LT.AND P5, PT, R168, R183, !P0 ;  /* 0x000000b7a800720c */ /* 0x000fe200047a1270 */
[----:B------:R-:W-:Y:S02]  /*a87f0*/  IMAD.MOV.U32 R96, RZ, RZ, R160 ;  /* 0x000000ffff607224 */ /* 0x000fe400078e00a0 */
[----:B------:R0:W-:Y:S01]  /*a8800*/  @P3 STG.E.U8 desc[UR4][R154.64], R108 ;  /* 0x0000006c9a003986 */ /* 0x0001e2000c101104 */
[----:B------:R-:W-:Y:S02]  /*a8810*/  IMAD.MOV.U32 R97, RZ, RZ, R161 ;  /* 0x000000ffff617224 */ /* 0x000fe400078e00a1 */
[----:B------:R-:W-:-:S02]  /*a8820*/  VIADD R11, R10, 0x22 ;  /* 0x000000220a0b7836 */ /* 0x000fc40000000000 */
[----:B------:R-:W-:Y:S02]  /*a8830*/  IMAD.MOV.U32 R100, RZ, RZ, R126 ;  /* 0x000000ffff647224 */ /* 0x000fe400078e007e */
[----:B------:R-:W-:Y:S01]  /*a8840*/  IMAD.MOV.U32 R101, RZ, RZ, R127 ;  /* 0x000000ffff657224 */ /* 0x000fe200078e007f */
[----:B0-----:R-:W4:Y:S01]  /*a8850*/  LDL.LU.64 R154, [R1+0xa20] ;  /* 0x000a2000019a7983 */ /* 0x001f220000300a00 */
[----:B------:R-:W-:Y:S01]  /*a8860*/  IMAD.MOV.U32 R126, RZ, RZ, R146 ;  /* 0x000000ffff7e7224 */ /* 0x000fe200078e0092 */
[----:B------:R-:W0:Y:S01]  /*a8870*/  LDC R108, c[0x0][0x22c] ;  /* 0x00008b00ff6c7b82 */ /* 0x000e220000000800 */
[----:B------:R-:W-:Y:S01]  /*a8880*/  IMAD.MOV.U32 R127, RZ, RZ, R147 ;  /* 0x000000ffff7f7224 */ /* 0x000fe200078e0093 */
[----:B------:R1:W-:Y:S01]  /*a8890*/  @P5 STG.E.U8 desc[UR4][R96.64], R105 ;  /* 0x0000006960005986 */ /* 0x0003e2000c101104 */
[----:B------:R-:W-:Y:S01]  /*a88a0*/  IMAD.MOV.U32 R146, RZ, RZ, R162 ;  /* 0x000000ffff927224 */ /* 0x000fe200078e00a2 */
[----:B--2---:R-:W-:Y:S01]  /*a88b0*/  ISETP.LT.AND P5, PT, R11, R104, !P0 ;  /* 0x000000680b00720c */ /* 0x004fe200047a1270 */
[----:B------:R-:W-:-:S02]  /*a88c0*/  IMAD.MOV.U32 R147, RZ, RZ, R163 ;  /* 0x000000ffff937224 */ /* 0x000fc400078e00a3 */
[----:B------:R-:W-:Y:S02]  /*a88d0*/  IMAD.MOV.U32 R102, RZ, RZ, R156 ;  /* 0x000000ffff667224 */ /* 0x000fe400078e009c */
[----:B------:R-:W-:Y:S02]  /*a88e0*/  IMAD.MOV.U32 R103, RZ, RZ, R157 ;  /* 0x000000ffff677224 */ /* 0x000fe400078e009d */
[----:B------:R-:W-:Y:S01]  /*a88f0*/  VIADD R11, R10, 0x24 ;  /* 0x000000240a0b7836 */ /* 0x000fe20000000000 */
[----:B-1----:R-:W2:Y:S04]  /*a8900*/  LDL.LU.64 R96, [R1+0x3de8] ;  /* 0x003de80001607983 */ /* 0x002ea80000300a00 */
[----:B------:R-:W2:Y:S04]  /*a8910*/  LDL.LU.64 R104, [R1+0xa18] ;  /* 0x000a180001687983 */ /* 0x000ea80000300a00 */
[----:B------:R1:W-:Y:S04]  /*a8920*/  @P6 STG.E.U8 desc[UR4][R146.64], R118 ;  /* 0x0000007692006986 */ /* 0x0003e8000c101104 */
[----:B------:R1:W-:Y:S01]  /*a8930*/  @P2 STG.E.U8 desc[UR4][R102.64], R111 ;  /* 0x0000006f66002986 */ /* 0x0003e2000c101104 */
[----:B------:R-:W-:-:S03]  /*a8940*/  ISETP.LT.AND P2, PT, R11, R110, !P0 ;  /* 0x0000006e0b00720c */ /* 0x000fc60004741270 */
[----:B-1----:R-:W2:Y:S01]  /*a8950*/  LDL.LU.64 R146, [R1+0xa10] ;  /* 0x000a100001927983 */ /* 0x002ea20000300a00 */
[----:B------:R-:W1:Y:S03]  /*a8960*/  LDC R118, c[0x0][0x22c] ;  /* 0x00008b00ff767b82 */ /* 0x000e660000000800 */
[----:B------:R-:W2:Y:S04]  /*a8970*/  LDL.LU.64 R102, [R1+0x3de0] ;  /* 0x003de00001667983 */ /* 0x000ea80000300a00 */
[----:B------:R-:W2:Y:S01]  /*a8980*/  LDL.LU.64 R110, [R1+0x9f0] ;  /* 0x0009f000016e7983 */ /* 0x000ea20000300a00 */
[----:B------:R-:W-:-:S03]  /*a8990*/  VIADD R11, R10, 0x26 ;  /* 0x000000260a0b7836 */ /* 0x000fc60000000000 */
[----:B------:R0:W-:Y:S04]  /*a89a0*/  @P5 STG.E.U8 desc[UR4][R126.64], R120 ;  /* 0x000000787e005986 */ /* 0x0001e8000c101104 */
[----:B0-----:R-:W2:Y:S01]  /*a89b0*/  LDL.LU.64 R126, [R1+0x9e8] ;  /* 0x0009e800017e7983 */ /* 0x001ea20000300a00 */
[----:B------:R-:W0:Y:S01]  /*a89c0*/  LDC R120, c[0x0][0x22c] ;  /* 0x00008b00ff787b82 */ /* 0x000e220000000800 */
[C---:B---3--:R-:W-:Y:S02]  /*a89d0*/  PRMT R161, R167.reuse, 0x7773, RZ ;  /* 0x00007773a7a17816 */ /* 0x048fe400000000ff */
[C---:B------:R-:W-:Y:S02]  /*a89e0*/  PRMT R0, R167.reuse, 0x7772, RZ ;  /* 0x00007772a7007816 */ /* 0x040fe400000000ff */
[----:B------:R-:W-:-:S02]  /*a89f0*/  PRMT R156, R167, 0x7771, RZ ;  /* 0x00007771a79c7816 */ /* 0x000fc400000000ff */
[----:B------:R-:W-:Y:S02]  /*a8a00*/  PRMT R183, R167, 0x7770, RZ ;  /* 0x00007770a7b77816 */ /* 0x000fe400000000ff */
[C---:B------:R-:W-:Y:S02]  /*a8a10*/  PRMT R160, R166.reuse, 0x7773, RZ ;  /* 0x00007773a6a07816 */ /* 0x040fe400000000ff */
[C---:B------:R-:W-:Y:S02]  /*a8a20*/  PRMT R163, R166.reuse, 0x7772, RZ ;  /* 0x00007772a6a37816 */ /* 0x040fe400000000ff */
[C---:B------:R-:W-:Y:S02]  /*a8a30*/  PRMT R172, R166.reuse, 0x7771, RZ ;  /* 0x00007771a6ac7816 */ /* 0x040fe400000000ff */
[----:B------:R-:W-:Y:S02]  /*a8a40*/  PRMT R169, R166, 0x7770, RZ ;  /* 0x00007770a6a97816 */ /* 0x000fe400000000ff */
[----:B----4-:R-:W-:-:S02]  /*a8a50*/  PRMT R162, R165, 0x7773, RZ ;  /* 0x00007773a5a27816 */ /* 0x010fc400000000ff */
[C---:B------:R-:W-:Y:S02]  /*a8a60*/  PRMT R157, R165.reuse, 0x7772, RZ ;  /* 0x00007772a59d7816 */ /* 0x040fe400000000ff */
[C---:B------:R-:W-:Y:S02]  /*a8a70*/  PRMT R168, R165.reuse, 0x7771, RZ ;  /* 0x00007771a5a87816 */ /* 0x040fe400000000ff */
[----:B------:R-:W-:Y:S02]  /*a8a80*/  PRMT R167, R165, 0x7770, RZ ;  /* 0x00007770a5a77816 */ /* 0x000fe400000000ff */
[C---:B------:R-:W-:Y:S02]  /*a8a90*/  PRMT R165, R164.reuse, 0x7770, RZ ;  /* 0x00007770a4a57816 */ /* 0x040fe400000000ff */
[C---:B------:R-:W-:Y:S02]  /*a8aa0*/  PRMT R166, R164.reuse, 0x7771, RZ ;  /* 0x00007771a4a67816 */ /* 0x040fe400000000ff */
[----:B------:R-:W-:-:S02]  /*a8ab0*/  PRMT R182, R164, 0x7772, RZ ;  /* 0x00007772a4b67816 */ /* 0x000fc400000000ff */
[----:B------:R-:W-:Y:S01]  /*a8ac0*/  PRMT R181, R164, 0x7773, RZ ;  /* 0x00007773a4b57816 */ /* 0x000fe200000000ff */
[----:B------:R-:W-:-:S05]  /*a8ad0*/  VIADD R164, R10, 0x23 ;  /* 0x000000230aa47836 */ /* 0x000fca0000000000 */
[----:B------:R-:W-:Y:S02]  /*a8ae0*/  ISETP.LT.AND P3, PT, R164, R114, !P0 ;  /* 0x00000072a400720c */ /* 0x000fe40004761270 */
[----:B------:R-:W3:Y:S01]  /*a8af0*/  LDC R114, c[0x0][0x22c] ;  /* 0x00008b00ff727b82 */ /* 0x000ee20000000800 */
[----:B------:R-:W-:-:S05]  /*a8b00*/  VIADD R164, R10, 0x25 ;  /* 0x000000250aa47836 */ /* 0x000fca0000000000 */
[----:B------:R-:W-:Y:S01]  /*a8b10*/  ISETP.LT.AND P6, PT, R164, R122, !P0 ;  /* 0x0000007aa400720c */ /* 0x000fe200047c1270 */
[----:B------:R-:W-:Y:S01]  /*a8b20*/  VIADD R164, R10, 0x27 ;  /* 0x000000270aa47836 */ /* 0x000fe20000000000 */
[----:B------:R-:W4:Y:S04]  /*a8b30*/  LDC R122, c[0x0][0x22c] ;  /* 0x00008b00ff7a7b82 */ /* 0x000f280000000800 */
[----:B------:R-:W-:Y:S01]  /*a8b40*/  ISETP.LT.AND P5, PT, R164, R112, !P0 ;  /* 0x00000070a400720c */ /* 0x000fe200047a1270 */
[----:B------:R-:W-:Y:S01]  /*a8b50*/  VIADD R164, R10, 0x29 ;  /* 0x000000290aa47836 */ /* 0x000fe20000000000 */
[----:B------:R1:W-:Y:S01]  /*a8b60*/  @P3 STG.E.U8 desc[UR4][R100.64], R109 ;  /* 0x0000006d64003986 */ /* 0x0003e2000c101104 */
[----:B------:R-:W-:Y:S01]  /*a8b70*/  ISETP.LT.AND P3, PT, R11, R108, !P0 ;  /* 0x0000006c0b00720c */ /* 0x000fe20004761270 */
[----:B------:R-:W0:Y:S02]  /*a8b80*/  LDC R112, c[0x0][0x22c] ;  /* 0x00008b00ff707b82 */ /* 0x000e240000000800 */
[----:B-1----:R-:W4:Y:S04]  /*a8b90*/  LDL.LU.64 R100, [R1+0x3dd8] ;  /* 0x003dd80001647983 */ /* 0x002f280000300a00 */
[----:B------:R-:W4:Y:S04]  /*a8ba0*/  LDL.LU.64 R108, [R1+0x9e0] ;  /* 0x0009e000016c7983 */ /* 0x000f280000300a00 */
[----:B------:R1:W-:Y:S01]  /*a8bb0*/  @P2 STG.E.U8 desc[UR4][R106.64], R115 ;  /* 0x000000736a002986 */ /* 0x0003e2000c101104 */
[----:B---3--:R-:W-:-:S03]  /*a8bc0*/  ISETP.LT.AND P2, PT, R164, R114, !P0 ;  /* 0x00000072a400720c */ /* 0x008fc60004741270 */
[----:B-1----:R-:W3:Y:S04]  /*a8bd0*/  LDL.LU.64 R106, [R1+0x3dd0] ;  /* 0x003dd000016a7983 */ /* 0x002ee80000300a00 */
[----:B------:R-:W3:Y:S01]  /*a8be0*/  LDL.LU.64 R114, [R1+0x9c0] ;  /* 0x0009c00001727983 */ /* 0x000ee20000300a00 */
[----:B------:R-:W-:-:S03]  /*a8bf0*/  VIADD R11, R10, 0x28 ;  /* 0x000000280a0b7836 */ /* 0x000fc60000000000 */
[----:B------:R1:W-:Y:S02]  /*a8c00*/  @P6 STG.E.U8 desc[UR4][R154.64], R131 ;  /* 0x000000839a006986 */ /* 0x0003e4000c101104 */
[----:B------:R-:W-:Y:S01]  /*a8c10*/  ISETP.LT.AND P6, PT, R11, R118, !P0 ;  /* 0x000000760b00720c */ /* 0x000fe200047c1270 */
[----:B------:R-:W-:Y:S01]  /*a8c20*/  VIADD R164, R10, 0x2b ;  /* 0x0000002b0aa47836 */ /* 0x000fe20000000000 */
[----:B------:R-:W4:Y:S01]  /*a8c30*/  LDC R118, c[0x0][0x22c] ;  /* 0x00008b00ff767b82 */ /* 0x000f220000000800 */
[----:B-1----:R-:W3:Y:S04]  /*a8c40*/  LDL.LU.64 R154, [R1+0x9b8] ;  /* 0x0009b800019a7983 */ /* 0x002ee80000300a00 */
[----:B--2---:R1:W-:Y:S01]  /*a8c50*/  @P3 STG.E.U8 desc[UR4][R104.64], R116 ;  /* 0x0000007468003986 */ /* 0x0043e2000c101104 */
[----:B------:R-:W-:Y:S01]  /*a8c60*/  ISETP.LT.AND P3, PT, R164, R130, !P0 ;  /* 0x00000082a400720c */ /* 0x000fe20004761270 */
[----:B------:R-:W-:-:S02]  /*a8c70*/  VIADD R164, R10, 0x2d ;  /* 0x0000002d0aa47836 */ /* 0x000fc40000000000 */
[----:B-1----:R-:W2:Y:S01]  /*a8c80*/  LDL.LU.64 R104, [R1+0x3dc8] ;  /* 0x003dc80001687983 */ /* 0x002ea20000300a00 */
[----:B------:R-:W1:Y:S03]  /*a8c90*/  LDC R116, c[0x0][0x22c] ;  /* 0x00008b00ff747b82 */ /* 0x000e660000000800 */
[----:B------:R-:W2:Y:S04]  /*a8ca0*/  LDL.LU.64 R130, [R1+0x9b0] ;  /* 0x0009b00001827983 */ /* 0x000ea80000300a00 */
[----:B------:R0:W-:Y:S04]  /*a8cb0*/  @P5 STG.E.U8 desc[UR4][R146.64], R128 ;  /* 0x0000008092005986 */ /* 0x0001e8000c101104 */
[----:B------:R4:W-:Y:S01]  /*a8cc0*/  @P6 STG.E.U8 desc[UR4][R110.64], R113 ;  /* 0x000000716e006986 */ /* 0x0009e2000c101104 */
[----:B0-----:R-:W-:-:S03]  /*a8cd0*/  ISETP.LT.AND P6, PT, R164, R112, !P0 ;  /* 0x00000070a400720c */ /* 0x001fc600047c1270 */
[----:B------:R-:W2:Y:S01]  /*a8ce0*/  LDL.LU.64 R146, [R1+0x990] ;  /* 0x0009900001927983 */ /* 0x000ea20000300a00 */
[C---:B------:R-:W-:Y:S01]  /*a8cf0*/  VIADD R11, R10.reuse, 0x2a ;  /* 0x0000002a0a0b7836 */ /* 0x040fe20000000000 */
[----:B------:R-:W0:Y:S02]  /*a8d00*/  LDC R128, c[0x0][0x22c] ;  /* 0x00008b00ff807b82 */ /* 0x000e240000000800 */
[----:B----4-:R-:W4:Y:S04]  /*a8d10*/  LDL.LU.64 R110, [R1+0x3dc0] ;  /* 0x003dc000016e7983 */ /* 0x010f280000300a00 */
[----:B------:R-:W4:Y:S01]  /*a8d20*/  LDL.LU.64 R112, [R1+0x988] ;  /* 0x0009880001707983 */ /* 0x000f220000300a00 */
[----:B------:R-:W-:Y:S01]  /*a8d30*/  ISETP.LT.AND P5, PT, R11, R122, !P0 ;  /* 0x0000007a0b00720c */ /* 0x000fe200047a1270 */
[C---:B------:R-:W-:Y:S01]  /*a8d40*/  VIADD R11, R10.reuse, 0x2c ;  /* 0x0000002c0a0b7836 */ /* 0x040fe20000000000 */
[----:B------:R-:W0:Y:S01]  /*a8d50*/  LDC R122, c[0x0][0x22c] ;  /* 0x00008b00ff7a7b82 */ /* 0x000e220000000800 */
[----:B------:R1:W-:Y:S01]  /*a8d60*/  @P2 STG.E.U8 desc[UR4][R126.64], R125 ;  /* 0x0000007d7e002986 */ /* 0x0003e2000c101104 */
[----:B------:R-:W-:-:S02]  /*a8d70*/  VIADD R164, R10, 0x2f ;  /* 0x0000002f0aa47836 */ /* 0x000fc40000000000 */
[----:B------:R-:W-:Y:S01]  /*a8d80*/  ISETP.LT.AND P2, PT, R11, R120, !P0 ;  /* 0x000000780b00720c */ /* 0x000fe20004741270 */
[----:B------:R-:W-:-:S03]  /*a8d90*/  VIADD R11, R10, 0x2e ;  /* 0x0000002e0a0b7836 */ /* 0x000fc60000000000 */
[----:B------:R-:W4:Y:S01]  /*a8da0*/  LDC R120, c[0x0][0x22c] ;  /* 0x00008b00ff787b82 */ /* 0x000f220000000800 */
[----:B-1----:R-:W4:Y:S07]  /*a8db0*/  LDL.LU.64 R126, [R1+0x980] ;  /* 0x00098000017e7983 */ /* 0x002f2e0000300a00 */
[----:B------:R-:W1:Y:S01]  /*a8dc0*/  LDC R125, c[0x0][0x22c] ;  /* 0x00008b00ff7d7b82 */ /* 0x000e620000000800 */
[----:B------:R0:W-:Y:S01]  /*a8dd0*/  @P5 STG.E.U8 desc[UR4][R108.64], R119 ;  /* 0x000000776c005986 */ /* 0x0001e2000c101104 */
[----:B------:R-:W-:-:S03]  /*a8de0*/  ISETP.LT.AND P5, PT, R164, R118, !P0 ;  /* 0x00000076a400720c */ /* 0x000fc600047a1270 */
[----:B0-----:R-:W4:Y:S04]  /*a8df0*/  LDL.LU.64 R108, [R1+0x3db8] ;  /* 0x003db800016c7983 */ /* 0x001f280000300a00 */
[----:B------:R-:W4:Y:S04]  /*a8e00*/  LDL.LU.64 R118, [R1+0x960] ;  /* 0x0009600001767983 */ /* 0x000f280000300a00 */
[----:B---3--:R0:W-:Y:S01]  /*a8e10*/  @P3 STG.E.U8 desc[UR4][R114.64], R117 ;  /* 0x0000007572003986 */ /* 0x0081e2000c101104 */
[----:B------:R-:W-:-:S03]  /*a8e20*/  ISETP.LT.AND P3, PT, R11, R116, !P0 ;  /* 0x000000740b00720c */ /* 0x000fc60004761270 */
[----:B0-----:R-:W3:Y:S04]  /*a8e30*/  LDL.LU.64 R114, [R1+0x3db0] ;  /* 0x003db00001727983 */ /* 0x001ee80000300a00 */
[----:B------:R-:W3:Y:S01]  /*a8e40*/  LDL.LU.64 R116, [R1+0x958] ;  /* 0x0009580001747983 */ /* 0x000ee20000300a00 */
[----:B------:R-:W-:-:S03]  /*a8e50*/  VIADD R11, R10, 0x30 ;  /* 0x000000300a0b7836 */ /* 0x000fc60000000000 */
[----:B------:R0:W-:Y:S04]  /*a8e60*/  @P2 STG.E.U8 desc[UR4][R154.64], R124 ;  /* 0x0000007c9a002986 */ /* 0x0001e8000c101104 */
[----:B0-----:R-:W3:Y:S01]  /*a8e70*/  LDL.LU.64 R154, [R1+0x950] ;  /* 0x00095000019a7983 */ /* 0x001ee20000300a00 */
[----:B------:R-:W0:Y:S03]  /*a8e80*/  LDC R124, c[0x0][0x22c] ;  /* 0x00008b00ff7c7b82 */ /* 0x000e260000000800 */
[----:B--2---:R2:W-:Y:S01]  /*a8e90*/  @P6 STG.E.U8 desc[UR4][R130.64], R123 ;  /* 0x0000007b82006986 */ /* 0x0045e2000c101104 */
[----:B------:R-:W-:Y:S01]  /*a8ea0*/  ISETP.LT.AND P6, PT, R11, R122, !P0 ;  /* 0x0000007a0b00720c */ /* 0x000fe200047c1270 */
[----:B------:R-:W-:-:S02]  /*a8eb0*/  VIADD R11, R10, 0x32 ;  /* 0x000000320a0b7836 */ /* 0x000fc40000000000 */
[----:B--2---:R-:W2:Y:S01]  /*a8ec0*/  LDL.LU.64 R122, [R1+0x918] ;  /* 0x00091800017a7983 */ /* 0x004ea20000300a00 */
[----:B------:R-:W3:Y:S03]  /*a8ed0*/  LDC R130, c[0x0][0x22c] ;  /* 0x00008b00ff827b82 */ /* 0x000ee60000000800 */
[----:B------:R1:W-:Y:S04]  /*a8ee0*/  @P3 STG.E.U8 desc[UR4][R146.64], R129 ;  /* 0x0000008192003986 */ /* 0x0003e8000c101104 */
[----:B----4-:R4:W-:Y:S01]  /*a8ef0*/  @P5 STG.E.U8 desc[UR4][R112.64], R121 ;  /* 0x0000007970005986 */ /* 0x0109e2000c101104 */
[----:B------:R-:W-:-:S03]  /*a8f00*/  ISETP.LT.AND P5, PT, R11, R120, !P0 ;  /* 0x000000780b00720c */ /* 0x000fc600047a1270 */
[----:B-1----:R-:W2:Y:S01]  /*a8f10*/  LDL.LU.64 R146, [R1+0x910] ;  /* 0x0009100001927983 */ /* 0x002ea20000300a00 */
[----:B------:R-:W-:Y:S01]  /*a8f20*/  VIADD R164, R10, 0x31 ;  /* 0x000000310aa47836 */ /* 0x000fe20000000000 */
[----:B------:R-:W1:Y:S02]  /*a8f30*/  LDC R129, c[0x0][0x22c] ;  /* 0x00008b00ff817b82 */ /* 0x000e640000000800 */
[----:B----4-:R-:W4:Y:S04]  /*a8f40*/  LDL.LU.64 R112, [R1+0x3da8] ;  /* 0x003da80001707983 */ /* 0x010f280000300a00 */
[----:B------:R-:W4:Y:S01]  /*a8f50*/  LDL.LU.64 R120, [R1+0x908] ;  /* 0x0009080001787983 */ /* 0x000f220000300a00 */
[----:B------:R-:W-:Y:S01]  /*a8f60*/  ISETP.LT.AND P2, PT, R164, R133, !P0 ;  /* 0x00000085a400720c */ /* 0x000fe20004741270 */
[----:B------:R-:W-:Y:S01]  /*a8f70*/  VIADD R164, R10, 0x33 ;  /* 0x000000330aa47836 */ /* 0x000fe20000000000 */
[----:B------:R-:W4:Y:S04]  /*a8f80*/  LDC R133, c[0x0][0x22c] ;  /* 0x00008b00ff857b82 */ /* 0x000f280000000800 */
[----:B------:R-:W-:Y:S01]  /*a8f90*/  ISETP.LT.AND P3, PT, R164, R128, !P0 ;  /* 0x00000080a400720c */ /* 0x000fe20004761270 */
[C---:B------:R-:W-:Y:S01]  /*a8fa0*/  VIADD R164, R10.reuse, 0x35 ;  /* 0x000000350aa47836 */ /* 0x040fe20000000000 */
[----:B------:R0:W-:Y:S01]  /*a8fb0*/  @P6 STG.E.U8 desc[UR4][R126.64], R174 ;  /* 0x000000ae7e006986 */ /* 0x0001e2000c101104 */
[----:B------:R-:W-:Y:S01]  /*a8fc0*/  VIADD R11, R10, 0x34 ;  /* 0x000000340a0b7836 */ /* 0x000fe20000000000 */
[----:B------:R-:W2:Y:S02]  /*a8fd0*/  LDC R128, c[0x0][0x22c] ;  /* 0x00008b00ff807b82 */ /* 0x000ea40000000800 */
[----:B------:R-:W-:Y:S01]  /*a8fe0*/  ISETP.LT.AND P6, PT, R164, R125, !P0 ;  /* 0x0000007da400720c */ /* 0x000fe200047c1270 */
[----:B------:R-:W-:Y:S01]  /*a8ff0*/  VIADD R164, R10, 0x37 ;  /* 0x000000370aa47836 */ /* 0x000fe20000000000 */
[----:B0-----:R-:W4:Y:S04]  /*a9000*/  LDL.LU.64 R126, [R1+0x8f8] ;  /* 0x0008f800017e7983 */ /* 0x001f280000300a00 */
[----:B------:R-:W0:Y:S01]  /*a9010*/  LDC R174, c[0x0][0x22c] ;  /* 0x00008b00ffae7b82 */ /* 0x000e220000000800 */
[----:B------:R1:W-:Y:S01]  /*a9020*/  @P2 STG.E.U8 desc[UR4][R118.64], R177 ;  /* 0x000000b176002986 */ /* 0x0003e2000c101104 */
[----:B------:R-:W-:-:S03]  /*a9030*/  ISETP.LT.AND P2, PT, R11, R124, !P0 ;  /* 0x0000007c0b00720c */ /* 0x000fc60004741270 */
[----:B-1----:R-:W4:Y:S03]  /*a9040*/  LDL.LU.64 R118, [R1+0x3da0] ;  /* 0x003da00001767983 */ /* 0x002f260000300a00 */
[----:B------:R-:W1:Y:S01]  /*a9050*/  LDC R177, c[0x0][0x22c] ;  /* 0x00008b00ffb17b82 */ /* 0x000e620000000800 */
[----:B------:R-:W4:Y:S04]  /*a9060*/  LDL.LU.64 R124, [R1+0x8f0] ;  /* 0x0008f000017c7983 */ /* 0x000f280000300a00 */
[----:B---3--:R3:W-:Y:S01]  /*a9070*/  @P5 STG.E.U8 desc[UR4][R116.64], R175 ;  /* 0x000000af74005986 */ /* 0x0087e2000c101104 */
[----:B------:R-:W-:-:S03]  /*a9080*/  ISETP.LT.AND P5, PT, R164, R130, !P0 ;  /* 0x00000082a400720c */ /* 0x000fc600047a1270 */
[----:B---3--:R-:W3:Y:S01]  /*a9090*/  LDL.LU.64 R116, [R1+0x3d98] ;  /* 0x003d980001747983 */ /* 0x008ee20000300a00 */
[C---:B------:R-:W-:Y:S01]  /*a90a0*/  VIADD R11, R10.reuse, 0x36 ;  /* 0x000000360a0b7836 */ /* 0x040fe20000000000 */
[----:B------:R-:W1:Y:S02]  /*a90b0*/  LDC R175, c[0x0][0x22c] ;  /* 0x00008b00ffaf7b82 */ /* 0x000e640000000800 */
[----:B------:R-:W3:Y:S04]  /*a90c0*/  LDL.LU.64 R130, [R1+0x8e8] ;  /* 0x0008e80001827983 */ /* 0x000ee80000300a00 */
[----:B------:R0:W-:Y:S01]  /*a90d0*/  @P3 STG.E.U8 desc[UR4][R154.64], R178 ;  /* 0x000000b29a003986 */ /* 0x0001e2000c101104 */
[----:B------:R-:W-:Y:S01]  /*a90e0*/  ISETP.LT.AND P3, PT, R11, R129, !P0 ;  /* 0x000000810b00720c */ /* 0x000fe20004761270 */
[----:B------:R-:W-:-:S02]  /*a90f0*/  VIADD R164, R10, 0x39 ;  /* 0x000000390aa47836 */ /* 0x000fc40000000000 */
[----:B------:R-:W-:Y:S01]  /*a9100*/  VIADD R11, R10, 0x38 ;  /* 0x000000380a0b7836 */ /* 0x000fe20000000000 */
[----:B0-----:R-:W3:Y:S01]  /*a9110*/  LDL.LU.64 R154, [R1+0x8d0] ;  /* 0x0008d000019a7983 */ /* 0x001ee20000300a00 */
[----:B------:R-:W0:Y:S03]  /*a9120*/  LDC R178, c[0x0][0x22c] ;  /* 0x00008b00ffb27b82 */ /* 0x000e260000000800 */
[----:B--2---:R2:W-:Y:S01]  /*a9130*/  @P2 STG.E.U8 desc[UR4][R122.64], R187 ;  /* 0x000000bb7a002986 */ /* 0x0045e2000c101104 */
[----:B------:R-:W-:-:S03]  /*a9140*/  ISETP.LT.AND P2, PT, R164, R128, !P0 ;  /* 0x00000080a400720c */ /* 0x000fc60004741270 */
[----:B--2---:R-:W2:Y:S01]  /*a9150*/  LDL.LU.64 R122, [R1+0x3d90] ;  /* 0x003d9000017a7983 */ /* 0x004ea20000300a00 */
[----:B------:R-:W0:Y:S03]  /*a9160*/  LDC R187, c[0x0][0x22c] ;  /* 0x00008b00ffbb7b82 */ /* 0x000e260000000800 */
[----:B------:R-:W2:Y:S04]  /*a9170*/  LDL.LU.64 R128, [R1+0x8c8] ;  /* 0x0008c80001807983 */ /* 0x000ea80000300a00 */
[----:B------:R1:W-:Y:S01]  /*a9180*/  @P6 STG.E.U8 desc[UR4][R146.64], R137 ;  /* 0x0000008992006986 */ /* 0x0003e2000c101104 */
[----:B------:R-:W-:-:S03]  /*a9190*/  ISETP.LT.AND P6, PT, R11, R135, !P0 ;  /* 0x000000870b00720c */ /* 0x000fc600047c1270 */
[----:B----4-:R4:W-:Y:S04]  /*a91a0*/  @P3 STG.E.U8 desc[UR4][R120.64], R134 ;  /* 0x0000008678003986 */ /* 0x0109e8000c101104 */
[----:B-1----:R-:W2:Y:S01]  /*a91b0*/  LDL.LU.64 R146, [R1+0x8c0] ;  /* 0x0008c00001927983 */ /* 0x002ea20000300a00 */
[----:B------:R-:W-:Y:S01]  /*a91c0*/  VIADD R164, R10, 0x3b ;  /* 0x0000003b0aa47836 */ /* 0x000fe20000000000 */
[----:B------:R-:W1:Y:S02]  /*a91d0*/  LDC R137, c[0x0][0x22c] ;  /* 0x00008b00ff897b82 */ /* 0x000e640000000800 */
[----:B----4-:R-:W4:Y:S04]  /*a91e0*/  LDL.LU.64 R120, [R1+0x3d88] ;  /* 0x003d880001787983 */ /* 0x010f280000300a00 */
[----:B------:R-:W4:Y:S01]  /*a91f0*/  LDL.LU.64 R134, [R1+0x898] ;  /* 0x0008980001867983 */ /* 0x000f220000300a00 */
[----:B------:R-:W-:-:S03]  /*a9200*/  ISETP.LT.AND P3, PT, R164, R133, !P0 ;  /* 0x00000085a400720c */ /* 0x000fc60004761270 */
[----:B------:R0:W-:Y:S01]  /*a9210*/  @P5 STG.E.U8 desc[UR4][R126.64], R132 ;  /* 0x000000847e005986 */ /* 0x0001e2000c101104 */
[----:B------:R-:W-:-:S03]  /*a9220*/  VIADD R11, R10, 0x3a ;  /* 0x0000003a0a0b7836 */ /* 0x000fc60000000000 */
[----:B0-----:R-:W4:Y:S04]  /*a9230*/  LDL.LU.64 R126, [R1+0x3d80] ;  /* 0x003d8000017e7983 */ /* 0x001f280000300a00 */
[----:B------:R-:W4:Y:S01]  /*a9240*/  LDL.LU.64 R132, [R1+0x890] ;  /* 0x0008900001847983 */ /* 0x000f220000300a00 */
[----:B------:R-:W-:Y:S01]  /*a9250*/  ISETP.LT.AND P5, PT, R11, R174, !P0 ;  /* 0x000000ae0b00720c */ /* 0x000fe200047a1270 */
[C---:B------:R-:W-:Y:S01]  /*a9260*/  VIADD R11, R10.reuse, 0x3c ;  /* 0x0000003c0a0b7836 */ /* 0x040fe20000000000 */
[----:B------:R-:W0:Y:S01]  /*a9270*/  LDC R174, c[0x0][0x22c] ;  /* 0x00008b00ffae7b82 */ /* 0x000e220000000800 */
[----:B------:R-:W-:Y:S01]  /*a9280*/  VIADD R164, R10, 0x3d ;  /* 0x0000003d0aa47836 */ /* 0x000fe20000000000 */
[----:B------:R1:W-:Y:S04]  /*a9290*/  @P6 STG.E.U8 desc[UR4][R124.64], R138 ;  /* 0x0000008a7c006986 */ /* 0x0003e8000c101104 */
[----:B-1----:R-:W4:Y:S04]  /*a92a0*/  LDL.LU.64 R124, [R1+0x3d78] ;  /* 0x003d7800017c7983 */ /* 0x002f280000300a00 */
[----:B------:R-:W4:Y:S04]  /*a92b0*/  LDL.LU.64 R138, [R1+0x888] ;  /* 0x00088800018a7983 */ /* 0x000f280000300a00 */
[----:B---3--:R1:W-:Y:S04]  /*a92c0*/  @P2 STG.E.U8 desc[UR4][R130.64], R140 ;  /* 0x0000008c82002986 */ /* 0x0083e8000c101104 */
[----:B-1----:R-:W3:Y:S04]  /*a92d0*/  LDL.LU.64 R130, [R1+0x3d70] ;  /* 0x003d700001827983 */ /* 0x002ee80000300a00 */
[----:B------:R-:W3:Y:S01]  /*a92e0*/  LDL.LU.64 R140, [R1+0x868] ;  /* 0x00086800018c7983 */ /* 0x000ee20000300a00 */
[----:B------:R-:W-:-:S02]  /*a92f0*/  ISETP.LT.AND P2, PT, R11, R177, !P0 ;  /* 0x000000b10b00720c */ /* 0x000fc40004741270 */
[----:B------:R-:W-:Y:S01]  /*a9300*/  ISETP.LT.AND P6, PT, R164, R178, !P0 ;  /* 0x000000b2a400720c */ /* 0x000fe200047c1270 */
[----:B------:R1:W-:Y:S01]  /*a9310*/  @P5 STG.E.U8 desc[UR4][R154.64], R145 ;  /* 0x000000919a005986 */ /* 0x0003e2000c101104 */
[C---:B------:R-:W-:Y:S01]  /*a9320*/  VIADD R164, R10.reuse, 0x3f ;  /* 0x0000003f0aa47836 */ /* 0x040fe20000000000 */
[----:B------:R-:W0:Y:S01]  /*a9330*/  LDC R178, c[0x0][0x22c] ;  /* 0x00008b00ffb27b82 */ /* 0x000e220000000800 */
[----:B------:R-:W-:-:S07]  /*a9340*/  VIADD R11, R10, 0x3e ;  /* 0x0000003e0a0b7836 */ /* 0x000fce0000000000 */
[----:B------:R-:W0:Y:S01]  /*a9350*/  LDC R177, c[0x0][0x22c] ;  /* 0x00008b00ffb17b82 */ /* 0x000e220000000800 */
[----:B-1----:R-:W3:Y:S01]  /*a9360*/  LDL.LU.64 R154, [R1+0x860] ;  /* 0x00086000019a7983 */ /* 0x002ee20000300a00 */
[----:B------:R-:W-:-:S03]  /*a9370*/  ISETP.LT.AND P5, PT, R164, R137, !P0 ;  /* 0x00000089a400720c */ /* 0x000fc600047a1270 */
[----:B--2---:R1:W-:Y:S04]  /*a9380*/  @P3 STG.E.U8 desc[UR4][R128.64], R136 ;  /* 0x0000008880003986 */ /* 0x0043e8000c101104 */
[----:B-1----:R-:W2:Y:S04]  /*a9390*/  LDL.LU.64 R128, [R1+0x3d68] ;  /* 0x003d680001807983 */ /* 0x002ea80000300a00 */
[----:B------:R-:W2:Y:S04]  /*a93a0*/  LDL.LU.64 R136, [R1+0x858] ;  /* 0x0008580001887983 */ /* 0x000ea80000300a00 */
[----:B------:R1:W-:Y:S04]  /*a93b0*/  @P2 STG.E.U8 desc[UR4][R146.64], R143 ;  /* 0x0000008f92002986 */ /* 0x0003e8000c101104 */
[----:B----4-:R4:W-:Y:S04]  /*a93c0*/  @P6 STG.E.U8 desc[UR4][R134.64], R142 ;  /* 0x0000008e86006986 */ /* 0x0109e8000c101104 */
[----:B-1----:R-:W2:Y:S04]  /*a93d0*/  LDL.LU.64 R146, [R1+0x830] ;  /* 0x0008300001927983 */ /* 0x002ea80000300a00 */
[----:B----4-:R-:W4:Y:S04]  /*a93e0*/  LDL.LU.64 R134, [R1+0x3d60] ;  /* 0x003d600001867983 */ /* 0x010f280000300a00 */
[----:B------:R-:W4:Y:S01]  /*a93f0*/  LDL.LU.64 R142, [R1+0x828] ;  /* 0x00082800018e7983 */ /* 0x000f220000300a00 */
[----:B------:R-:W-:Y:S01]  /*a9400*/  ISETP.LT.AND P3, PT, R11, R175, !P0 ;  /* 0x000000af0b00720c */ /* 0x000fe20004761270 */
[C---:B------:R-:W-:Y:S01]  /*a9410*/  VIADD R11, R10.reuse, 0x40 ;  /* 0x000000400a0b7836 */ /* 0x040fe20000000000 */
[----:B------:R-:W1:Y:S04]  /*a9420*/  LDC R175, c[0x0][0x22c] ;  /* 0x00008b00ffaf7b82 */ /* 0x000e680000000800 */
[----:B0-----:R-:W-:Y:S01]  /*a9430*/  ISETP.LT.AND P6, PT, R11, R174, !P0 ;  /* 0x000000ae0b00720c */ /* 0x001fe200047c1270 */
[----:B------:R-:W-:-:S06]  /*a9440*/  VIADD R164, R10, 0x41 ;  /* 0x000000410aa47836 */ /* 0x000fcc0000000000 */
[----:B------:R0:W-:Y:S01]  /*a9450*/  @P3 STG.E.U8 desc[UR4][R132.64], R144 ;  /* 0x0000009084003986 */ /* 0x0001e2000c101104 */
[----:B------:R-:W-:Y:S01]  /*a9460*/  ISETP.LT.AND P2, PT, R164, R187, !P0 ;  /* 0x000000bba400720c */ /* 0x000fe20004741270 */
[C---:B------:R-:W-:Y:S01]  /*a9470*/  VIADD R164, R10.reuse, 0x43 ;  /* 0x000000430aa47836 */ /* 0x040fe20000000000 */
[----:B------:R-:W2:Y:S01]  /*a9480*/  LDC R187, c[0x0][0x22c] ;  /* 0x00008b00ffbb7b82 */ /* 0x000ea20000000800 */
[----:B------:R-:W-:-:S03]  /*a9490*/  VIADD R11, R10, 0x42 ;  /* 0x000000420a0b7836 */ /* 0x000fc60000000000 */
[----:B------:R-:W-:-:S04]  /*a94a0*/  ISETP.LT.AND P3, PT, R164, R178, !P0 ;  /* 0x000000b2a400720c */ /* 0x000fc80004761270 */
[----:B------:R-:W4:Y:S01]  /*a94b0*/  LDC R178, c[0x0][0x22c] ;  /* 0x00008b00ffb27b82 */ /* 0x000f220000000800 */
[C---:B------:R-:W-:Y:S01]  /*a94c0*/  VIADD R164, R10.reuse, 0x45 ;  /* 0x000000450aa47836 */ /* 0x040fe20000000000 */
[----:B0-----:R-:W4:Y:S04]  /*a94d0*/  LDL.LU.64 R132, [R1+0x3d58] ;  /* 0x003d580001847983 */ /* 0x001f280000300a00 */
[----:B------:R-:W4:Y:S02]  /*a94e0*/  LDL.LU.64 R144, [R1+0x820] ;  /* 0x0008200001907983 */ /* 0x000f240000300a00 */
[----:B------:R-:W0:Y:S02]  /*a94f0*/  LDC R174, c[0x0][0x22c] ;  /* 0x00008b00ffae7b82 */ /* 0x000e240000000800 */
[----:B------:R1:W-:Y:S01]  /*a9500*/  @P5 STG.E.U8 desc[UR4][R138.64], R150 ;  /* 0x000000968a005986 */ /* 0x0003e2000c101104 */
[----:B------:R-:W-:Y:S01]  /*a9510*/  ISETP.LT.AND P5, PT, R11, R177, !P0 ;  /* 0x000000b10b00720c */ /* 0x000fe200047a1270 */
[----:B------:R-:W-:-:S04]  /*a9520*/  VIADD R11, R10, 0x44 ;  /* 0x000000440a0b7836 */ /* 0x000fc80000000000 */
[----:B------:R-:W0:Y:S01]  /*a9530*/  LDC R177, c[0x0][0x22c] ;  /* 0x00008b00ffb17b82 */ /* 0x000e220000000800 */
[----:B-1----:R-:W4:Y:S04]  /*a9540*/  LDL.LU.64 R138, [R1+0x3d50] ;  /* 0x003d5000018a7983 */ /* 0x002f280000300a00 */
[----:B------:R-:W4:Y:S04]  /*a9550*/  LDL.LU.64 R150, [R1+0x7f0] ;  /* 0x0007f00001967983 */ /* 0x000f280000300a00 */
[----:B---3--:R1:W-:Y:S02]  /*a9560*/  @P6 STG.E.U8 desc[UR4][R140.64], R170 ;  /* 0x000000aa8c006986 */ /* 0x0083e4000c101104 */
[----:B-1----:R-:W1:Y:S02]  /*a9570*/  LDC R170, c[0x0][0x22c] ;  /* 0x00008b00ffaa7b82 */ /* 0x002e640000000800 */
[----:B------:R-:W3:Y:S04]  /*a9580*/  LDL.LU.64 R140, [R1+0x7e8] ;  /* 0x0007e800018c7983 */ /* 0x000ee80000300a00 */
[----:B------:R0:W-:Y:S01]  /*a9590*/  @P2 STG.E.U8 desc[UR4][R154.64], R173 ;  /* 0x000000ad9a002986 */ /* 0x0001e2000c101104 */
[----:B------:R-:W-:-:S03]  /*a95a0*/  ISETP.LT.AND P2, PT, R11, R175, !P0 ;  /* 0x000000af0b00720c */ /* 0x000fc60004741270 */
[----:B0-----:R-:W3:Y:S01]  /*a95b0*/  LDL.LU.64 R154, [R1+0x7e0] ;  /* 0x0007e000019a7983 */ /* 0x001ee20000300a00 */
[----:B------:R-:W0:Y:S01]  /*a95c0*/  LDC R173, c[0x0][0x22c] ;  /* 0x00008b00ffad7b82 */ /* 0x000e220000000800 */
[----:B-1----:R-:W-:Y:S01]  /*a95d0*/  ISETP.LT.AND P6, PT, R164, R170, !P0 ;  /* 0x000000aaa400720c */ /* 0x002fe200047c1270 */
[C---:B------:R-:W-:Y:S01]  /*a95e0*/  VIADD R164, R10.reuse, 0x47 ;  /* 0x000000470aa47836 */ /* 0x040fe20000000000 */
[----:B--2---:R1:W-:Y:S01]  /*a95f0*/  @P5 STG.E.U8 desc[UR4][R136.64], R171 ;  /* 0x000000ab88005986 */ /* 0x0043e2000c101104 */
[----:B------:R-:W-:-:S04]  /*a9600*/  VIADD R11, R10, 0x46 ;  /* 0x000000460a0b7836 */ /* 0x000fc80000000000 */
[----:B------:R-:W2:Y:S01]  /*a9610*/  LDC R175, c[0x0][0x22c] ;  /* 0x00008b00ffaf7b82 */ /* 0x000ea20000000800 */
[----:B------:R-:W-:Y:S01]  /*a9620*/  ISETP.LT.AND P5, PT, R164, R187, !P0 ;  /* 0x000000bba400720c */ /* 0x000fe200047a1270 */
[----:B------:R-:W-:-:S06]  /*a9630*/  VIADD R164, R10, 0x49 ;  /* 0x000000490aa47836 */ /* 0x000fcc0000000000 */
[----:B------:R-:W0:Y:S01]  /*a9640*/  LDC R170, c[0x0][0x22c] ;  /* 0x00008b00ffaa7b82 */ /* 0x000e220000000800 */
[----:B-1----:R-:W2:Y:S04]  /*a9650*/  LDL.LU.64 R136, [R1+0x3d48] ;  /* 0x003d480001887983 */ /* 0x002ea80000300a00 */
[----:B------:R1:W-:Y:S03]  /*a9660*/  @P3 STG.E.U8 desc[UR4][R146.64], R176 ;  /* 0x000000b092003986 */ /* 0x0003e6000c101104 */
[----:B------:R-:W0:Y:S01]  /*a9670*/  LDC R171, c[0x0][0x22c] ;  /* 0x00008b00ffab7b82 */ /* 0x000e220000000800 */
[----:B----4-:R4:W-:Y:S01]  /*a9680*/  @P2 STG.E.U8 desc[UR4][R142.64], R179 ;  /* 0x000000b38e002986 */ /* 0x0109e2000c101104 */
[----:B------:R-:W-:-:S03]  /*a9690*/  ISETP.LT.AND P2, PT, R164, R178, !P0 ;  /* 0x000000b2a400720c */ /* 0x000fc60004741270 */
[----:B-1----:R-:W2:Y:S03]  /*a96a0*/  LDL.LU.64 R146, [R1+0x7c8] ;  /* 0x0007c80001927983 */ /* 0x002ea60000300a00 */
[----:B------:R-:W1:Y:S01]  /*a96b0*/  LDC R176, c[0x0][0x22c] ;  /* 0x00008b00ffb07b82 */ /* 0x000e620000000800 */
[----:B----4-:R-:W4:Y:S04]  /*a96c0*/  LDL.LU.64 R142, [R1+0x3d40] ;  /* 0x003d4000018e7983 */ /* 0x010f280000300a00 */
[----:B------:R-:W2:Y:S01]  /*a96d0*/  LDL.LU.64 R178, [R1+0x7d0] ;  /* 0x0007d00001b27983 */ /* 0x000ea20000300a00 */
[----:B------:R-:W-:Y:S01]  /*a96e0*/  ISETP.LT.AND P3, PT, R11, R174, !P0 ;  /* 0x000000ae0b00720c */ /* 0x000fe20004761270 */
[C---:B------:R-:W-:Y:S01]  /*a96f0*/  VIADD R11, R10.reuse, 0x48 ;  /* 0x000000480a0b7836 */ /* 0x040fe20000000000 */
[----:B------:R-:W1:Y:S01]  /*a9700*/  LDC R174, c[0x0][0x22c] ;  /* 0x00008b00ffae7b82 */ /* 0x000e620000000800 */
[----:B------:R0:W-:Y:S03]  /*a9710*/  @P6 STG.E.U8 desc[UR4][R144.64], R180 ;  /* 0x000000b490006986 */ /* 0x0001e6000c101104 */
[----:B------:R-:W-:Y:S01]  /*a9720*/  ISETP.LT.AND P6, PT, R11, R177, !P0 ;  /* 0x000000b10b00720c */ /* 0x000fe200047c1270 */
[----:B0-----:R-:W4:Y:S06]  /*a9730*/  LDL.LU.64 R144, [R1+0x7a0] ;  /* 0x0007a00001907983 */ /* 0x001f2c0000300a00 */
[----:B------:R0:W-:Y:S04]  /*a9740*/  @P3 STG.E.U8 desc[UR4][R150.64], R184 ;  /* 0x000000b896003986 */ /* 0x0001e8000c101104 */
[----:B0-----:R-:W4:Y:S04]  /*a9750*/  LDL.LU.64 R150, [R1+0x798] ;  /* 0x0007980001967983 */ /* 0x001f280000300a00 */
[----:B---3--:R0:W-:Y:S04]  /*a9760*/  @P5 STG.E.U8 desc[UR4][R140.64], R148 ;  /* 0x000000948c005986 */ /* 0x0081e8000c101104 */
[----:B0-----:R-:W3:Y:S04]  /*a9770*/  LDL.LU.64 R140, [R1+0x3d38] ;  /* 0x003d3800018c7983 */ /* 0x001ee80000300a00 */
[----:B------:R-:W3:Y:S04]  /*a9780*/  LDL.LU R148, [R1+0x3d30] ;  /* 0x003d300001947983 */ /* 0x000ee80000300800 */
[----:B------:R0:W-:Y:S04]  /*a9790*/  @P6 STG.E.U8 desc[UR4][R154.64], R186 ;  /* 0x000000ba9a006986 */ /* 0x0001e8000c101104 */
[----:B0-----:R-:W3:Y:S04]  /*a97a0*/  LDL.LU.64 R186, [R1+0x790] ;  /* 0x0007900001ba7983 */ /* 0x001ee80000300a00 */
[----:B------:R-:W3:Y:S04]  /*a97b0*/  LDL.LU.64 R154, [R1+0x770] ;  /* 0x00077000019a7983 */ /* 0x000ee80000300a00 */
[----:B--2---:R0:W-:Y:S04]  /*a97c0*/  @P2 STG.E.U8 desc[UR4][R178.64], R185 ;  /* 0x000000b9b2002986 */ /* 0x0041e8000c101104 */
[----:B0-----:R-:W2:Y:S04]  /*a97d0*/  LDL.LU.64 R184, [R1+0x7c0] ;  /* 0x0007c00001b87983 */ /* 0x001ea80000300a00 */
[----:B------:R-:W3:Y:S01]  /*a97e0*/  LDL.LU.64 R178, [R1+0x768] ;  /* 0x0007680001b27983 */ /* 0x000ee20000300a00 */
[----:B------:R-:W-:-:S02]  /*a97f0*/  VIADD R11, R10, 0x4a ;  /* 0x0000004a0a0b7836 */ /* 0x000fc40000000000 */
[----:B------:R-:W-:-:S03]  /*a9800*/  VIADD R164, R10, 0x4b ;  /* 0x0000004b0aa47836 */ /* 0x000fc60000000000 */
[----:B------:R-:W-:Y:S02]  /*a9810*/  ISETP.LT.AND P5, PT, R11, R171, !P0 ;  /* 0x000000ab0b00720c */ /* 0x000fe400047a1270 */
[----:B------:R-:W0:Y:S01]  /*a9820*/  LDC R171, c[0x0][0x22c] ;  /* 0x00008b00ffab7b82 */ /* 0x000e220000000800 */
[----:B------:R-:W-:Y:S01]  /*a9830*/  ISETP.LT.AND P3, PT, R164, R175, !P0 ;  /* 0x000000afa400720c */ /* 0x000fe20004761270 */
[C---:B------:R-:W-:Y:S02]  /*a9840*/  VIADD R164, R10.reuse, 0x4d ;  /* 0x0000004d0aa47836 */ /* 0x040fe40000000000 */
[----:B------:R-:W-:-:S04]  /*a9850*/  VIADD R11, R10, 0x4c ;  /* 0x0000004c0a0b7836 */ /* 0x000fc80000000000 */
[----:B------:R-:W0:Y:S01]  /*a9860*/  LDC R175, c[0x0][0x22c] ;  /* 0x00008b00ffaf7b82 */ /* 0x000e220000000800 */
[----:B-1----:R-:W-:Y:S01]  /*a9870*/  ISETP.LT.AND P6, PT, R164, R174, !P0 ;  /* 0x000000aea400720c */ /* 0x002fe200047c1270 */
[C---:B------:R-:W-:Y:S01]  /*a9880*/  VIADD R164, R10.reuse, 0x4f ;  /* 0x0000004f0aa47836 */ /* 0x040fe20000000000 */
[----:B------:R-:W-:Y:S01]  /*a9890*/  ISETP.LT.AND P2, PT, R11, R170, !P0 ;  /* 0x000000aa0b00720c */ /* 0x000fe20004741270 */
[----:B------:R1:W-:Y:S04]  /*a98a0*/  @P5 STG.E.U8 desc[UR4][R146.64], R159 ;  /* 0x0000009f92005986 */ /* 0x0003e8000c101104 */
[----:B------:R-:W3:Y:S01]  /*a98b0*/  LDC R174, c[0x0][0x22c] ;  /* 0x00008b00ffae7b82 */ /* 0x000ee20000000800 */
[----:B------:R-:W-:Y:S01]  /*a98c0*/  VIADD R11, R10, 0x4e ;  /* 0x0000004e0a0b7836 */ /* 0x000fe20000000000 */
[----:B------:R-:W-:-:S06]  /*a98d0*/  ISETP.LT.AND P5, PT, R164, R176, !P0 ;  /* 0x000000b0a400720c */ /* 0x000fcc00047a1270 */
[----:B------:R-:W3:Y:S01]  /*a98e0*/  LDC R176, c[0x0][0x22c] ;  /* 0x00008b00ffb07b82 */ /* 0x000ee20000000800 */
[C---:B------:R-:W-:Y:S01]  /*a98f0*/  VIADD R164, R10.reuse, 0x51 ;  /* 0x000000510aa47836 */ /* 0x040fe20000000000 */
[----:B-1----:R-:W3:Y:S06]  /*a9900*/  LDL.LU.64 R146, [R1+0x3d28] ;  /* 0x003d280001927983 */ /* 0x002eec0000300a00 */
[----:B------:R-:W1:Y:S01]  /*a9910*/  LDC R170, c[0x0][0x22c] ;  /* 0x00008b00ffaa7b82 */ /* 0x000e620000000800 */
[----:B--2---:R2:W-:Y:S01]  /*a9920*/  @P3 STG.E.U8 desc[UR4][R184.64], R252 ;  /* 0x000000fcb8003986 */ /* 0x0045e2000c101104 */
[----:B------:R-:W-:Y:S01]  /*a9930*/  ISETP.LT.AND P3, PT, R11, R173, !P0 ;  /* 0x000000ad0b00720c */ /* 0x000fe20004761270 */
[----:B------:R-:W-:-:S05]  /*a9940*/  VIADD R11, R10, 0x50 ;  /* 0x000000500a0b7836 */ /* 0x000fca0000000000 */
[----:B------:R-:W1:Y:S01]  /*a9950*/  LDC R173, c[0x0][0x22c] ;  /* 0x00008b00ffad7b82 */ /* 0x000e620000000800 */
[----:B----4-:R4:W-:Y:S01]  /*a9960*/  @P2 STG.E.U8 desc[UR4][R144.64], R158 ;  /* 0x0000009e90002986 */ /* 0x0109e2000c101104 */
[----:B0-----:R-:W-:-:S03]  /*a9970*/  ISETP.LT.AND P2, PT, R164, R175, !P0 ;  /* 0x000000afa400720c */ /* 0x001fc60004741270 */
[----:B------:R0:W-:Y:S01]  /*a9980*/  @P6 STG.E.U8 desc[UR4][R150.64], R149 ;  /* 0x0000009596006986 */ /* 0x0001e2000c101104 */
[----:B------:R-:W-:Y:S01]  /*a9990*/  ISETP.LT.AND P6, PT, R11, R171, !P0 ;  /* 0x000000ab0b00720c */ /* 0x000fe200047c1270 */
[----:B------:R-:W-:Y:S01]  /*a99a0*/  VIADD R164, R10, 0x53 ;  /* 0x000000530aa47836 */ /* 0x000fe20000000000 */
[----:B------:R-:W1:Y:S01]  /*a99b0*/  LDC R171, c[0x0][0x22c] ;  /* 0x00008b00ffab7b82 */ /* 0x000e620000000800 */
[----:B--2---:R-:W2:Y:S04]  /*a99c0*/  LDL.LU.64 R184, [R1+0x740] ;  /* 0x0007400001b87983 */ /* 0x004ea80000300a00 */
[----:B----4-:R-:W4:Y:S03]  /*a99d0*/  LDL.LU.64 R144, [R1+0x3d20] ;  /* 0x003d200001907983 */ /* 0x010f260000300a00 */
[----:B------:R-:W4:Y:S01]  /*a99e0*/  LDC R175, c[0x0][0x22c] ;  /* 0x00008b00ffaf7b82 */ /* 0x000f220000000800 */
[----:B------:R-:W4:Y:S04]  /*a99f0*/  LDL.LU.64 R158, [R1+0x738] ;  /* 0x00073800019e7983 */ /* 0x000f280000300a00 */
[----:B---3--:R3:W-:Y:S01]  /*a9a00*/  @P3 STG.E.U8 desc[UR4][R186.64], R152 ;  /* 0x00000098ba003986 */ /* 0x0087e2000c101104 */
[----:B------:R-:W-:Y:S01]  /*a9a10*/  ISETP.LT.AND P3, PT, R164, R174, !P0 ;  /* 0x000000aea400720c */ /* 0x000fe20004761270 */
[----:B------:R-:W-:Y:S01]  /*a9a20*/  VIADD R164, R10, 0x55 ;  /* 0x000000550aa47836 */ /* 0x000fe20000000000 */
[----:B------:R-:W4:Y:S01]  /*a9a30*/  LDC R174, c[0x0][0x22c] ;  /* 0x00008b00ffae7b82 */ /* 0x000f220000000800 */
[----:B0-----:R-:W4:Y:S04]  /*a9a40*/  LDL.LU.64 R150, [R1+0x3d18] ;  /* 0x003d180001967983 */ /* 0x001f280000300a00 */
[----:B------:R-:W4:Y:S04]  /*a9a50*/  LDL.LU R149, [R1+0x3d14] ;  /* 0x003d140001957983 */ /* 0x000f280000300800 */
[----:B---3--:R-:W3:Y:S04]  /*a9a60*/  LDL.LU R152, [R1+0x3d10] ;  /* 0x003d100001987983 */ /* 0x008ee80000300800 */
[----:B------:R-:W3:Y:S04]  /*a9a70*/  LDL.LU.64 R186, [R1+0x6f8] ;  /* 0x0006f80001ba7983 */ /* 0x000ee80000300a00 */
[----:B------:R0:W-:Y:S04]  /*a9a80*/  @P5 STG.E.U8 desc[UR4][R154.64], R153 ;  /* 0x000000999a005986 */ /* 0x0001e8000c101104 */
[----:B------:R1:W-:Y:S01]  /*a9a90*/  @P6 STG.E.U8 desc[UR4][R178.64], R165 ;  /* 0x000000a5b2006986 */ /* 0x0003e2000c101104 */
[----:B------:R-:W-:-:S03]  /*a9aa0*/  ISETP.LT.AND P6, PT, R164, R176, !P0 ;  /* 0x000000b0a400720c */ /* 0x000fc600047c1270 */
[----:B0-----:R-:W3:Y:S04]  /*a9ab0*/  LDL.LU.64 R154, [R1+0x3d08] ;  /* 0x003d0800019a7983 */ /* 0x001ee80000300a00 */
[----:B------:R-:W3:Y:S01]  /*a9ac0*/  LDL.LU R153, [R1+0x3d00] ;  /* 0x003d000001997983 */ /* 0x000ee20000300800 */
[C---:B------:R-:W-:Y:S01]  /*a9ad0*/  VIADD R11, R10.reuse, 0x52 ;  /* 0x000000520a0b7836 */ /* 0x040fe20000000000 */
[----:B-1----:R-:W0:Y:S02]  /*a9ae0*/  LDC R165, c[0x0][0x22c] ;  /* 0x00008b00ffa57b82 */ /* 0x002e240000000800 */
[----:B------:R-:W3:Y:S04]  /*a9af0*/  LDL.LU.64 R178, [R1+0x6e8] ;  /* 0x0006e80001b27983 */ /* 0x000ee80000300a00 */
[----:B------:R-:W2:Y:S01]  /*a9b00*/  LDL.LU.64 R176, [R1+0x760] ;  /* 0x0007600001b07983 */ /* 0x000ea20000300a00 */
[----:B------:R-:W-:Y:S01]  /*a9b10*/  ISETP.LT.AND P5, PT, R11, R170, !P0 ;  /* 0x000000aa0b00720c */ /* 0x000fe200047a1270 */
[----:B------:R-:W-:Y:S01]  /*a9b20*/  VIADD R11, R10, 0x54 ;  /* 0x000000540a0b7836 */ /* 0x000fe20000000000 */
[----:B------:R-:W1:Y:S01]  /*a9b30*/  LDC R170, c[0x0][0x22c] ;  /* 0x00008b00ffaa7b82 */ /* 0x000e620000000800 */
[----:B--2---:R2:W-:Y:S10]  /*a9b40*/  @P2 STG.E.U8 desc[UR4][R176.64], R166 ;  /* 0x000000a6b0002986 */ /* 0x0045f4000c101104 */
[----:B------:R0:W-:Y:S04]  /*a9b50*/  @P5 STG.E.U8 desc[UR4][R184.64], R167 ;  /* 0x000000a7b8005986 */ /* 0x0001e8000c101104 */
[----:B--2---:R-:W2:Y:S04]  /*a9b60*/  LDL.LU.64 R176, [R1+0x6e0] ;  /* 0x0006e00001b07983 */ /* 0x004ea80000300a00 */
[----:B0-----:R-:W3:Y:S01]  /*a9b70*/  LDL.LU.64 R166, [R1+0x730] ;  /* 0x0007300001a67983 */ /* 0x001ee20000300a00 */
[----:B------:R-:W-:-:S02]  /*a9b80*/  ISETP.LT.AND P2, PT, R11, R173, !P0 ;  /* 0x000000ad0b00720c */ /* 0x000fc40004741270 */
[----:B------:R-:W0:Y:S01]  /*a9b90*/  LDC R173, c[0x0][0x22c] ;  /* 0x00008b00ffad7b82 */ /* 0x000e220000000800 */
[----:B------:R-:W2:Y:S04]  /*a9ba0*/  LDL.LU.64 R184, [R1+0x6d8] ;  /* 0x0006d80001b87983 */ /* 0x000ea80000300a00 */
[----:B----4-:R4:W-:Y:S04]  /*a9bb0*/  @P3 STG.E.U8 desc[UR4][R158.64], R168 ;  /* 0x000000a89e003986 */ /* 0x0109e8000c101104 */
[----:B----4-:R-:W4:Y:S04]  /*a9bc0*/  LDL.LU.64 R158, [R1+0x3cf8] ;  /* 0x003cf800019e7983 */ /* 0x010f280000300a00 */
[----:B---3--:R3:W-:Y:S04]  /*a9bd0*/  @P2 STG.E.U8 desc[UR4][R166.64], R169 ;  /* 0x000000a9a6002986 */ /* 0x0087e8000c101104 */
[----:B---3--:R-:W3:Y:S01]  /*a9be0*/  LDL.LU.64 R168, [R1+0x6f0] ;  /* 0x0006f00001a87983 */ /* 0x008ee20000300a00 */
[C---:B------:R-:W-:Y:S01]  /*a9bf0*/  VIADD R11, R10.reuse, 0x56 ;  /* 0x000000560a0b7836 */ /* 0x040fe20000000000 */
[----:B------:R-:W4:Y:S01]  /*a9c00*/  LDC R167, c[0x0][0x22c] ;  /* 0x00008b00ffa77b82 */ /* 0x000f220000000800 */
[----:B------:R-:W-:-:S03]  /*a9c10*/  VIADD R164, R10, 0x57 ;  /* 0x000000570aa47836 */ /* 0x000fc60000000000 */
[----:B------:R-:W-:Y:S01]  /*a9c20*/  ISETP.LT.AND P3, PT, R11, R171, !P0 ;  /* 0x000000ab0b00720c */ /* 0x000fe20004761270 */
[----:B------:R-:W-:Y:S01]  /*a9c30*/  VIADD R11, R10, 0x58 ;  /* 0x000000580a0b7836 */ /* 0x000fe20000000000 */
[----:B------:R-:W-:Y:S01]  /*a9c40*/  ISETP.LT.AND P5, PT, R164, R175, !P0 ;  /* 0x000000afa400720c */ /* 0x000fe200047a1270 */
[----:B------:R-:W-:Y:S01]  /*a9c50*/  VIADD R164, R10, 0x59 ;  /* 0x000000590aa47836 */ /* 0x000fe20000000000 */
[----:B------:R0:W-:Y:S01]  /*a9c60*/  @P6 STG.E.U8 desc[UR4][R186.64], R172 ;  /* 0x000000acba006986 */ /* 0x0001e2000c101104 */
[----:B------:R-:W4:Y:S01]  /*a9c70*/  LDC R171, c[0x0][0x22c] ;  /* 0x00008b00ffab7b82 */ /* 0x000f220000000800 */
[----:B-1----:R-:W-:Y:S02]  /*a9c80*/  ISETP.LT.AND P6, PT, R11, R170, !P0 ;  /* 0x000000aa0b00720c */ /* 0x002fe400047c1270 */
[----:B------:R-:W-:Y:S01]  /*a9c90*/  ISETP.LT.AND P2, PT, R164, R174, !P0 ;  /* 0x000000aea400720c */ /* 0x000fe20004741270 */
[----:B------:R-:W-:-:S04]  /*a9ca0*/  VIADD R164, R10, 0x5b ;  /* 0x0000005b0aa47836 */ /* 0x000fc80000000000 */
[----:B------:R-:W1:Y:S01]  /*a9cb0*/  LDC R166, c[0x0][0x22c] ;  /* 0x00008b00ffa67b82 */ /* 0x000e620000000800 */
[----:B0-----:R-:W4:Y:S04]  /*a9cc0*/  LDL.LU.64 R186, [R1+0x6a0] ;  /* 0x0006a00001ba7983 */ /* 0x001f280000300a00 */
[----:B------:R-:W4:Y:S04]  /*a9cd0*/  LDL.LU.64 R174, [R1+0x698] ;  /* 0x0006980001ae7983 */ /* 0x000f280000300a00 */
[----:B---3--:R0:W-:Y:S01]  /*a9ce0*/  @P3 STG.E.U8 desc[UR4][R168.64], R183 ;  /* 0x000000b7a8003986 */ /* 0x0081e2000c101104 */
[----:B------:R-:W-:Y:S01]  /*a9cf0*/  ISETP.LT.AND P3, PT, R164, R173, !P0 ;  /* 0x000000ada400720c */ /* 0x000fe20004761270 */
[C---:B------:R-:W-:Y:S01]  /*a9d00*/  VIADD R11, R10.reuse, 0x5a ;  /* 0x0000005a0a0b7836 */ /* 0x040fe20000000000 */
[----:B------:R-:W3:Y:S01]  /*a9d10*/  LDC R170, c[0x0][0x22c] ;  /* 0x00008b00ffaa7b82 */ /* 0x000ee20000000800 */
[----:B------:R-:W3:Y:S04]  /*a9d20*/  LDL.LU.64 R172, [R1+0x6a8] ;  /* 0x0006a80001ac7983 */ /* 0x000ee80000300a00 */
[----:B------:R1:W-:Y:S04]  /*a9d30*/  @P5 STG.E.U8 desc[UR4][R178.64], R156 ;  /* 0x0000009cb2005986 */ /* 0x0003e8000c101104 */
[----:B--2---:R2:W-:Y:S01]  /*a9d40*/  @P6 STG.E.U8 desc[UR4][R176.64], R182 ;  /* 0x000000b6b0006986 */ /* 0x0045e2000c101104 */
[----:B0-----:R-:W0:Y:S03]  /*a9d50*/  LDC R168, c[0x0][0x22c] ;  /* 0x00008b00ffa87b82 */ /* 0x001e260000000800 */
[----:B-1----:R-:W3:Y:S05]  /*a9d60*/  LDL.LU R156, [R1+0x3cf0] ;  /* 0x003cf000019c7983 */ /* 0x002eea0000300800 */
[----:B------:R-:W1:Y:S01]  /*a9d70*/  LDC R169, c[0x0][0x22c] ;  /* 0x00008b00ffa97b82 */ /* 0x000e620000000800 */
[----:B------:R-:W3:Y:S04]  /*a9d80*/  LDL.LU.64 R178, [R1+0x678] ;  /* 0x0006780001b27983 */ /* 0x000ee80000300a00 */
[----:B--2---:R-:W2:Y:S01]  /*a9d90*/  LDL.LU.64 R182, [R1+0x6d0] ;  /* 0x0006d00001b67983 */ /* 0x004ea20000300a00 */
[----:B------:R-:W-:Y:S01]  /*a9da0*/  ISETP.LT.AND P5, PT, R11, R165, !P0 ;  /* 0x000000a50b00720c */ /* 0x000fe200047a1270 */
[C---:B------:R-:W-:Y:S01]  /*a9db0*/  VIADD R11, R10.reuse, 0x5c ;  /* 0x0000005c0a0b7836 */ /* 0x040fe20000000000 */
[----:B------:R-:W0:Y:S01]  /*a9dc0*/  LDC R165, c[0x0][0x22c] ;  /* 0x00008b00ffa57b82 */ /* 0x000e220000000800 */
[----:B------:R-:W-:Y:S01]  /*a9dd0*/  VIADD R164, R10, 0x5d ;  /* 0x0000005d0aa47836 */ /* 0x000fe20000000000 */
[----:B------:R4:W-:Y:S02]  /*a9de0*/  @P2 STG.E.U8 desc[UR4][R184.64], R181 ;  /* 0x000000b5b8002986 */ /* 0x0009e4000c101104 */
[----:B----4-:R-:W-:-:S02]  /*a9df0*/  ISETP.LT.AND P2, PT, R11, R167, !P0 ;  /* 0x000000a70b00720c */ /* 0x010fc40004741270 */
[----:B------:R-:W-:Y:S01]  /*a9e00*/  ISETP.LT.AND P6, PT, R164, R171, !P0 ;  /* 0x000000aba400720c */ /* 0x000fe200047c1270 */
[----:B------:R-:W4:Y:S01]  /*a9e10*/  LDL.LU.64 R176, [R1+0x670] ;  /* 0x0006700001b07983 */ /* 0x000f220000300a00 */
[C---:B------:R-:W-:Y:S01]  /*a9e20*/  VIADD R11, R10.reuse, 0x5f ;  /* 0x0000005f0a0b7836 */ /* 0x040fe20000000000 */
[----:B------:R-:W4:Y:S02]  /*a9e30*/  LDC R167, c[0x0][0x22c] ;  /* 0x00008b00ffa77b82 */ /* 0x000f240000000800 */
[----:B------:R-:W4:Y:S04]  /*a9e40*/  LDL.LU.64 R184, [R1+0x668] ;  /* 0x0006680001b87983 */ /* 0x000f280000300a00 */
[----:B--2---:R2:W-:Y:S04]  /*a9e50*/  @P5 STG.E.U8 desc[UR4][R182.64], R157 ;  /* 0x0000009db6005986 */ /* 0x0045e8000c101104 */
[----:B---3--:R3:W-:Y:S04]  /*a9e60*/  @P3 STG.E.U8 desc[UR4][R172.64], R162 ;  /* 0x000000a2ac003986 */ /* 0x0087e8000c101104 */
[----:B------:R1:W-:Y:S04]  /*a9e70*/  @P2 STG.E.U8 desc[UR4][R186.64], R163 ;  /* 0x000000a3ba002986 */ /* 0x0003e8000c101104 */
[----:B--2---:R-:W2:Y:S04]  /*a9e80*/  LDL.LU R157, [R1+0x3cec] ;  /* 0x003cec00019d7983 */ /* 0x004ea80000300800 */
[----:B---3--:R-:W3:Y:S04]  /*a9e90*/  LDL.LU R162, [R1+0x3ce8] ;  /* 0x003ce80001a27983 */ /* 0x008ee80000300800 */
[----:B-1----:R-:W3:Y:S04]  /*a9ea0*/  LDL.LU R163, [R1+0x3ce4] ;  /* 0x003ce40001a37983 */ /* 0x002ee80000300800 */
[----:B------:R-:W2:Y:S04]  /*a9eb0*/  LDL.LU.64 R186, [R1+0x640] ;  /* 0x0006400001ba7983 */ /* 0x000ea80000300a00 */
[----:B------:R1:W-:Y:S04]  /*a9ec0*/  @P6 STG.E.U8 desc[UR4][R174.64], R160 ;  /* 0x000000a0ae006986 */ /* 0x0003e8000c101104 */
[----:B-1----:R-:W3:Y:S01]  /*a9ed0*/  LDL.LU R160, [R1+0x3ce0] ;  /* 0x003ce00001a07983 */ /* 0x002ee20000300800 */
[C---:B------:R-:W-:Y:S01]  /*a9ee0*/  VIADD R164, R10.reuse, 0x5e ;  /* 0x0000005e0aa47836 */ /* 0x040fe20000000000 */
[----:B------:R-:W-:Y:S01]  /*a9ef0*/  ISETP.LT.AND P3, PT, R11, R166, !P0 ;  /* 0x000000a60b00720c */ /* 0x000fe20004761270 */
[----:B------:R-:W-:Y:S01]  /*a9f00*/  VIADD R11, R10, 0x6e ;  /* 0x0000006e0a0b7836 */ /* 0x000fe20000000000 */
[----:B------:R-:W2:Y:S01]  /*a9f10*/  LDL.LU.64 R174, [R1+0x638] ;  /* 0x0006380001ae7983 */ /* 0x000ea20000300a00 */
[----:B------:R-:W1:Y:S01]  /*a9f20*/  LDC R166, c[0x0][0x22c] ;  /* 0x00008b00ffa67b82 */ /* 0x000e620000000800 */
[----:B------:R-:W-:-:S02]  /*a9f30*/  ISETP.LT.AND P5, PT, R164, R170, !P0 ;  /* 0x000000aaa400720c */ /* 0x000fc400047a1270 */
[----:B0-----:R-:W-:Y:S01]  /*a9f40*/  ISETP.LT.AND P2, PT, R11, R165, !P0 ;  /* 0x000000a50b00720c */ /* 0x001fe20004741270 */
[----:B------:R-:W-:-:S04]  /*a9f50*/  VIADD R11, R10, 0x60 ;  /* 0x000000600a0b7836 */ /* 0x000fc80000000000 */
[----:B------:R-:W0:Y:S01]  /*a9f60*/  LDC R165, c[0x0][0x22c] ;  /* 0x00008b00ffa57b82 */ /* 0x000e220000000800 */
[----:B------:R-:W-:Y:S01]  /*a9f70*/  ISETP.LT.AND P6, PT, R11, R168, !P0 ;  /* 0x000000a80b00720c */ /* 0x000fe200047c1270 */
[----:B------:R-:W-:-:S04]  /*a9f80*/  VIADD R11, R10, 0x61 ;  /* 0x000000610a0b7836 */ /* 0x000fc80000000000 */
[----:B------:R4:W-:Y:S01]  /*a9f90*/  @P5 STG.E.U8 desc[UR4][R178.64], R0 ;  /* 0x00000000b2005986 */ /* 0x0009e2000c101104 */
[----:B------:R-:W-:Y:S01]  /*a9fa0*/  ISETP.LT.AND P5, PT, R11, R169, !P0 ;  /* 0x000000a90b00720c */ /* 0x000fe200047a1270 */
[----:B------:R-:W2:Y:S02]  /*a9fb0*/  LDC R168, c[0x0][0x22c] ;  /* 0x00008b00ffa87b82 */ /* 0x000ea40000000800 */
[----:B----4-:R4:W-:Y:S01]  /*a9fc0*/  @P3 STG.E.U8 desc[UR4][R176.64], R161 ;  /* 0x000000a1b0003986 */ /* 0x0109e2000c101104 */
[----:B------:R-:W-:-:S05]  /*a9fd0*/  VIADD R164, R10, 0x62 ;  /* 0x000000620aa47836 */ /* 0x000fca0000000000 */
[----:B------:R-:W2:Y:S01]  /*a9fe0*/  LDC R170, c[0x0][0x22c] ;  /* 0x00008b00ffaa7b82 */ /* 0x000ea20000000800 */
[----:B------:R-:W2:Y:S04]  /*a9ff0*/  LDL.LU R0, [R1+0x3cdc] ;  /* 0x003cdc0001007983 */ /* 0x000ea80000300800 */
[----:B------:R-:W2:Y:S03]  /*aa000*/  LDL.LU.64 R178, [R1+0x600] ;  /* 0x0006000001b27983 */ /* 0x000ea60000300a00 */
[----:B------:R-:W2:Y:S01]  /*aa010*/  LDC R169, c[0x0][0x22c] ;  /* 0x00008b00ffa97b82 */ /* 0x000ea20000000800 */
[----:B----4-:R-:W4:Y:S04]  /*aa020*/  LDL.LU R161, [R1+0x3cd8] ;  /* 0x003cd80001a17983 */ /* 0x010f280000300800 */
[----:B------:R-:W2:Y:S04]  /*aa030*/  LDL.LU.64 R172, [R1+0x5f8] ;  /* 0x0005f80001ac7983 */ /* 0x000ea80000300a00 */
[----:B------:R-:W2:Y:S01]  /*aa040*/  LDL.LU.64 R176, [R1+0x5f0] ;  /* 0x0005f00001b07983 */ /* 0x000ea20000300a00 */
[----:B---3--:R-:W-:-:S05]  /*aa050*/  PRMT R11, R160, 0x7770, RZ ;  /* 0x00007770a00b7816 */ /* 0x008fca00000000ff */
[----:B------:R3:W-:Y:S02]  /*aa060*/  @P6 STG.E.U8 desc[UR4][R184.64], R11 ;  /* 0x0000000bb8006986 */ /* 0x0007e4000c101104 */
[----:B---3--:R-:W-:-:S05]  /*aa070*/  PRMT R11, R160, 0x7771, RZ ;  /* 0x00007771a00b7816 */ /* 0x008fca00000000ff */
[----:B------:R3:W-:Y:S04]  /*aa080*/  @P5 STG.E.U8 desc[UR4][R162.64], R11 ;  /* 0x0000000ba2005986 */ /* 0x0007e8000c101104 */
[----:B---3--:R-:W3:Y:S04]  /*aa090*/  LDL.LU.64 R162, [R1+0x3cd0] ;  /* 0x003cd00001a27983 */ /* 0x008ee80000300a00 */
[----:B------:R-:W3:Y:S01]  /*aa0a0*/  LDL.LU.64 R184, [R1+0x5e0] ;  /* 0x0005e00001b87983 */ /* 0x000ee20000300a00 */
[----:B------:R-:W-:Y:S01]  /*aa0b0*/  ISETP.LT.AND P3, PT, R164, R167, !P0 ;  /* 0x000000a7a400720c */ /* 0x000fe20004761270 */
[----:B------:R-:W-:Y:S01]  /*aa0c0*/  VIADD R164, R10, 0x63 ;  /* 0x000000630aa47836 */ /* 0x000fe20000000000 */
[----:B------:R-:W2:Y:S04]  /*aa0d0*/  LDC R167, c[0x0][0x22c] ;  /* 0x00008b00ffa77b82 */ /* 0x000ea80000000800 */
[----:B-1----:R-:W-:Y:S01]  /*aa0e0*/  ISETP.LT.AND P6, PT, R164, R166, !P0 ;  /* 0x000000a6a400720c */ /* 0x002fe200047c1270 */
[----:B------:R-:W-:-:S03]  /*aa0f0*/  VIADD R164, R10, 0x64 ;  /* 0x000000640aa47836 */ /* 0x000fc60000000000 */
[----:B------:R-:W1:Y:S01]  /*aa100*/  LDC R166, c[0x0][0x22c] ;  /* 0x00008b00ffa67b82 */ /* 0x000e620000000800 */
[----:B----4-:R-:W-:Y:S02]  /*aa110*/  PRMT R11, R161, 0x7770, RZ ;  /* 0x00007770a10b7816 */ /* 0x010fe400000000ff */
[----:B0-----:R-:W-:Y:S01]  /*aa120*/  ISETP.LT.AND P5, PT, R164, R165, !P0 ;  /* 0x000000a5a400720c */ /* 0x001fe200047a1270 */
[----:B------:R-:W-:-:S04]  /*aa130*/  VIADD R164, R10, 0x65 ;  /* 0x000000650aa47836 */ /* 0x000fc80000000000 */
[----:B------:R-:W0:Y:S01]  /*aa140*/  LDC R165, c[0x0][0x22c] ;  /* 0x00008b00ffa57b82 */ /* 0x000e220000000800 */
[----:B--2---:R2:W-:Y:S01]  /*aa150*/  @P3 STG.E.U8 desc[UR4][R186.64], R11 ;  /* 0x0000000bba003986 */ /* 0x0045e2000c101104 */
[----:B------:R-:W-:Y:S01]  /*aa160*/  ISETP.LT.AND P3, PT, R164, R168, !P0 ;  /* 0x000000a8a400720c */ /* 0x000fe20004761270 */
[----:B------:R-:W-:-:S05]  /*aa170*/  VIADD R164, R10, 0x66 ;  /* 0x000000660aa47836 */ /* 0x000fca0000000000 */
[----:B------:R-:W4:Y:S01]  /*aa180*/  LDC R168, c[0x0][0x22c] ;  /* 0x00008b00ffa87b82 */ /* 0x000f220000000800 */
[----:B--2---:R-:W2:Y:S01]  /*aa190*/  LDL.LU.64 R186, [R1+0x5d8] ;  /* 0x0005d80001ba7983 */ /* 0x004ea20000300a00 */
[----:B------:R-:W-:-:S05]  /*aa1a0*/  PRMT R11, R161, 0x7771, RZ ;  /* 0x00007771a10b7816 */ /* 0x000fca00000000ff */
[----:B------:R1:W-:Y:S01]  /*aa1b0*/  @P6 STG.E.U8 desc[UR4][R174.64], R11 ;  /* 0x0000000bae006986 */ /* 0x0003e2000c101104 */
[----:B------:R-:W-:Y:S01]  /*aa1c0*/  ISETP.LT.AND P6, PT, R164, R167, !P0 ;  /* 0x000000a7a400720c */ /* 0x000fe200047c1270 */
[----:B------:R-:W-:Y:S01]  /*aa1d0*/  VIADD R164, R10, 0x67 ;  /* 0x000000670aa47836 */ /* 0x000fe20000000000 */
[----:B------:R-:W4:Y:S01]  /*aa1e0*/  LDC R167, c[0x0][0x22c] ;  /* 0x00008b00ffa77b82 */ /* 0x000f220000000800 */
[----:B-1----:R-:W4:Y:S01]  /*aa1f0*/  LDL.LU.64 R174, [R1+0x5d0] ;  /* 0x0005d00001ae7983 */ /* 0x002f220000300a00 */
[----:B---3--:R-:W-:-:S05]  /*aa200*/  PRMT R11, R162, 0x7770, RZ ;  /* 0x00007770a20b7816 */ /* 0x008fca00000000ff */
[----:B------:R1:W-:Y:S01]  /*aa210*/  @P5 STG.E.U8 desc[UR4][R178.64], R11 ;  /* 0x0000000bb2005986 */ /* 0x0003e2000c101104 */
[----:B------:R-:W-:Y:S01]  /*aa220*/  ISETP.LT.AND P5, PT, R164, R166, !P0 ;  /* 0x000000a6a400720c */ /* 0x000fe200047a1270 */
[----:B------:R-:W-:Y:S01]  /*aa230*/  VIADD R164, R10, 0x68 ;  /* 0x000000680aa47836 */ /* 0x000fe20000000000 */
[----:B------:R-:W3:Y:S01]  /*aa240*/  LDC R166, c[0x0][0x22c] ;  /* 0x00008b00ffa67b82 */ /* 0x000ee20000000800 */
[----:B-1----:R-:W3:Y:S01]  /*aa250*/  LDL.LU.64 R178, [R1+0x5b0] ;  /* 0x0005b00001b27983 */ /* 0x002ee20000300a00 */
[----:B------:R-:W-:-:S05]  /*aa260*/  PRMT R11, R162, 0x7771, RZ ;  /* 0x00007771a20b7816 */ /* 0x000fca00000000ff */
[----:B------:R1:W-:Y:S01]  /*aa270*/  @P3 STG.E.U8 desc[UR4][R172.64], R11 ;  /* 0x0000000bac003986 */ /* 0x0003e2000c101104 */
[----:B0-----:R-:W-:Y:S02]  /*aa280*/  ISETP.LT.AND P3, PT, R164, R165, !P0 ;  /* 0x000000a5a400720c */ /* 0x001fe40004761270 */
[C---:B------:R-:W-:Y:S02]  /*aa290*/  PRMT R164, R163.reuse, 0x7771, RZ ;  /* 0x00007771a3a47816 */ /* 0x040fe400000000ff */
[----:B-1----:R-:W-:-:S05]  /*aa2a0*/  PRMT R11, R163, 0x7770, RZ ;  /* 0x00007770a30b7816 */ /* 0x002fca00000000ff */
[----:B------:R0:W-:Y:S04]  /*aa2b0*/  @P6 STG.E.U8 desc[UR4][R176.64], R11 ;  /* 0x0000000bb0006986 */ /* 0x0001e8000c101104 */
[----:B------:R1:W-:Y:S04]  /*aa2c0*/  @P5 STG.E.U8 desc[UR4][R184.64], R164 ;  /* 0x000000a4b8005986 */ /* 0x0003e8000c101104 */
[----:B0-----:R-:W3:Y:S04]  /*aa2d0*/  LDL.LU.64 R176, [R1+0x5a8] ;  /* 0x0005a80001b07983 */ /* 0x001ee80000300a00 */
[----:B-1----:R-:W3:Y:S01]  /*aa2e0*/  LDL.LU.64 R184, [R1+0x5a0] ;  /* 0x0005a00001b87983 */ /* 0x002ee20000300a00 */
[----:B------:R-:W-:-:S02]  /*aa2f0*/  VIADD R165, R10, 0x69 ;  /* 0x000000690aa57836 */ /* 0x000fc40000000000 */
[----:B------:R-:W-:-:S03]  /*aa300*/  VIADD R11, R10, 0x6a ;  /* 0x0000006a0a0b7836 */ /* 0x000fc60000000000 */
[----:B------:R-:W-:Y:S02]  /*aa310*/  ISETP.LT.AND P6, PT, R165, R170, !P0 ;  /* 0x000000aaa500720c */ /* 0x000fe400047c1270 */
[----:B------:R-:W-:Y:S01]  /*aa320*/  PRMT R165, R160, 0x7772, RZ ;  /* 0x00007772a0a57816 */ /* 0x000fe200000000ff */
[----:B------:R-:W0:Y:S01]  /*aa330*/  LDC R170, c[0x0][0x22c] ;  /* 0x00008b00ffaa7b82 */ /* 0x000e220000000800 */
[----:B------:R-:W-:Y:S01]  /*aa340*/  ISETP.LT.AND P5, PT, R11, R169, !P0 ;  /* 0x000000a90b00720c */ /* 0x000fe200047a1270 */
[----:B------:R-:W-:Y:S01]  /*aa350*/  VIADD R11, R10, 0x6d ;  /* 0x0000006d0a0b7836 */ /* 0x000fe20000000000 */
[----:B------:R-:W-:Y:S01]  /*aa360*/  PRMT R160, R160, 0x7773, RZ ;  /* 0x00007773a0a07816 */ /* 0x000fe200000000ff */
[----:B--2---:R1:W-:Y:S03]  /*aa370*/  @P3 STG.E.U8 desc[UR4][R186.64], R165 ;  /* 0x000000a5ba003986 */ /* 0x0043e6000c101104 */
[----:B----4-:R-:W-:Y:S01]  /*aa380*/  ISETP.LT.AND P3, PT, R11, R168, !P0 ;  /* 0x000000a80b00720c */ /* 0x010fe20004761270 */
[C---:B------:R-:W-:Y:S01]  /*aa390*/  VIADD R11, R10.reuse, 0x6b ;  /* 0x0000006b0a0b7836 */ /* 0x040fe20000000000 */
[----:B------:R-:W2:Y:S01]  /*aa3a0*/  LDC R169, c[0x0][0x22c] ;  /* 0x00008b00ffa97b82 */ /* 0x000ea20000000800 */
[----:B------:R4:W-:Y:S03]  /*aa3b0*/  @P6 STG.E.U8 desc[UR4][R174.64], R160 ;  /* 0x000000a0ae006986 */ /* 0x0009e6000c101104 */
[----:B------:R-:W-:Y:S01]  /*aa3c0*/  ISETP.LT.AND P6, PT, R11, R167, !P0 ;  /* 0x000000a70b00720c */ /* 0x000fe200047c1270 */
[----:B------:R-:W-:Y:S01]  /*aa3d0*/  VIADD R11, R10, 0x6c ;  /* 0x0000006c0a0b7836 */ /* 0x000fe20000000000 */
[----:B-1----:R-:W2:Y:S02]  /*aa3e0*/  LDL.LU.64 R186, [R1+0x578] ;  /* 0x0005780001ba7983 */ /* 0x002ea40000300a00 */
[----:B------:R-:W1:Y:S01]  /*aa3f0*/  LDC R165, c[0x0][0x22c] ;  /* 0x00008b00ffa57b82 */ /* 0x000e620000000800 */
[C---:B----4-:R-:W-:Y:S01]  /*aa400*/  PRMT R160, R161.reuse, 0x7772, RZ ;  /* 0x00007772a1a07816 */ /* 0x050fe200000000ff */
[----:B------:R-:W4:Y:S01]  /*aa410*/  LDL.LU.64 R174, [R1+0x570] ;  /* 0x0005700001ae7983 */ /* 0x000f220000300a00 */
[----:B------:R-:W-:-:S05]  /*aa420*/  PRMT R161, R161, 0x7773, RZ ;  /* 0x00007773a1a17816 */ /* 0x000fca00000000ff */
[----:B------:R-:W1:Y:S01]  /*aa430*/  LDC R167, c[0x0][0x22c] ;  /* 0x00008b00ffa77b82 */ /* 0x000e620000000800 */
[----:B------:R-:W-:-:S07]  /*aa440*/  PRMT R164, R163, 0x7773, RZ ;  /* 0x00007773a3a47816 */ /* 0x000fce00000000ff */
[----:B------:R-:W4:Y:S01]  /*aa450*/  LDC R168, c[0x0][0x22c] ;  /* 0x00008b00ffa87b82 */ /* 0x000f220000000800 */
[----:B---3--:R3:W-:Y:S01]  /*aa460*/  @P5 STG.E.U8 desc[UR4][R178.64], R160 ;  /* 0x000000a0b2005986 */ /* 0x0087e2000c101104 */
[----:B------:R-:W-:Y:S02]  /*aa470*/  ISETP.LT.AND P5, PT, R11, R166, !P0 ;  /* 0x000000a60b00720c */ /* 0x000fe400047a1270 */
[C---:B---3--:R-:W-:Y:S01]  /*aa480*/  PRMT R160, R162.reuse, 0x7773, RZ ;  /* 0x00007773a2a07816 */ /* 0x048fe200000000ff */
[----:B------:R-:W3:Y:S01]  /*aa490*/  LDL.LU.64 R178, [R1+0x550] ;  /* 0x0005500001b27983 */ /* 0x000ee20000300a00 */
[----:B------:R-:W-:-:S03]  /*aa4a0*/  PRMT R162, R162, 0x7772, RZ ;  /* 0x00007772a2a27816 */ /* 0x000fc600000000ff */
[----:B------:R0:W-:Y:S01]  /*aa4b0*/  @P6 STG.E.U8 desc[UR4][R176.64], R161 ;  /* 0x000000a1b0006986 */ /* 0x0001e2000c101104 */
[C---:B------:R-:W-:Y:S01]  /*aa4c0*/  VIADD R11, R10.reuse, 0x6f ;  /* 0x0000006f0a0b7836 */ /* 0x040fe20000000000 */
[----:B------:R-:W-:Y:S01]  /*aa4d0*/  PRMT R163, R163, 0x7772, RZ ;  /* 0x00007772a3a37816 */ /* 0x000fe200000000ff */
[----:B------:R-:W3:Y:S03]  /*aa4e0*/  LDC R166, c[0x0][0x22c] ;  /* 0x00008b00ffa67b82 */ /* 0x000ee60000000800 */
[----:B------:R1:W-:Y:S04]  /*aa4f0*/  @P5 STG.E.U8 desc[UR4][R184.64], R162 ;  /* 0x000000a2b8005986 */ /* 0x0003e8000c101104 */
[----:B------:R2:W-:Y:S01]  /*aa500*/  @P3 STG.E.U8 desc[UR4][R156.64], R160 ;  /* 0x000000a09c003986 */ /* 0x0005e2000c101104 */
[----:B0-----:R-:W0:Y:S03]  /*aa510*/  LDC R161, c[0x0][0x22c] ;  /* 0x00008b00ffa17b82 */ /* 0x001e260000000800 */
[----:B-1----:R-:W3:Y:S04]  /*aa520*/  LDL.LU.64 R184, [R1+0x540] ;  /* 0x0005400001b87983 */ /* 0x002ee80000300a00 */
[----:B--2---:R-:W2:Y:S01]  /*aa530*/  LDL.LU.64 R156, [R1+0x3cc8] ;  /* 0x003cc800019c7983 */ /* 0x004ea20000300a00 */
[----:B------:R-:W-:Y:S01]  /*aa540*/  ISETP.LT.AND P6, PT, R11, R169, !P0 ;  /* 0x000000a90b00720c */ /* 0x000fe200047c1270 */
[C---:B------:R-:W-:Y:S01]  /*aa550*/  VIADD R11, R10.reuse, 0x7e ;  /* 0x0000007e0a0b7836 */ /* 0x040fe20000000000 */
[----:B------:R-:W1:Y:S01]  /*aa560*/  LDC R162, c[0x0][0x22c] ;  /* 0x00008b00ffa27b82 */ /* 0x000e620000000800 */
[----:B------:R-:W3:Y:S03]  /*aa570*/  LDL.LU.64 R176, [R1+0x518] ;  /* 0x0005180001b07983 */ /* 0x000ee60000300a00 */
[----:B------:R-:W-:Y:S01]  /*aa580*/  ISETP.LT.AND P5, PT, R11, R170, !P0 ;  /* 0x000000aa0b00720c */ /* 0x000fe200047a1270 */
[----:B------:R-:W-:-:S05]  /*aa590*/  VIADD R11, R10, 0x70 ;  /* 0x000000700a0b7836 */ /* 0x000fca0000000000 */
[----:B------:R-:W-:Y:S01]  /*aa5a0*/  ISETP.LT.AND P3, PT, R11, R165, !P0 ;  /* 0x000000a50b00720c */ /* 0x000fe20004761270 */
[C---:B------:R-:W-:Y:S01]  /*aa5b0*/  VIADD R11, R10.reuse, 0x71 ;  /* 0x000000710a0b7836 */ /* 0x040fe20000000000 */
[----:B------:R4:W-:Y:S01]  /*aa5c0*/  @P2 STG.E.U8 desc[UR4][R186.64], R163 ;  /* 0x000000a3ba002986 */ /* 0x0009e2000c101104 */
[----:B------:R-:W1:Y:S03]  /*aa5d0*/  LDC R165, c[0x0][0x22c] ;  /* 0x00008b00ffa57b82 */ /* 0x000e660000000800 */
[----:B------:R-:W-:Y:S01]  /*aa5e0*/  ISETP.LT.AND P2, PT, R11, R167, !P0 ;  /* 0x000000a70b00720c */ /* 0x000fe20004741270 */
[----:B----4-:R4:W-:Y:S04]  /*aa5f0*/  @P6 STG.E.U8 desc[UR4][R174.64], R164 ;  /* 0x000000a4ae006986 */ /* 0x0109e8000c101104 */
[----:B------:R-:W3:Y:S01]  /*aa600*/  LDL.LU.64 R186, [R1+0x510] ;  /* 0x0005100001ba7983 */ /* 0x000ee20000300a00 */
[----:B------:R-:W-:Y:S01]  /*aa610*/  VIADD R160, R10, 0x72 ;  /* 0x000000720aa07836 */ /* 0x000fe20000000000 */
[----:B------:R-:W1:Y:S02]  /*aa620*/  LDC R163, c[0x0][0x22c] ;  /* 0x00008b00ffa37b82 */ /* 0x000e640000000800 */
[----:B------:R-:W3:Y:S04]  /*aa630*/  LDL.LU.64 R172, [R1+0x508] ;  /* 0x0005080001ac7983 */ /* 0x000ee80000300a00 */
[----:B----4-:R-:W4:Y:S01]  /*aa640*/  LDL.LU.64 R174, [R1+0x4e0] ;  /* 0x0004e00001ae7983 */ /* 0x010f220000300a00 */
[C---:B--2---:R-:W-:Y:S01]  /*aa650*/  PRMT R11, R156.reuse, 0x7770, RZ ;  /* 0x000077709c0b7816 */ /* 0x044fe200000000ff */
[----:B------:R-:W2:Y:S04]  /*aa660*/  LDC R164, c[0x0][0x22c] ;  /* 0x00008b00ffa47b82 */ /* 0x000ea80000000800 */
[----:B---3--:R3:W-:Y:S02]  /*aa670*/  @P3 STG.E.U8 desc[UR4][R178.64], R11 ;  /* 0x0000000bb2003986 */ /* 0x0087e4000c101104 */
[----:B---3--:R-:W-:-:S05]  /*aa680*/  PRMT R11, R156, 0x7771, RZ ;  /* 0x000077719c0b7816 */ /* 0x008fca00000000ff */
[----:B------:R3:W-:Y:S04]  /*aa690*/  @P2 STG.E.U8 desc[UR4][R158.64], R11 ;  /* 0x0000000b9e002986 */ /* 0x0007e8000c101104 */
[----:B---3--:R-:W3:Y:S04]  /*aa6a0*/  LDL.LU.64 R158, [R1+0x3cc0] ;  /* 0x003cc000019e7983 */ /* 0x008ee80000300a00 */
[----:B------:R-:W2:Y:S01]  /*aa6b0*/  LDL.LU.64 R178, [R1+0x4d8] ;  /* 0x0004d80001b27983 */ /* 0x000ea20000300a00 */
[----:B------:R-:W-:Y:S01]  /*aa6c0*/  ISETP.LT.AND P6, PT, R160, R168, !P0 ;  /* 0x000000a8a000720c */ /* 0x000fe200047c1270 */
[----:B------:R-:W-:-:S05]  /*aa6d0*/  VIADD R160, R10, 0x73 ;  /* 0x000000730aa07836 */ /* 0x000fca0000000000 */
[----:B------:R-:W-:Y:S01]  /*aa6e0*/  ISETP.LT.AND P3, PT, R160, R166, !P0 ;  /* 0x000000a6a000720c */ /* 0x000fe20004761270 */
[----:B------:R-:W-:Y:S01]  /*aa6f0*/  VIADD R160, R10, 0x74 ;  /* 0x000000740aa07836 */ /* 0x000fe20000000000 */
[----:B------:R-:W-:Y:S01]  /*aa700*/  PRMT R11, R157, 0x7770, RZ ;  /* 0x000077709d0b7816 */ /* 0x000fe200000000ff */
[----:B------:R-:W2:Y:S03]  /*aa710*/  LDC R166, c[0x0][0x22c] ;  /* 0x00008b00ffa67b82 */ /* 0x000ea60000000800 */
[----:B0-----:R-:W-:Y:S01]  /*aa720*/  ISETP.LT.AND P2, PT, R160, R161, !P0 ;  /* 0x000000a1a000720c */ /* 0x001fe20004741270 */
[----:B------:R-:W-:-:S04]  /*aa730*/  VIADD R160, R10, 0x75 ;  /* 0x000000750aa07836 */ /* 0x000fc80000000000 */
[----:B------:R-:W0:Y:S01]  /*aa740*/  LDC R161, c[0x0][0x22c] ;  /* 0x00008b00ffa17b82 */ /* 0x000e220000000800 */
[----:B------:R4:W-:Y:S01]  /*aa750*/  @P6 STG.E.U8 desc[UR4][R184.64], R11 ;  /* 0x0000000bb8006986 */ /* 0x0009e2000c101104 */
[----:B-1----:R-:W-:Y:S01]  /*aa760*/  ISETP.LT.AND P6, PT, R160, R165, !P0 ;  /* 0x000000a5a000720c */ /* 0x002fe200047c1270 */
[----:B------:R-:W-:-:S05]  /*aa770*/  VIADD R160, R10, 0x76 ;  /* 0x000000760aa07836 */ /* 0x000fca0000000000 */
[----:B------:R-:W1:Y:S01]  /*aa780*/  LDC R165, c[0x0][0x22c] ;  /* 0x00008b00ffa57b82 */ /* 0x000e620000000800 */
[----:B----4-:R-:W4:Y:S01]  /*aa790*/  LDL.LU.64 R184, [R1+0x4d0] ;  /* 0x0004d00001b87983 */ /* 0x010f220000300a00 */
[----:B------:R-:W-:-:S05]  /*aa7a0*/  PRMT R11, R157, 0x7771, RZ ;  /* 0x000077719d0b7816 */ /* 0x000fca00000000ff */
[----:B------:R0:W-:Y:S01]  /*aa7b0*/  @P3 STG.E.U8 desc[UR4][R176.64], R11 ;  /* 0x0000000bb0003986 */ /* 0x0001e2000c101104 */
[----:B------:R-:W-:Y:S01]  /*aa7c0*/  ISETP.LT.AND P3, PT, R160, R163, !P0 ;  /* 0x000000a3a000720c */ /* 0x000fe20004761270 */
[----:B------:R-:W-:Y:S01]  /*aa7d0*/  VIADD R160, R10, 0x77 ;  /* 0x000000770aa07836 */ /* 0x000fe20000000000 */
[----:B------:R-:W4:Y:S01]  /*aa7e0*/  LDC R163, c[0x0][0x22c] ;  /* 0x00008b00ffa37b82 */ /* 0x000f220000000800 */
[----:B0-----:R-:W4:Y:S01]  /*aa7f0*/  LDL.LU.64 R176, [R1+0x4c0] ;  /* 0x0004c00001b07983 */ /* 0x001f220000300a00 */
[----:B---3--:R-:W-:-:S05]  /*aa800*/  PRMT R11, R158, 0x7770, RZ ;  /* 0x000077709e0b7816 */ /* 0x008fca00000000ff */
[----:B------:R0:W-:Y:S01]  /*aa810*/  @P2 STG.E.U8 desc[UR4][R186.64], R11 ;  /* 0x0000000bba002986 */ /* 0x0001e2000c101104 */
[----:B------:R-:W-:Y:S01]  /*aa820*/  ISETP.LT.AND P2, PT, R160, R162, !P0 ;  /* 0x000000a2a000720c */ /* 0x000fe20004741270 */
[----:B------:R-:W-:Y:S01]  /*aa830*/  VIADD R160, R10, 0x78 ;  /* 0x000000780aa07836 */ /* 0x000fe20000000000 */
[----:B------:R-:W3:Y:S01]  /*aa840*/  LDC R162, c[0x0][0x22c] ;  /* 0x00008b00ffa27b82 */ /* 0x000ee20000000800 */
[----:B0-----:R-:W3:Y:S01]  /*aa850*/  LDL.LU.64 R186, [R1+0x4b8] ;  /* 0x0004b80001ba7983 */ /* 0x001ee20000300a00 */
[----:B------:R-:W-:-:S05]  /*aa860*/  PRMT R11, R158, 0x7771, RZ ;  /* 0x000077719e0b7816 */ /* 0x000fca00000000ff */
[----:B------:R0:W-:Y:S01]  /*aa870*/  @P6 STG.E.U8 desc[UR4][R172.64], R11 ;  /* 0x0000000bac006986 */ /* 0x0001e2000c101104 */
[----:B------:R-:W-:Y:S02]  /*aa880*/  ISETP.LT.AND P6, PT, R160, R161, !P0 ;  /* 0x000000a1a000720c */ /* 0x000fe400047c1270 */
[C---:B------:R-:W-:Y:S02]  /*aa890*/  PRMT R160, R159.reuse, 0x7771, RZ ;  /* 0x000077719fa07816 */ /* 0x040fe400000000ff */
[----:B0-----:R-:W-:-:S05]  /*aa8a0*/  PRMT R11, R159, 0x7770, RZ ;  /* 0x000077709f0b7816 */ /* 0x001fca00000000ff */
[----:B------:R0:W-:Y:S04]  /*aa8b0*/  @P3 STG.E.U8 desc[UR4][R174.64], R11 ;  /* 0x0000000bae003986 */ /* 0x0001e8000c101104 */
[----:B--2---:R2:W-:Y:S04]  /*aa8c0*/  @P2 STG.E.U8 desc[UR4][R178.64], R160 ;  /* 0x000000a0b2002986 */ /* 0x0045e8000c101104 */
[----:B0-----:R-:W3:Y:S04]  /*aa8d0*/  LDL.LU.64 R174, [R1+0x4b0] ;  /* 0x0004b00001ae7983 */ /* 0x001ee80000300a00 */
[----:B--2---:R-:W2:Y:S01]  /*aa8e0*/  LDL.LU.64 R178, [R1+0x490] ;  /* 0x0004900001b27983 */ /* 0x004ea20000300a00 */
[----:B------:R-:W-:-:S02]  /*aa8f0*/  VIADD R161, R10, 0x79 ;  /* 0x000000790aa17836 */ /* 0x000fc40000000000 */
[----:B------:R-:W-:-:S03]  /*aa900*/  VIADD R11, R10, 0x7a ;  /* 0x0000007a0a0b7836 */ /* 0x000fc60000000000 */
[----:B------:R-:W-:Y:S02]  /*aa910*/  ISETP.LT.AND P3, PT, R161, R166, !P0 ;  /* 0x000000a6a100720c */ /* 0x000fe40004761270 */
[----:B------:R-:W-:Y:S02]  /*aa920*/  PRMT R161, R156, 0x7772, RZ ;  /* 0x000077729ca17816 */ /* 0x000fe400000000ff */
[----:B-1----:R-:W-:Y:S01]  /*aa930*/  ISETP.LT.AND P2, PT, R11, R165, !P0 ;  /* 0x000000a50b00720c */ /* 0x002fe20004741270 */
[----:B------:R-:W-:Y:S01]  /*aa940*/  VIADD R11, R10, 0x7d ;  /* 0x0000007d0a0b7836 */ /* 0x000fe20000000000 */
[----:B------:R-:W-:Y:S01]  /*aa950*/  PRMT R156, R156, 0x7773, RZ ;  /* 0x000077739c9c7816 */ /* 0x000fe200000000ff */
[----:B----4-:R0:W-:Y:S01]  /*aa960*/  @P6 STG.E.U8 desc[UR4][R184.64], R161 ;  /* 0x000000a1b8006986 */ /* 0x0101e2000c101104 */
[----:B------:R-:W1:Y:S02]  /*aa970*/  LDC R165, c[0x0][0x22c] ;  /* 0x00008b00ffa57b82 */ /* 0x000e640000000800 */
[----:B------:R-:W-:Y:S01]  /*aa980*/  ISETP.LT.AND P6, PT, R11, R164, !P0 ;  /* 0x000000a40b00720c */ /* 0x000fe200047c1270 */
[----:B------:R-:W-:-:S02]  /*aa990*/  VIADD R11, R10, 0x7b ;  /* 0x0000007b0a0b7836 */ /* 0x000fc40000000000 */
[----:B------:R4:W-:Y:S03]  /*aa9a0*/  @P3 STG.E.U8 desc[UR4][R176.64], R156 ;  /* 0x0000009cb0003986 */ /* 0x0009e6000c101104 */
[----:B------:R-:W-:Y:S01]  /*aa9b0*/  ISETP.LT.AND P3, PT, R11, R163, !P0 ;  /* 0x000000a30b00720c */ /* 0x000fe20004761270 */
[----:B------:R-:W-:Y:S01]  /*aa9c0*/  VIADD R11, R10, 0x7c ;  /* 0x0000007c0a0b7836 */ /* 0x000fe20000000000 */
[----:B------:R-:W1:Y:S01]  /*aa9d0*/  LDC R163, c[0x0][0x22c] ;  /* 0x00008b00ffa37b82 */ /* 0x000e620000000800 */
[----:B0-----:R-:W2:Y:S01]  /*aa9e0*/  LDL.LU.64 R184, [R1+0x480] ;  /* 0x0004800001b87983 */ /* 0x001ea20000300a00 */
[----:B----4-:R-:W-:-:S03]  /*aa9f0*/  PRMT R156, R157, 0x7772, RZ ;  /* 0x000077729d9c7816 */ /* 0x010fc600000000ff */
[----:B------:R-:W4:Y:S01]  /*aaa00*/  LDL.LU.64 R176, [R1+0x460] ;  /* 0x0004600001b07983 */ /* 0x000f220000300a00 */
[----:B------:R-:W-:Y:S02]  /*aaa10*/  PRMT R157, R157, 0x7773, RZ ;  /* 0x000077739d9d7816 */ /* 0x000fe400000000ff */
[----:B------:R-:W0:Y:S01]  /*aaa20*/  LDC R161, c[0x0][0x22c] ;  /* 0x00008b00ffa17b82 */ /* 0x000e220000000800 */
[----:B------:R-:W-:-:S07]  /*aaa30*/  PRMT R160, R159, 0x7772, RZ ;  /* 0x000077729fa07816 */ /* 0x000fce00000000ff */
[----:B------:R-:W4:Y:S01]  /*aaa40*/  LDC R164, c[0x0][0x22c] ;  /* 0x00008b00ffa47b82 */ /* 0x000f220000000800 */
[----:B---3--:R3:W-:Y:S01]  /*aaa50*/  @P2 STG.E.U8 desc[UR4][R186.64], R156 ;  /* 0x0000009cba002986 */ /* 0x0087e2000c101104 */
[----:B------:R-:W-:Y:S02]  /*aaa60*/  ISETP.LT.AND P2, PT, R11, R162, !P0 ;  /* 0x000000a20b00720c */ /* 0x000fe40004741270 */
[C---:B---3--:R-:W-:Y:S01]  /*aaa70*/  PRMT R156, R158.reuse, 0x7772, RZ ;  /* 0x000077729e9c7816 */ /* 0x048fe200000000ff */
[----:B------:R-:W3:Y:S01]  /*aaa80*/  LDL.LU.64 R186, [R1+0x458] ;  /* 0x0004580001ba7983 */ /* 0x000ee20000300a00 */
[----:B------:R-:W-:Y:S02]  /*aaa90*/  PRMT R158, R158, 0x7773, RZ ;  /* 0x000077739e9e7816 */ /* 0x000fe400000000ff */
[----:B------:R-:W4:Y:S01]  /*aaaa0*/  LDC R162, c[0x0][0x22c] ;  /* 0x00008b00ffa27b82 */ /* 0x000f220000000800 */
[----:B------:R1:W-:Y:S06]  /*aaab0*/  @P3 STG.E.U8 desc[UR4][R174.64], R157 ;  /* 0x0000009dae003986 */ /* 0x0003ec000c101104 */
[----:B--2---:R2:W-:Y:S04]  /*aaac0*/  @P2 STG.E.U8 desc[UR4][R178.64], R156 ;  /* 0x0000009cb2002986 */ /* 0x0045e8000c101104 */
[----:B------:R0:W-:Y:S01]  /*aaad0*/  @P6 STG.E.U8 desc[UR4][R152.64], R158 ;  /* 0x0000009e98006986 */ /* 0x0001e2000c101104 */
[C---:B------:R-:W-:Y:S01]  /*aaae0*/  VIADD R11, R10.reuse, 0x7f ;  /* 0x0000007f0a0b7836 */ /* 0x040fe20000000000 */
[----:B------:R-:W-:Y:S01]  /*aaaf0*/  PRMT R159, R159, 0x7773, RZ ;  /* 0x000077739f9f7816 */ /* 0x000fe200000000ff */
[----:B-1----:R-:W1:Y:S01]  /*aab00*/  LDC R157, c[0x0][0x22c] ;  /* 0x00008b00ff9d7b82 */ /* 0x002e620000000800 */
[----:B--2---:R-:W2:Y:S04]  /*aab10*/  LDL.LU.64 R178, [R1+0x428] ;  /* 0x0004280001b27983 */ /* 0x004ea80000300a00 */
[----:B0-----:R-:W3:Y:S01]  /*aab20*/  LDL.LU.64 R152, [R1+0x3cb8] ;  /* 0x003cb80001987983 */ /* 0x001ee20000300a00 */
[----:B------:R-:W-:Y:S01]  /*aab30*/  ISETP.LT.AND P3, PT, R11, R161, !P0 ;  /* 0x000000a10b00720c */ /* 0x000fe20004761270 */
[C---:B------:R-:W-:Y:S01]  /*aab40*/  VIADD R11, R10.reuse, 0x8e ;  /* 0x0000008e0a0b7836 */ /* 0x040fe20000000000 */
[----:B------:R-:W0:Y:S01]  /*aab50*/  LDC R161, c[0x0][0x22c] ;  /* 0x00008b00ffa17b82 */ /* 0x000e220000000800 */
[----:B------:R-:W2:Y:S03]  /*aab60*/  LDL.LU.64 R174, [R1+0x420] ;  /* 0x0004200001ae7983 */ /* 0x000ea60000300a00 */
[----:B------:R-:W-:Y:S01]  /*aab70*/  ISETP.LT.AND P2, PT, R11, R165, !P0 ;  /* 0x000000a50b00720c */ /* 0x000fe20004741270 */
[----:B------:R-:W-:-:S02]  /*aab80*/  VIADD R11, R10, 0x80 ;  /* 0x000000800a0b7836 */ /* 0x000fc40000000000 */
[C---:B------:R-:W-:Y:S01]  /*aab90*/  VIADD R156, R10.reuse, 0x82 ;  /* 0x000000820a9c7836 */ /* 0x040fe20000000000 */
[----:B------:R-:W2:Y:S02]  /*aaba0*/  LDC R158, c[0x0][0x22c] ;  /* 0x00008b00ff9e7b82 */ /* 0x000ea40000000800 */
[----:B------:R-:W-:Y:S01]  /*aabb0*/  ISETP.LT.AND P6, PT, R11, R163, !P0 ;  /* 0x000000a30b00720c */ /* 0x000fe200047c1270 */
[----:B------:R-:W-:Y:S01]  /*aabc0*/  VIADD R11, R10, 0x81 ;  /* 0x000000810a0b7836 */ /* 0x000fe20000000000 */
[----:B------:R4:W-:Y:S04]  /*aabd0*/  @P5 STG.E.U8 desc[UR4][R184.64], R160 ;  /* 0x000000a0b8005986 */ /* 0x0009e8000c101104 */
[----:B----4-:R-:W-:Y:S01]  /*aabe0*/  ISETP.LT.AND P5, PT, R11, R162, !P0 ;  /* 0x000000a20b00720c */ /* 0x010fe200047a1270 */
[----:B------:R4:W-:Y:S04]  /*aabf0*/  @P3 STG.E.U8 desc[UR4][R176.64], R159 ;  /* 0x0000009fb0003986 */ /* 0x0009e8000c101104 */
[----:B------:R-:W2:Y:S01]  /*aac00*/  LDL.LU.64 R184, [R1+0x418] ;  /* 0x0004180001b87983 */ /* 0x000ea20000300a00 */
[----:B------:R-:W2:Y:S03]  /*aac10*/  LDC R160, c[0x0][0x22c] ;  /* 0x00008b00ffa07b82 */ /* 0x000ea60000000800 */
[----:B------:R-:W2:Y:S04]  /*aac20*/  LDL.LU.64 R172, [R1+0x3e0] ;  /* 0x0003e00001ac7983 */ /* 0x000ea80000300a00 */
[----:B----4-:R-:W4:Y:S01]  /*aac30*/  LDL.LU.64 R176, [R1+0x3d8] ;  /* 0x0003d80001b07983 */ /* 0x010f220000300a00 */
[C---:B---3--:R-:W-:Y:S01]  /*aac40*/  PRMT R11, R152.reuse, 0x7770, RZ ;  /* 0x00007770980b7816 */ /* 0x048fe200000000ff */
[----:B------:R-:W3:Y:S04]  /*aac50*/  LDC R159, c[0x0][0x22c] ;  /* 0x00008b00ff9f7b82 */ /* 0x000ee80000000800 */
[----:B------:R1:W-:Y:S04]  /*aac60*/  @P6 STG.E.U8 desc[UR4][R186.64], R11 ;  /* 0x0000000bba006986 */ /* 0x0003e8000c101104 */
[----:B------:R-:W4:Y:S01]  /*aac70*/  LDC R162, c[0x0][0x22c] ;  /* 0x00008b00ffa27b82 */ /* 0x000f220000000800 */
[----:B-1----:R-:W-:-:S05]  /*aac80*/  PRMT R11, R152, 0x7771, RZ ;  /* 0x00007771980b7816 */ /* 0x002fca00000000ff */
[----:B------:R1:W-:Y:S04]  /*aac90*/  @P5 STG.E.U8 desc[UR4][R154.64], R11 ;  /* 0x0000000b9a005986 */ /* 0x0003e8000c101104 */
[----:B-1----:R-:W4:Y:S04]  /*aaca0*/  LDL.LU.64 R154, [R1+0x3cb0] ;  /* 0x003cb000019a7983 */ /* 0x002f280000300a00 */
[----:B------:R-:W4:Y:S01]  /*aacb0*/  LDL.LU.64 R186, [R1+0x3d0] ;  /* 0x0003d00001ba7983 */ /* 0x000f220000300a00 */
[----:B------:R-:W-:Y:S01]  /*aacc0*/  ISETP.LT.AND P3, PT, R156, R164, !P0 ;  /* 0x000000a49c00720c */ /* 0x000fe20004761270 */
[----:B------:R-:W-:-:S05]  /*aacd0*/  VIADD R156, R10, 0x83 ;  /* 0x000000830a9c7836 */ /* 0x000fca0000000000 */
[----:B0-----:R-:W-:Y:S01]  /*aace0*/  ISETP.LT.AND P6, PT, R156, R161, !P0 ;  /* 0x000000a19c00720c */ /* 0x001fe200047c1270 */
[----:B------:R-:W-:Y:S01]  /*aacf0*/  VIADD R156, R10, 0x84 ;  /* 0x000000840a9c7836 */ /* 0x000fe20000000000 */
[----:B------:R-:W-:Y:S01]  /*aad00*/  PRMT R11, R153, 0x7770, RZ ;  /* 0x00007770990b7816 */ /* 0x000fe200000000ff */
[----:B------:R-:W0:Y:S03]  /*aad10*/  LDC R161, c[0x0][0x22c] ;  /* 0x00008b00ffa17b82 */ /* 0x000e260000000800 */
[----:B------:R-:W-:Y:S01]  /*aad20*/  ISETP.LT.AND P5, PT, R156, R157, !P0 ;  /* 0x0000009d9c00720c */ /* 0x000fe200047a1270 */
[----:B------:R-:W-:-:S04]  /*aad30*/  VIADD R156, R10, 0x85 ;  /* 0x000000850a9c7836 */ /* 0x000fc80000000000 */
[----:B------:R-:W1:Y:S01]  /*aad40*/  LDC R157, c[0x0][0x22c] ;  /* 0x00008b00ff9d7b82 */ /* 0x000e620000000800 */
[----:B--2---:R2:W-:Y:S01]  /*aad50*/  @P3 STG.E.U8 desc[UR4][R178.64], R11 ;  /* 0x0000000bb2003986 */ /* 0x0045e2000c101104 */
[----:B------:R-:W-:Y:S01]  /*aad60*/  ISETP.LT.AND P3, PT, R156, R160, !P0 ;  /* 0x000000a09c00720c */ /* 0x000fe20004761270 */
[----:B------:R-:W-:-:S05]  /*aad70*/  VIADD R156, R10, 0x86 ;  /* 0x000000860a9c7836 */ /* 0x000fca0000000000 */
[----:B------:R-:W0:Y:S01]  /*aad80*/  LDC R160, c[0x0][0x22c] ;  /* 0x00008b00ffa07b82 */ /* 0x000e220000000800 */
[----:B--2---:R-:W2:Y:S01]  /*aad90*/  LDL.LU.64 R178, [R1+0x3c8] ;  /* 0x0003c80001b27983 */ /* 0x004ea20000300a00 */
[----:B------:R-:W-:-:S05]  /*aada0*/  PRMT R11, R153, 0x7771, RZ ;  /* 0x00007771990b7816 */ /* 0x000fca00000000ff */
[----:B------:R3:W-:Y:S02]  /*aadb0*/  @P6 STG.E.U8 desc[UR4][R174.64], R11 ;  /* 0x0000000bae006986 */ /* 0x0007e4000c101104 */
[----:B---3--:R-:W-:Y:S01]  /*aadc0*/  ISETP.LT.AND P6, PT, R156, R159, !P0 ;  /* 0x0000009f9c00720c */ /* 0x008fe200047c1270 */
[----:B------:R-:W-:Y:S01]  /*aadd0*/  VIADD R156, R10, 0x87 ;  /* 0x000000870a9c7836 */ /* 0x000fe20000000000 */
[----:B------:R-:W3:Y:S01]  /*aade0*/  LDC R159, c[0x0][0x22c] ;  /* 0x00008b00ff9f7b82 */ /* 0x000ee20000000800 */
[----:B------:R-:W3:Y:S01]  /*aadf0*/  LDL.LU.64 R174, [R1+0x3c0] ;  /* 0x0003c00001ae7983 */ /* 0x000ee20000300a00 */
[----:B----4-:R-:W-:-:S05]  /*aae00*/  PRMT R11, R154, 0x7770, RZ ;  /* 0x000077709a0b7816 */ /* 0x010fca00000000ff */
[----:B------:R4:W-:Y:S01]  /*aae10*/  @P5 STG.E.U8 desc[UR4][R184.64], R11 ;  /* 0x0000000bb8005986 */ /* 0x0009e2000c101104 */
[----:B------:R-:W-:Y:S01]  /*aae20*/  ISETP.LT.AND P5, PT, R156, R158, !P0 ;  /* 0x0000009e9c00720c */ /* 0x000fe200047a1270 */
[----:B------:R-:W-:Y:S01]  /*aae30*/  VIADD R156, R10, 0x88 ;  /* 0x000000880a9c7836 */ /* 0x000fe20000000000 */
[----:B------:R-:W3:Y:S01]  /*aae40*/  LDC R158, c[0x0][0x22c] ;  /* 0x00008b00ff9e7b82 */ /* 0x000ee20000000800 */
[----:B----4-:R-:W4:Y:S01]  /*aae50*/  LDL.LU.64 R184, [R1+0x3b8] ;  /* 0x0003b80001b87983 */ /* 0x010f220000300a00 */
[----:B------:R-:W-:-:S05]  /*aae60*/  PRMT R11, R154, 0x7771, RZ ;  /* 0x000077719a0b7816 */ /* 0x000fca00000000ff */
[----:B------:R0:W-:Y:S01]  /*aae70*/  @P3 STG.E.U8 desc[UR4][R172.64], R11 ;  /* 0x0000000bac003986 */ /* 0x0001e2000c101104 */
[----:B-1----:R-:W-:Y:S02]  /*aae80*/  ISETP.LT.AND P3, PT, R156, R157, !P0 ;  /* 0x0000009d9c00720c */ /* 0x002fe40004761270 */
[C---:B------:R-:W-:Y:S02]  /*aae90*/  PRMT R156, R155.reuse, 0x7771, RZ ;  /* 0x000077719b9c7816 */ /* 0x040fe400000000ff */
[----:B0-----:R-:W-:-:S05]  /*aaea0*/  PRMT R11, R155, 0x7770, RZ ;  /* 0x000077709b0b7816 */ /* 0x001fca00000000ff */
[----:B------:R0:W-:Y:S04]  /*aaeb0*/  @P6 STG.E.U8 desc[UR4][R176.64], R11 ;  /* 0x0000000bb0006986 */ /* 0x0001e8000c101104 */
[----:B------:R1:W-:Y:S04]  /*aaec0*/  @P5 STG.E.U8 desc[UR4][R186.64], R156 ;  /* 0x0000009cba005986 */ /* 0x0003e8000c101104 */
[----:B0-----:R-:W4:Y:S04]  /*aaed0*/  LDL.LU.64 R176, [R1+0x388] ;  /* 0x0003880001b07983 */ /* 0x001f280000300a00 */
[----:B-1----:R-:W4:Y:S01]  /*aaee0*/  LDL.LU.64 R186, [R1+0x380] ;  /* 0x0003800001ba7983 */ /* 0x002f220000300a00 */
[----:B------:R-:W-:-:S02]  /*aaef0*/  VIADD R157, R10, 0x89 ;  /* 0x000000890a9d7836 */ /* 0x000fc40000000000 */
[----:B------:R-:W-:-:S03]  /*aaf00*/  VIADD R11, R10, 0x8a ;  /* 0x0000008a0a0b7836 */ /* 0x000fc60000000000 */
[----:B------:R-:W-:Y:S02]  /*aaf10*/  ISETP.LT.AND P6, PT, R157, R162, !P0 ;  /* 0x000000a29d00720c */ /* 0x000fe400047c1270 */
[----:B------:R-:W-:Y:S02]  /*aaf20*/  PRMT R157, R152, 0x7772, RZ ;  /* 0x00007772989d7816 */ /* 0x000fe400000000ff */
[----:B------:R-:W-:Y:S01]  /*aaf30*/  ISETP.LT.AND P5, PT, R11, R161, !P0 ;  /* 0x000000a10b00720c */ /* 0x000fe200047a1270 */
[----:B------:R-:W-:Y:S01]  /*aaf40*/  VIADD R11, R10, 0x8d ;  /* 0x0000008d0a0b7836 */ /* 0x000fe20000000000 */
[----:B------:R-:W-:Y:S01]  /*aaf50*/  PRMT R152, R152, 0x7773, RZ ;  /* 0x0000777398987816 */ /* 0x000fe200000000ff */
[----:B--2---:R0:W-:Y:S01]  /*aaf60*/  @P3 STG.E.U8 desc[UR4][R178.64], R157 ;  /* 0x0000009db2003986 */ /* 0x0041e2000c101104 */
[----:B------:R-:W1:Y:S02]  /*aaf70*/  LDC R161, c[0x0][0x22c] ;  /* 0x00008b00ffa17b82 */ /* 0x000e640000000800 */
[----:B------:R-:W-:Y:S01]  /*aaf80*/  ISETP.LT.AND P3, PT, R11, R160, !P0 ;  /* 0x000000a00b00720c */ /* 0x000fe20004761270 */
[----:B------:R-:W-:-:S02]  /*aaf90*/  VIADD R11, R10, 0x8b ;  /* 0x0000008b0a0b7836 */ /* 0x000fc40000000000 */
[----:B---3--:R2:W-:Y:S03]  /*aafa0*/  @P6 STG.E.U8 desc[UR4][R174.64], R152 ;  /* 0x00000098ae006986 */ /* 0x0085e6000c101104 */
[----:B------:R-:W-:Y:S01]  /*aafb0*/  ISETP.LT.AND P6, PT, R11, R159, !P0 ;  /* 0x0000009f0b00720c */ /* 0x000fe200047c1270 */
[----:B------:R-:W-:Y:S01]  /*aafc0*/  VIADD R11, R10, 0x8c ;  /* 0x0000008c0a0b7836 */ /* 0x000fe20000000000 */
[----:B------:R-:W3:Y:S01]  /*aafd0*/  LDC R159, c[0x0][0x22c] ;  /* 0x00008b00ff9f7b82 */ /* 0x000ee20000000800 */
[----:B0-----:R-:W3:Y:S01]  /*aafe0*/  LDL.LU.64 R178, [R1+0x360] ;  /* 0x0003600001b27983 */ /* 0x001ee20000300a00 */
[----:B--2---:R-:W-:-:S03]  /*aaff0*/  PRMT R152, R153, 0x7772, RZ ;  /* 0x0000777299987816 */ /* 0x004fc600000000ff */
[----:B------:R-:W2:Y:S01]  /*ab000*/  LDL.LU.64 R174, [R1+0x358] ;  /* 0x0003580001ae7983 */ /* 0x000ea20000300a00 */
[----:B------:R-:W-:Y:S02]  /*ab010*/  PRMT R153, R153, 0x7773, RZ ;  /* 0x0000777399997816 */ /* 0x000fe400000000ff */
[----:B------:R-:W0:Y:S01]  /*ab020*/  LDC R157, c[0x0][0x22c] ;  /* 0x00008b00ff9d7b82 */ /* 0x000e220000000800 */
[----:B------:R-:W-:-:S07]  /*ab030*/  PRMT R156, R155, 0x7772, RZ ;  /* 0x000077729b9c7816 */ /* 0x000fce00000000ff */
[----:B------:R-:W2:Y:S01]  /*ab040*/  LDC R160, c[0x0][0x22c] ;  /* 0x00008b00ffa07b82 */ /* 0x000ea20000000800 */
[----:B----4-:R4:W-:Y:S01]  /*ab050*/  @P5 STG.E.U8 desc[UR4][R184.64], R152 ;  /* 0x00000098b8005986 */ /* 0x0109e2000c101104 */
[----:B------:R-:W-:Y:S02]  /*ab060*/  ISETP.LT.AND P5, PT, R11, R158, !P0 ;  /* 0x0000009e0b00720c */ /* 0x000fe400047a1270 */
[C---:B----4-:R-:W-:Y:S01]  /*ab070*/  PRMT R152, R154.reuse, 0x7772, RZ ;  /* 0x000077729a987816 */ /* 0x050fe200000000ff */
[----:B------:R-:W4:Y:S01]  /*ab080*/  LDL.LU.64 R184, [R1+0x350] ;  /* 0x0003500001b87983 */ /* 0x000f220000300a00 */
[----:B------:R-:W-:Y:S02]  /*ab090*/  PRMT R154, R154, 0x7773, RZ ;  /* 0x000077739a9a7816 */ /* 0x000fe400000000ff */
[----:B------:R-:W3:Y:S01]  /*ab0a0*/  LDC R158, c[0x0][0x22c] ;  /* 0x00008b00ff9e7b82 */ /* 0x000ee20000000800 */
[----:B------:R1:W-:Y:S06]  /*ab0b0*/  @P6 STG.E.U8 desc[UR4][R176.64], R153 ;  /* 0x00000099b0006986 */ /* 0x0003ec000c101104 */
[----:B------:R0:W-:Y:S04]  /*ab0c0*/  @P5 STG.E.U8 desc[UR4][R186.64], R152 ;  /* 0x00000098ba005986 */ /* 0x0001e8000c101104 */
[----:B------:R0:W-:Y:S01]  /*ab0d0*/  @P3 STG.E.U8 desc[UR4][R148.64], R154 ;  /* 0x0000009a94003986 */ /* 0x0001e2000c101104 */
[C---:B------:R-:W-:Y:S01]  /*ab0e0*/  VIADD R11, R10.reuse, 0x8f ;  /* 0x0000008f0a0b7836 */ /* 0x040fe20000000000 */
[----:B------:R-:W-:Y:S01]  /*ab0f0*/  PRMT R155, R155, 0x7773, RZ ;  /* 0x000077739b9b7816 */ /* 0x000fe200000000ff */
[----:B-1----:R-:W1:Y:S01]  /*ab100*/  LDC R153, c[0x0][0x22c] ;  /* 0x00008b00ff997b82 */ /* 0x002e620000000800 */
[----:B0-----:R-:W4:Y:S04]  /*ab110*/  LDL.LU.64 R186, [R1+0x328] ;  /* 0x0003280001ba7983 */ /* 0x001f280000300a00 */
[----:B------:R-:W4:Y:S01]  /*ab120*/  LDL.LU.64 R148, [R1+0x3ca8] ;  /* 0x003ca80001947983 */ /* 0x000f220000300a00 */
[----:B------:R-:W-:Y:S01]  /*ab130*/  ISETP.LT.AND P6, PT, R11, R157, !P0 ;  /* 0x0000009d0b00720c */ /* 0x000fe200047c1270 */
[C---:B------:R-:W-:Y:S01]  /*ab140*/  VIADD R11, R10.reuse, 0x9e ;  /* 0x0000009e0a0b7836 */ /* 0x040fe20000000000 */
[----:B------:R-:W0:Y:S01]  /*ab150*/  LDC R157, c[0x0][0x22c] ;  /* 0x00008b00ff9d7b82 */ /* 0x000e220000000800 */
[----:B------:R-:W4:Y:S03]  /*ab160*/  LDL.LU.64 R176, [R1+0x320] ;  /* 0x0003200001b07983 */ /* 0x000f260000300a00 */
[----:B------:R-:W-:Y:S01]  /*ab170*/  ISETP.LT.AND P5, PT, R11, R161, !P0 ;  /* 0x000000a10b00720c */ /* 0x000fe200047a1270 */
[----:B------:R-:W-:-:S02]  /*ab180*/  VIADD R11, R10, 0x90 ;  /* 0x000000900a0b7836 */ /* 0x000fc40000000000 */
[C---:B------:R-:W-:Y:S01]  /*ab190*/  VIADD R152, R10.reuse, 0x92 ;  /* 0x000000920a987836 */ /* 0x040fe20000000000 */
[----:B------:R-:W1:Y:S02]  /*ab1a0*/  LDC R154, c[0x0][0x22c] ;  /* 0x00008b00ff9a7b82 */ /* 0x000e640000000800 */
[----:B---3--:R-:W-:Y:S01]  /*ab1b0*/  ISETP.LT.AND P3, PT, R11, R159, !P0 ;  /* 0x0000009f0b00720c */ /* 0x008fe20004761270 */
[----:B------:R-:W-:Y:S01]  /*ab1c0*/  VIADD R11, R10, 0x91 ;  /* 0x000000910a0b7836 */ /* 0x000fe20000000000 */
[----:B------:R3:W-:Y:S04]  /*ab1d0*/  @P2 STG.E.U8 desc[UR4][R178.64], R156 ;  /* 0x0000009cb2002986 */ /* 0x0007e8000c101104 */
[----:B------:R-:W-:Y:S01]  /*ab1e0*/  ISETP.LT.AND P2, PT, R11, R158, !P0 ;  /* 0x0000009e0b00720c */ /* 0x000fe20004741270 */
[----:B--2---:R2:W-:Y:S04]  /*ab1f0*/  @P6 STG.E.U8 desc[UR4][R174.64], R155 ;  /* 0x0000009bae006986 */ /* 0x0045e8000c101104 */
[----:B---3--:R-:W3:Y:S01]  /*ab200*/  LDL.LU.64 R178, [R1+0x2e8] ;  /* 0x0002e80001b27983 */ /* 0x008ee20000300a00 */
[----:B------:R-:W1:Y:S03]  /*ab210*/  LDC R156, c[0x0][0x22c] ;  /* 0x00008b00ff9c7b82 */ /* 0x000e660000000800 */
[----:B------:R-:W3:Y:S04]  /*ab220*/  LDL.LU.64 R172, [R1+0x2e0] ;  /* 0x0002e00001ac7983 */ /* 0x000ee80000300a00 */
[----:B--2---:R-:W2:Y:S01]  /*ab230*/  LDL.LU.64 R174, [R1+0x2d8] ;  /* 0x0002d80001ae7983 */ /* 0x004ea20000300a00 */
[C---:B----4-:R-:W-:Y:S01]  /*ab240*/  PRMT R11, R148.reuse, 0x7770, RZ ;  /* 0x00007770940b7816 */ /* 0x050fe200000000ff */
[----:B------:R-:W4:Y:S04]  /*ab250*/  LDC R155, c[0x0][0x22c] ;  /* 0x00008b00ff9b7b82 */ /* 0x000f280000000800 */
[----:B------:R0:W-:Y:S04]  /*ab260*/  @P3 STG.E.U8 desc[UR4][R184.64], R11 ;  /* 0x0000000bb8003986 */ /* 0x0001e8000c101104 */
[----:B------:R-:W2:Y:S01]  /*ab270*/  LDC R158, c[0x0][0x22c] ;  /* 0x00008b00ff9e7b82 */ /* 0x000ea20000000800 */
[----:B0-----:R-:W-:-:S05]  /*ab280*/  PRMT R11, R148, 0x7771, RZ ;  /* 0x00007771940b7816 */ /* 0x001fca00000000ff */
[----:B------:R0:W-:Y:S04]  /*ab290*/  @P2 STG.E.U8 desc[UR4][R150.64], R11 ;  /* 0x0000000b96002986 */ /* 0x0001e8000c101104 */
[----:B0-----:R-:W3:Y:S04]  /*ab2a0*/  LDL.LU.64 R150, [R1+0x3ca0] ;  /* 0x003ca00001967983 */ /* 0x001ee80000300a00 */
[----:B------:R-:W2:Y:S01]  /*ab2b0*/  LDL.LU.64 R184, [R1+0x2c8] ;  /* 0x0002c80001b87983 */ /* 0x000ea20000300a00 */
[----:B------:R-:W-:Y:S01]  /*ab2c0*/  ISETP.LT.AND P6, PT, R152, R160, !P0 ;  /* 0x000000a09800720c */ /* 0x000fe200047c1270 */
[----:B------:R-:W-:-:S05]  /*ab2d0*/  VIADD R152, R10, 0x93 ;  /* 0x000000930a987836 */ /* 0x000fca0000000000 */
[----:B------:R-:W-:Y:S01]  /*ab2e0*/  ISETP.LT.AND P3, PT, R152, R157, !P0 ;  /* 0x0000009d9800720c */ /* 0x000fe20004761270 */
[----:B------:R-:W-:Y:S01]  /*ab2f0*/  VIADD R152, R10, 0x94 ;  /* 0x000000940a987836 */ /* 0x000fe20000000000 */
[----:B------:R-:W-:Y:S01]  /*ab300*/  PRMT R11, R149, 0x7770, RZ ;  /* 0x00007770950b7816 */ /* 0x000fe200000000ff */
[----:B------:R-:W0:Y:S03]  /*ab310*/  LDC R157, c[0x0][0x22c] ;  /* 0x00008b00ff9d7b82 */ /* 0x000e260000000800 */
[----:B-1----:R-:W-:Y:S01]  /*ab320*/  ISETP.LT.AND P2, PT, R152, R153, !P0 ;  /* 0x000000999800720c */ /* 0x002fe20004741270 */
[----:B------:R-:W-:-:S04]  /*ab330*/  VIADD R152, R10, 0x95 ;  /* 0x000000950a987836 */ /* 0x000fc80000000000 */
[----:B------:R-:W1:Y:S01]  /*ab340*/  LDC R153, c[0x0][0x22c] ;  /* 0x00008b00ff997b82 */ /* 0x000e620000000800 */
[----:B------:R4:W-:Y:S01]  /*ab350*/  @P6 STG.E.U8 desc[UR4][R186.64], R11 ;  /* 0x0000000bba006986 */ /* 0x0009e2000c101104 */
[----:B------:R-:W-:Y:S01]  /*ab360*/  ISETP.LT.AND P6, PT, R152, R156, !P0 ;  /* 0x0000009c9800720c */ /* 0x000fe200047c1270 */
[----:B------:R-:W-:-:S05]  /*ab370*/  VIADD R152, R10, 0x96 ;  /* 0x000000960a987836 */ /* 0x000fca0000000000 */
[----:B------:R-:W0:Y:S01]  /*ab380*/  LDC R156, c[0x0][0x22c] ;  /* 0x00008b00ff9c7b82 */ /* 0x000e220000000800 */
[----:B----4-:R-:W4:Y:S01]  /*ab390*/  LDL.LU.64 R186, [R1+0x2c0] ;  /* 0x0002c00001ba7983 */ /* 0x010f220000300a00 */
        /* <DEDUP_REMOVED lines=14> */
[----:B------:R-:W-:Y:S02]  /*ab480*/  ISETP.LT.AND P6, PT, R152, R153, !P0 ;  /* 0x000000999800720c */ /* 0x000fe400047c1270 */
[C---:B------:R-:W-:Y:S02]  /*ab490*/  PRMT R152, R151.reuse, 0x7771, RZ ;  /* 0x0000777197987816 */ /* 0x040fe400000000ff */
[----:B-1----:R-:W-:-:S05]  /*ab4a0*/  PRMT R11, R151, 0x7770, RZ ;  /* 0x00007770970b7816 */ /* 0x002fca00000000ff */
[----:B--2---:R1:W-:Y:S04]  /*ab4b0*/  @P3 STG.E.U8 desc[UR4][R174.64], R11 ;  /* 0x0000000bae003986 */ /* 0x0043e8000c101104 */
[----:B------:R2:W-:Y:S04]  /*ab4c0*/  @P2 STG.E.U8 desc[UR4][R184.64], R152 ;  /* 0x00000098b8002986 */ /* 0x0005e8000c101104 */
[----:B-1----:R-:W3:Y:S04]  /*ab4d0*/  LDL.LU.64 R174, [R1+0x298] ;  /* 0x0002980001ae7983 */ /* 0x002ee80000300a00 */
[----:B--2---:R-:W2:Y:S01]  /*ab4e0*/  LDL.LU.64 R184, [R1+0x290] ;  /* 0x0002900001b87983 */ /* 0x004ea20000300a00 */
[----:B------:R-:W-:-:S02]  /*ab4f0*/  VIADD R153, R10, 0x99 ;  /* 0x000000990a997836 */ /* 0x000fc40000000000 */
[----:B------:R-:W-:-:S03]  /*ab500*/  VIADD R11, R10, 0x9a ;  /* 0x0000009a0a0b7836 */ /* 0x000fc60000000000 */
[----:B------:R-:W-:Y:S02]  /*ab510*/  ISETP.LT.AND P3, PT, R153, R158, !P0 ;  /* 0x0000009e9900720c */ /* 0x000fe40004761270 */
[----:B------:R-:W-:Y:S02]  /*ab520*/  PRMT R153, R148, 0x7772, RZ ;  /* 0x0000777294997816 */ /* 0x000fe400000000ff */
[----:B0-----:R-:W-:Y:S01]  /*ab530*/  ISETP.LT.AND P2, PT, R11, R157, !P0 ;  /* 0x0000009d0b00720c */ /* 0x001fe20004741270 */
        /* <DEDUP_REMOVED lines=165> */
[----:B----4-:R-:W-:Y:S01]  /*abf90*/  PRMT R11, R141, 0x7771, RZ ;  /* 0x000077718d0b7816 */ /* 0x010fe200000000ff */
[----:B------:R-:W4:Y:S04]  /*abfa0*/  LDL.LU.64 R178, [R1+0x118] ;  /* 0x0001180001b27983 */ /* 0x000f280000300a00 */
        /* <DEDUP_REMOVED lines=10> */
[----:B-1----:R-:W-:Y:S01]  /*ac050*/  PRMT R11, R142, 0x7771, RZ ;  /* 0x000077718e0b7816 */ /* 0x002fe200000000ff */
[----:B------:R-:W3:Y:S04]  /*ac060*/  LDL.LU.64 R184, [R1+0x108] ;  /* 0x0001080001b87983 */ /* 0x000ee80000300a00 */
[----:B------:R1:W-:Y:S01]  /*ac070*/  @P5 STG.E.U8 desc[UR4][R172.64], R11 ;  /* 0x0000000bac005986 */ /* 0x0003e2000c101104 */
[----:B------:R-:W-:-:S02]  /*ac080*/  ISETP.LT.AND P5, PT, R144, R145, !P0 ;  /* 0x000000919000720c */ /* 0x000fc400047a1270 */
        /* <DEDUP_REMOVED lines=16> */
[----:B------:R4:W-:Y:S04]  /*ac190*/  @P6 STG.E.U8 desc[UR4][R176.64], R140 ;  /* 0x0000008cb0006986 */ /* 0x0009e8000c101104 */
[----:B0-----:R-:W2:Y:S01]  /*ac1a0*/  LDL.LU.64 R178, [R1+0x1d0] ;  /* 0x0001d00001b27983 */ /* 0x001ea20000300a00 */
[----:B------:R-:W0:Y:S01]  /*ac1b0*/  LDC R145, c[0x0][0x22c] ;  /* 0x00008b00ff917b82 */ /* 0x000e220000000800 */
[----:B----4-:R-:W-:-:S02]  /*ac1c0*/  PRMT R140, R141, 0x7772, RZ ;  /* 0x000077728d8c7816 */ /* 0x010fc400000000ff */
[----:B------:R-:W4:Y:S01]  /*ac1d0*/  LDL.LU.64 R176, [R1+0x1e0] ;  /* 0x0001e00001b07983 */ /* 0x000f220000300a00 */
[----:B------:R-:W-:Y:S01]  /*ac1e0*/  PRMT R141, R141, 0x7773, RZ ;  /* 0x000077738d8d7816 */ /* 0x000fe200000000ff */
[----:B------:R-:W-:Y:S01]  /*ac1f0*/  VIADD R11, R10, 0xbe ;  /* 0x000000be0a0b7836 */ /* 0x000fe20000000000 */
[----:B------:R-:W-:Y:S02]  /*ac200*/  PRMT R144, R143, 0x7772, RZ ;  /* 0x000077728f907816 */ /* 0x000fe400000000ff */
[----:B------:R-:W4:Y:S01]  /*ac210*/  LDC R148, c[0x0][0x22c] ;  /* 0x00008b00ff947b82 */ /* 0x000f220000000800 */
[----:B---3--:R3:W-:Y:S02]  /*ac220*/  @P5 STG.E.U8 desc[UR4][R184.64], R140 ;  /* 0x0000008cb8005986 */ /* 0x0087e4000c101104 */
[C---:B---3--:R-:W-:Y:S02]  /*ac230*/  PRMT R140, R142.reuse, 0x7772, RZ ;  /* 0x000077728e8c7816 */ /* 0x048fe400000000ff */
[----:B------:R-:W3:Y:S01]  /*ac240*/  LDL.LU.64 R184, [R1+0x220] ;  /* 0x0002200001b87983 */ /* 0x000ee20000300a00 */
[----:B------:R-:W-:-:S03]  /*ac250*/  PRMT R142, R142, 0x7773, RZ ;  /* 0x000077738e8e7816 */ /* 0x000fc600000000ff */
[----:B------:R1:W-:Y:S04]  /*ac260*/  @P4 STG.E.U8 desc[UR4][R174.64], R141 ;  /* 0x0000008dae004986 */ /* 0x0003e8000c101104 */
[----:B--2---:R2:W-:Y:S04]  /*ac270*/  @P3 STG.E.U8 desc[UR4][R186.64], R140 ;  /* 0x0000008cba003986 */ /* 0x0045e8000c101104 */
[----:B------:R0:W-:Y:S01]  /*ac280*/  @P2 STG.E.U8 desc[UR4][R136.64], R142 ;  /* 0x0000008e88002986 */ /* 0x0001e2000c101104 */
[----:B------:R-:W-:Y:S02]  /*ac290*/  ISETP.LT.AND P6, PT, R11, R147, !P0 ;  /* 0x000000930b00720c */ /* 0x000fe400047c1270 */
[----:B------:R-:W-:Y:S01]  /*ac2a0*/  PRMT R143, R143, 0x7773, RZ ;  /* 0x000077738f8f7816 */ /* 0x000fe200000000ff */
[----:B-1----:R-:W1:Y:S01]  /*ac2b0*/  LDC R141, c[0x0][0x22c] ;  /* 0x00008b00ff8d7b82 */ /* 0x002e620000000800 */
[----:B--2---:R-:W2:Y:S04]  /*ac2c0*/  LDL.LU.64 R186, [R1+0x228] ;  /* 0x0002280001ba7983 */ /* 0x004ea80000300a00 */
[----:B0-----:R-:W3:Y:S01]  /*ac2d0*/  LDL.LU.64 R136, [R1+0x3c78] ;  /* 0x003c780001887983 */ /* 0x001ee20000300a00 */
[----:B------:R-:W-:-:S02]  /*ac2e0*/  VIADD R11, R10, 0xbf ;  /* 0x000000bf0a0b7836 */ /* 0x000fc40000000000 */
[----:B------:R-:W0:Y:S01]  /*ac2f0*/  LDC R147, c[0x0][0x22c] ;  /* 0x00008b00ff937b82 */ /* 0x000e220000000800 */
[----:B------:R-:W2:Y:S02]  /*ac300*/  LDL.LU.64 R174, [R1+0x250] ;  /* 0x0002500001ae7983 */ /* 0x000ea40000300a00 */
[----:B------:R-:W-:Y:S01]  /*ac310*/  ISETP.LT.AND P5, PT, R11, R146, !P0 ;  /* 0x000000920b00720c */ /* 0x000fe200047a1270 */
[C---:B------:R-:W-:Y:S01]  /*ac320*/  VIADD R11, R10.reuse, 0xc0 ;  /* 0x000000c00a0b7836 */ /* 0x040fe20000000000 */
[----:B------:R4:W-:Y:S03]  /*ac330*/  @P6 STG.E.U8 desc[UR4][R178.64], R144 ;  /* 0x00000090b2006986 */ /* 0x0009e6000c101104 */
[----:B------:R-:W1:Y:S01]  /*ac340*/  LDC R146, c[0x0][0x22c] ;  /* 0x00008b00ff927b82 */ /* 0x000e620000000800 */
[----:B------:R-:W-:Y:S01]  /*ac350*/  ISETP.LT.AND P4, PT, R11, R145, !P0 ;  /* 0x000000910b00720c */ /* 0x000fe20004781270 */
[----:B------:R-:W-:-:S05]  /*ac360*/  VIADD R11, R10, 0xc1 ;  /* 0x000000c10a0b7836 */ /* 0x000fca0000000000 */
[----:B------:R-:W-:Y:S01]  /*ac370*/  ISETP.LT.AND P3, PT, R11, R149, !P0 ;  /* 0x000000950b00720c */ /* 0x000fe20004761270 */
[----:B----4-:R4:W-:Y:S01]  /*ac380*/  @P5 STG.E.U8 desc[UR4][R176.64], R143 ;  /* 0x0000008fb0005986 */ /* 0x0109e2000c101104 */
[----:B------:R-:W0:Y:S03]  /*ac390*/  LDC R145, c[0x0][0x22c] ;  /* 0x00008b00ff917b82 */ /* 0x000e260000000800 */
[----:B------:R-:W2:Y:S04]  /*ac3a0*/  LDL.LU.64 R178, [R1+0x248] ;  /* 0x0002480001b27983 */ /* 0x000ea80000300a00 */
[----:B------:R-:W2:Y:S01]  /*ac3b0*/  LDL.LU.64 R172, [R1+0x258] ;  /* 0x0002580001ac7983 */ /* 0x000ea20000300a00 */
[----:B------:R-:W2:Y:S03]  /*ac3c0*/  LDC R144, c[0x0][0x22c] ;  /* 0x00008b00ff907b82 */ /* 0x000ea60000000800 */
[----:B----4-:R-:W4:Y:S05]  /*ac3d0*/  LDL.LU.64 R176, [R1+0x280] ;  /* 0x0002800001b07983 */ /* 0x010f2a0000300a00 */
[----:B------:R-:W4:Y:S01]  /*ac3e0*/  LDC R142, c[0x0][0x22c] ;  /* 0x00008b00ff8e7b82 */ /* 0x000f220000000800 */
[----:B---3--:R-:W-:Y:S01]  /*ac3f0*/  PRMT R140, R136, 0x7770, RZ ;  /* 0x00007770888c7816 */ /* 0x008fe200000000ff */
[----:B------:R-:W-:-:S06]  /*ac400*/  VIADD R11, R10, 0xc2 ;  /* 0x000000c20a0b7836 */ /* 0x000fcc0000000000 */
[----:B------:R-:W3:Y:S01]  /*ac410*/  LDC R143, c[0x0][0x22c] ;  /* 0x00008b00ff8f7b82 */ /* 0x000ee20000000800 */
[----:B------:R1:W-:Y:S02]  /*ac420*/  @P4 STG.E.U8 desc[UR4][R184.64], R140 ;  /* 0x0000008cb8004986 */ /* 0x0003e4000c101104 */
[----:B-1----:R-:W-:-:S05]  /*ac430*/  PRMT R140, R136, 0x7771, RZ ;  /* 0x00007771888c7816 */ /* 0x002fca00000000ff */
[----:B------:R1:W-:Y:S04]  /*ac440*/  @P3 STG.E.U8 desc[UR4][R138.64], R140 ;  /* 0x0000008c8a003986 */ /* 0x0003e8000c101104 */
[----:B-1----:R-:W4:Y:S04]  /*ac450*/  LDL.LU.64 R138, [R1+0x3c70] ;  /* 0x003c7000018a7983 */ /* 0x002f280000300a00 */
[----:B------:R-:W4:Y:S01]  /*ac460*/  LDL.LU.64 R184, [R1+0x278] ;  /* 0x0002780001b87983 */ /* 0x000f220000300a00 */
[----:B------:R-:W-:Y:S01]  /*ac470*/  ISETP.LT.AND P2, PT, R11, R148, !P0 ;  /* 0x000000940b00720c */ /* 0x000fe20004741270 */
[----:B------:R-:W-:-:S05]  /*ac480*/  VIADD R11, R10, 0xc3 ;  /* 0x000000c30a0b7836 */ /* 0x000fca0000000000 */
[----:B------:R-:W-:Y:S01]  /*ac490*/  ISETP.LT.AND P6, PT, R11, R146, !P0 ;  /* 0x000000920b00720c */ /* 0x000fe200047c1270 */
[C---:B------:R-:W-:Y:S01]  /*ac4a0*/  VIADD R11, R10.reuse, 0xc4 ;  /* 0x000000c40a0b7836 */ /* 0x040fe20000000000 */
[----:B------:R-:W-:Y:S01]  /*ac4b0*/  PRMT R140, R137, 0x7770, RZ ;  /* 0x00007770898c7816 */ /* 0x000fe200000000ff */
[----:B------:R-:W1:Y:S03]  /*ac4c0*/  LDC R146, c[0x0][0x22c] ;  /* 0x00008b00ff927b82 */ /* 0x000e660000000800 */
[----:B0-----:R-:W-:Y:S01]  /*ac4d0*/  ISETP.LT.AND P5, PT, R11, R147, !P0 ;  /* 0x000000930b00720c */ /* 0x001fe200047a1270 */
[----:B------:R-:W-:-:S05]  /*ac4e0*/  VIADD R11, R10, 0xc5 ;  /* 0x000000c50a0b7836 */ /* 0x000fca0000000000 */
[----:B------:R-:W-:Y:S01]  /*ac4f0*/  ISETP.LT.AND P4, PT, R11, R145, !P0 ;  /* 0x000000910b00720c */ /* 0x000fe20004781270 */
[C---:B------:R-:W-:Y:S01]  /*ac500*/  VIADD R11, R10.reuse, 0xc6 ;  /* 0x000000c60a0b7836 */ /* 0x040fe20000000000 */
[----:B--2---:R0:W-:Y:S01]  /*ac510*/  @P2 STG.E.U8 desc[UR4][R186.64], R140 ;  /* 0x0000008cba002986 */ /* 0x0041e2000c101104 */
[----:B------:R-:W2:Y:S03]  /*ac520*/  LDC R145, c[0x0][0x22c] ;  /* 0x00008b00ff917b82 */ /* 0x000ea60000000800 */
[----:B------:R-:W-:Y:S01]  /*ac530*/  ISETP.LT.AND P3, PT, R11, R141, !P0 ;  /* 0x0000008d0b00720c */ /* 0x000fe20004761270 */
[----:B------:R-:W-:-:S04]  /*ac540*/  VIADD R11, R10, 0xc7 ;  /* 0x000000c70a0b7836 */ /* 0x000fc80000000000 */
[----:B------:R-:W1:Y:S01]  /*ac550*/  LDC R141, c[0x0][0x22c] ;  /* 0x00008b00ff8d7b82 */ /* 0x000e620000000800 */
[----:B------:R-:W-:Y:S01]  /*ac560*/  ISETP.LT.AND P2, PT, R11, R144, !P0 ;  /* 0x000000900b00720c */ /* 0x000fe20004741270 */
[C---:B------:R-:W-:Y:S01]  /*ac570*/  VIADD R11, R10.reuse, 0xc8 ;  /* 0x000000c80a0b7836 */ /* 0x040fe20000000000 */
[----:B0-----:R-:W-:Y:S01]  /*ac580*/  PRMT R140, R137, 0x7771, RZ ;  /* 0x00007771898c7816 */ /* 0x001fe200000000ff */
[----:B------:R-:W2:Y:S04]  /*ac590*/  LDL.LU.64 R186, [R1+0x288] ;  /* 0x0002880001ba7983 */ /* 0x000ea80000300a00 */
[----:B------:R0:W-:Y:S01]  /*ac5a0*/  @P6 STG.E.U8 desc[UR4][R174.64], R140 ;  /* 0x0000008cae006986 */ /* 0x0001e2000c101104 */
[----:B---3--:R-:W-:Y:S01]  /*ac5b0*/  ISETP.LT.AND P6, PT, R11, R143, !P0 ;  /* 0x0000008f0b00720c */ /* 0x008fe200047c1270 */
[----:B------:R-:W-:Y:S01]  /*ac5c0*/  VIADD R11, R10, 0xc9 ;  /* 0x000000c90a0b7836 */ /* 0x000fe20000000000 */
[----:B------:R-:W3:Y:S08]  /*ac5d0*/  LDC R144, c[0x0][0x22c] ;  /* 0x00008b00ff907b82 */ /* 0x000ef00000000800 */
[----:B------:R-:W3:Y:S01]  /*ac5e0*/  LDC R143, c[0x0][0x22c] ;  /* 0x00008b00ff8f7b82 */ /* 0x000ee20000000800 */
[----:B0-----:R-:W3:Y:S01]  /*ac5f0*/  LDL.LU.64 R174, [R1+0x2b0] ;  /* 0x0002b00001ae7983 */ /* 0x001ee20000300a00 */
[----:B----4-:R-:W-:-:S05]  /*ac600*/  PRMT R140, R138, 0x7770, RZ ;  /* 0x000077708a8c7816 */ /* 0x010fca00000000ff */
[----:B------:R0:W-:Y:S01]  /*ac610*/  @P5 STG.E.U8 desc[UR4][R178.64], R140 ;  /* 0x0000008cb2005986 */ /* 0x0001e2000c101104 */
[----:B------:R-:W-:Y:S01]  /*ac620*/  ISETP.LT.AND P5, PT, R11, R142, !P0 ;  /* 0x0000008e0b00720c */ /* 0x000fe200047a1270 */
[----:B------:R-:W-:Y:S01]  /*ac630*/  VIADD R11, R10, 0xca ;  /* 0x000000ca0a0b7836 */ /* 0x000fe20000000000 */
[----:B------:R-:W4:Y:S01]  /*ac640*/  LDC R142, c[0x0][0x22c] ;  /* 0x00008b00ff8e7b82 */ /* 0x000f220000000800 */
[----:B0-----:R-:W-:Y:S01]  /*ac650*/  PRMT R140, R138, 0x7771, RZ ;  /* 0x000077718a8c7816 */ /* 0x001fe200000000ff */
[----:B------:R-:W4:Y:S04]  /*ac660*/  LDL.LU.64 R178, [R1+0x2a8] ;  /* 0x0002a80001b27983 */ /* 0x000f280000300a00 */
[----:B------:R0:W-:Y:S01]  /*ac670*/  @P4 STG.E.U8 desc[UR4][R172.64], R140 ;  /* 0x0000008cac004986 */ /* 0x0001e2000c101104 */
[----:B-1----:R-:W-:-:S02]  /*ac680*/  ISETP.LT.AND P4, PT, R11, R141, !P0 ;  /* 0x0000008d0b00720c */ /* 0x002fc40004781270 */
[C---:B------:R-:W-:Y:S02]  /*ac690*/  PRMT R141, R139.reuse, 0x7771, RZ ;  /* 0x000077718b8d7816 */ /* 0x040fe400000000ff */
[----:B0-----:R-:W-:-:S05]  /*ac6a0*/  PRMT R140, R139, 0x7770, RZ ;  /* 0x000077708b8c7816 */ /* 0x001fca00000000ff */
[----:B------:R0:W-:Y:S04]  /*ac6b0*/  @P3 STG.E.U8 desc[UR4][R176.64], R140 ;  /* 0x0000008cb0003986 */ /* 0x0001e8000c101104 */
[----:B------:R1:W-:Y:S04]  /*ac6c0*/  @P2 STG.E.U8 desc[UR4][R184.64], R141 ;  /* 0x0000008db8002986 */ /* 0x0003e8000c101104 */
[----:B0-----:R-:W4:Y:S04]  /*ac6d0*/  LDL.LU.64 R176, [R1+0x300] ;  /* 0x0003000001b07983 */ /* 0x001f280000300a00 */
[----:B-1----:R-:W4:Y:S01]  /*ac6e0*/  LDL.LU.64 R184, [R1+0x310] ;  /* 0x0003100001b87983 */ /* 0x002f220000300a00 */
[----:B------:R-:W-:Y:S01]  /*ac6f0*/  VIADD R11, R10, 0xcb ;  /* 0x000000cb0a0b7836 */ /* 0x000fe20000000000 */
[----:B------:R-:W-:Y:S01]  /*ac700*/  PRMT R140, R136, 0x7772, RZ ;  /* 0x00007772888c7816 */ /* 0x000fe200000000ff */
[----:B------:R-:W0:Y:S03]  /*ac710*/  LDC R141, c[0x0][0x22c] ;  /* 0x00008b00ff8d7b82 */ /* 0x000e260000000800 */
[----:B------:R-:W-:Y:S01]  /*ac720*/  ISETP.LT.AND P3, PT, R11, R146, !P0 ;  /* 0x000000920b00720c */ /* 0x000fe20004761270 */
[----:B------:R-:W-:Y:S01]  /*ac730*/  VIADD R11, R10, 0xcc ;  /* 0x000000cc0a0b7836 */ /* 0x000fe20000000000 */
[----:B------:R-:W-:-:S04]  /*ac740*/  PRMT R136, R136, 0x7773, RZ ;  /* 0x0000777388887816 */ /* 0x000fc800000000ff */
[----:B--2---:R-:W-:Y:S01]  /*ac750*/  ISETP.LT.AND P2, PT, R11, R145, !P0 ;  /* 0x000000910b00720c */ /* 0x004fe20004741270 */
[C---:B------:R-:W-:Y:S01]  /*ac760*/  VIADD R11, R10.reuse, 0xcd ;  /* 0x000000cd0a0b7836 */ /* 0x040fe20000000000 */
[----:B------:R1:W-:Y:S01]  /*ac770*/  @P6 STG.E.U8 desc[UR4][R186.64], R140 ;  /* 0x0000008cba006986 */ /* 0x0003e2000c101104 */
[----:B------:R-:W2:Y:S03]  /*ac780*/  LDC R145, c[0x0][0x22c] ;  /* 0x00008b00ff917b82 */ /* 0x000ea60000000800 */
[----:B---3--:R-:W-:Y:S01]  /*ac790*/  ISETP.LT.AND P6, PT, R11, R144, !P0 ;  /* 0x000000900b00720c */ /* 0x008fe200047c1270 */
[----:B------:R3:W-:Y:S04]  /*ac7a0*/  @P5 STG.E.U8 desc[UR4][R174.64], R136 ;  /* 0x00000088ae005986 */ /* 0x0007e8000c101104 */
[----:B-1----:R-:W2:Y:S01]  /*ac7b0*/  LDL.LU.64 R186, [R1+0x2f8] ;  /* 0x0002f80001ba7983 */ /* 0x002ea20000300a00 */
[----:B------:R-:W-:Y:S01]  /*ac7c0*/  VIADD R11, R10, 0xce ;  /* 0x000000ce0a0b7836 */ /* 0x000fe20000000000 */
[----:B------:R-:W-:Y:S01]  /*ac7d0*/  PRMT R140, R139, 0x7772, RZ ;  /* 0x000077728b8c7816 */ /* 0x000fe200000000ff */
[----:B------:R-:W1:Y:S01]  /*ac7e0*/  LDC R144, c[0x0][0x22c] ;  /* 0x00008b00ff907b82 */ /* 0x000e620000000800 */
[C---:B---3--:R-:W-:Y:S01]  /*ac7f0*/  PRMT R136, R137.reuse, 0x7772, RZ ;  /* 0x0000777289887816 */ /* 0x048fe200000000ff */
[----:B------:R-:W3:Y:S01]  /*ac800*/  LDL.LU.64 R174, [R1+0x308] ;  /* 0x0003080001ae7983 */ /* 0x000ee20000300a00 */
[----:B------:R-:W-:-:S03]  /*ac810*/  PRMT R137, R137, 0x7773, RZ ;  /* 0x0000777389897816 */ /* 0x000fc600000000ff */
[----:B----4-:R4:W-:Y:S02]  /*ac820*/  @P4 STG.E.U8 desc[UR4][R178.64], R136 ;  /* 0x00000088b2004986 */ /* 0x0109e4000c101104 */
[C---:B----4-:R-:W-:Y:S02]  /*ac830*/  PRMT R136, R138.reuse, 0x7772, RZ ;  /* 0x000077728a887816 */ /* 0x050fe400000000ff */
[----:B------:R-:W4:Y:S01]  /*ac840*/  LDL.LU.64 R178, [R1+0x2f0] ;  /* 0x0002f00001b27983 */ /* 0x000f220000300a00 */
[----:B------:R-:W-:-:S03]  /*ac850*/  PRMT R138, R138, 0x7773, RZ ;  /* 0x000077738a8a7816 */ /* 0x000fc600000000ff */
[----:B------:R0:W-:Y:S04]  /*ac860*/  @P3 STG.E.U8 desc[UR4][R176.64], R137 ;  /* 0x00000089b0003986 */ /* 0x0001e8000c101104 */
[----:B------:R1:W-:Y:S04]  /*ac870*/  @P2 STG.E.U8 desc[UR4][R184.64], R136 ;  /* 0x00000088b8002986 */ /* 0x0003e8000c101104 */
[----:B------:R1:W-:Y:S01]  /*ac880*/  @P6 STG.E.U8 desc[UR4][R132.64], R138 ;  /* 0x0000008a84006986 */ /* 0x0003e2000c101104 */
[----:B------:R-:W-:Y:S02]  /*ac890*/  ISETP.LT.AND P5, PT, R11, R143, !P0 ;  /* 0x0000008f0b00720c */ /* 0x000fe400047a1270 */
[----:B------:R-:W-:Y:S01]  /*ac8a0*/  PRMT R139, R139, 0x7773, RZ ;  /* 0x000077738b8b7816 */ /* 0x000fe200000000ff */
[----:B0-----:R-:W0:Y:S01]  /*ac8b0*/  LDC R137, c[0x0][0x22c] ;  /* 0x00008b00ff897b82 */ /* 0x001e220000000800 */
[----:B-1----:R-:W4:Y:S04]  /*ac8c0*/  LDL.LU.64 R184, [R1+0x340] ;  /* 0x0003400001b87983 */ /* 0x002f280000300a00 */
[----:B------:R-:W4:Y:S01]  /*ac8d0*/  LDL.LU.64 R132, [R1+0x3c68] ;  /* 0x003c680001847983 */ /* 0x000f220000300a00 */
[----:B------:R-:W-:-:S02]  /*ac8e0*/  VIADD R11, R10, 0xcf ;  /* 0x000000cf0a0b7836 */ /* 0x000fc40000000000 */
[----:B------:R-:W1:Y:S01]  /*ac8f0*/  LDC R143, c[0x0][0x22c] ;  /* 0x00008b00ff8f7b82 */ /* 0x000e620000000800 */
[----:B------:R-:W4:Y:S02]  /*ac900*/  LDL.LU.64 R176, [R1+0x338] ;  /* 0x0003380001b07983 */ /* 0x000f240000300a00 */
[----:B------:R-:W-:Y:S01]  /*ac910*/  ISETP.LT.AND P4, PT, R11, R142, !P0 ;  /* 0x0000008e0b00720c */ /* 0x000fe20004781270 */
[C---:B------:R-:W-:Y:S01]  /*ac920*/  VIADD R11, R10.reuse, 0xd0 ;  /* 0x000000d00a0b7836 */ /* 0x040fe20000000000 */
[----:B--2---:R2:W-:Y:S03]  /*ac930*/  @P5 STG.E.U8 desc[UR4][R186.64], R140 ;  /* 0x0000008cba005986 */ /* 0x0045e6000c101104 */
[----:B------:R-:W0:Y:S01]  /*ac940*/  LDC R142, c[0x0][0x22c] ;  /* 0x00008b00ff8e7b82 */ /* 0x000e220000000800 */
[----:B------:R-:W-:Y:S01]  /*ac950*/  ISETP.LT.AND P3, PT, R11, R141, !P0 ;  /* 0x0000008d0b00720c */ /* 0x000fe20004761270 */
[----:B------:R-:W-:-:S05]  /*ac960*/  VIADD R11, R10, 0xd1 ;  /* 0x000000d10a0b7836 */ /* 0x000fca0000000000 */
[----:B------:R-:W-:Y:S01]  /*ac970*/  ISETP.LT.AND P2, PT, R11, R145, !P0 ;  /* 0x000000910b00720c */ /* 0x000fe20004741270 */
[----:B---3--:R3:W-:Y:S01]  /*ac980*/  @P4 STG.E.U8 desc[UR4][R174.64], R139 ;  /* 0x0000008bae004986 */ /* 0x0087e2000c101104 */
[----:B------:R-:W1:Y:S03]  /*ac990*/  LDC R141, c[0x0][0x22c] ;  /* 0x00008b00ff8d7b82 */ /* 0x000e660000000800 */
[----:B--2---:R-:W2:Y:S04]  /*ac9a0*/  LDL.LU.64 R186, [R1+0x348] ;  /* 0x0003480001ba7983 */ /* 0x004ea80000300a00 */
[----:B------:R-:W2:Y:S01]  /*ac9b0*/  LDL.LU.64 R172, [R1+0x370] ;  /* 0x0003700001ac7983 */ /* 0x000ea20000300a00 */
[----:B------:R-:W1:Y:S03]  /*ac9c0*/  LDC R140, c[0x0][0x22c] ;  /* 0x00008b00ff8c7b82 */ /* 0x000e660000000800 */
[----:B---3--:R-:W3:Y:S05]  /*ac9d0*/  LDL.LU.64 R174, [R1+0x368] ;  /* 0x0003680001ae7983 */ /* 0x008eea0000300a00 */
[----:B------:R-:W2:Y:S01]  /*ac9e0*/  LDC R138, c[0x0][0x22c] ;  /* 0x00008b00ff8a7b82 */ /* 0x000ea20000000800 */
[----:B----4-:R-:W-:Y:S01]  /*ac9f0*/  PRMT R136, R132, 0x7770, RZ ;  /* 0x0000777084887816 */ /* 0x010fe200000000ff */
[----:B------:R-:W-:-:S06]  /*aca00*/  VIADD R11, R10, 0xd2 ;  /* 0x000000d20a0b7836 */ /* 0x000fcc0000000000 */
[----:B------:R-:W4:Y:S01]  /*aca10*/  LDC R139, c[0x0][0x22c] ;  /* 0x00008b00ff8b7b82 */ /* 0x000f220000000800 */
[----:B------:R0:W-:Y:S02]  /*aca20*/  @P3 STG.E.U8 desc[UR4][R178.64], R136 ;  /* 0x00000088b2003986 */ /* 0x0001e4000c101104 */
[----:B0-----:R-:W-:-:S05]  /*aca30*/  PRMT R136, R132, 0x7771, RZ ;  /* 0x0000777184887816 */ /* 0x001fca00000000ff */
[----:B------:R0:W-:Y:S04]  /*aca40*/  @P2 STG.E.U8 desc[UR4][R134.64], R136 ;  /* 0x0000008886002986 */ /* 0x0001e8000c101104 */
[----:B0-----:R-:W2:Y:S04]  /*aca50*/  LDL.LU.64 R134, [R1+0x3c60] ;  /* 0x003c600001867983 */ /* 0x001ea80000300a00 */
[----:B------:R-:W3:Y:S01]  /*aca60*/  LDL.LU.64 R178, [R1+0x398] ;  /* 0x0003980001b27983 */ /* 0x000ee20000300a00 */
[----:B------:R-:W-:Y:S01]  /*aca70*/  ISETP.LT.AND P6, PT, R11, R144, !P0 ;  /* 0x000000900b00720c */ /* 0x000fe200047c1270 */
[----:B------:R-:W-:-:S05]  /*aca80*/  VIADD R11, R10, 0xd3 ;  /* 0x000000d30a0b7836 */ /* 0x000fca0000000000 */
[----:B------:R-:W-:Y:S01]  /*aca90*/  ISETP.LT.AND P5, PT, R11, R142, !P0 ;  /* 0x0000008e0b00720c */ /* 0x000fe200047a1270 */
[C---:B------:R-:W-:Y:S01]  /*acaa0*/  VIADD R11, R10.reuse, 0xd4 ;  /* 0x000000d40a0b7836 */ /* 0x040fe20000000000 */
[----:B------:R-:W-:Y:S01]  /*acab0*/  PRMT R136, R133, 0x7770, RZ ;  /* 0x0000777085887816 */ /* 0x000fe200000000ff */
[----:B------:R-:W0:Y:S03]  /*acac0*/  LDC R142, c[0x0][0x22c] ;  /* 0x00008b00ff8e7b82 */ /* 0x000e260000000800 */
[----:B-1----:R-:W-:Y:S01]  /*acad0*/  ISETP.LT.AND P4, PT, R11, R143, !P0 ;  /* 0x0000008f0b00720c */ /* 0x002fe20004781270 */
[----:B------:R-:W-:-:S05]  /*acae0*/  VIADD R11, R10, 0xd5 ;  /* 0x000000d50a0b7836 */ /* 0x000fca0000000000 */
[----:B------:R-:W-:Y:S01]  /*acaf0*/  ISETP.LT.AND P3, PT, R11, R141, !P0 ;  /* 0x0000008d0b00720c */ /* 0x000fe20004761270 */
[C---:B------:R-:W-:Y:S01]  /*acb00*/  VIADD R11, R10.reuse, 0xd6 ;  /* 0x000000d60a0b7836 */ /* 0x040fe20000000000 */
[----:B------:R1:W-:Y:S01]  /*acb10*/  @P6 STG.E.U8 desc[UR4][R184.64], R136 ;  /* 0x00000088b8006986 */ /* 0x0003e2000c101104 */
[----:B------:R-:W0:Y:S03]  /*acb20*/  LDC R141, c[0x0][0x22c] ;  /* 0x00008b00ff8d7b82 */ /* 0x000e260000000800 */
[----:B------:R-:W-:Y:S01]  /*acb30*/  ISETP.LT.AND P2, PT, R11, R137, !P0 ;  /* 0x000000890b00720c */ /* 0x000fe20004741270 */
[----:B------:R-:W-:-:S04]  /*acb40*/  VIADD R11, R10, 0xd7 ;  /* 0x000000d70a0b7836 */ /* 0x000fc80000000000 */
[----:B------:R-:W0:Y:S01]  /*acb50*/  LDC R137, c[0x0][0x22c] ;  /* 0x00008b00ff897b82 */ /* 0x000e220000000800 */
[----:B------:R-:W-:Y:S01]  /*acb60*/  ISETP.LT.AND P6, PT, R11, R140, !P0 ;  /* 0x0000008c0b00720c */ /* 0x000fe200047c1270 */
[C---:B------:R-:W-:Y:S01]  /*acb70*/  VIADD R11, R10.reuse, 0xd8 ;  /* 0x000000d80a0b7836 */ /* 0x040fe20000000000 */
[----:B-1----:R-:W-:Y:S01]  /*acb80*/  PRMT R136, R133, 0x7771, RZ ;  /* 0x0000777185887816 */ /* 0x002fe200000000ff */
[----:B------:R-:W3:Y:S04]  /*acb90*/  LDL.LU.64 R184, [R1+0x3a0] ;  /* 0x0003a00001b87983 */ /* 0x000ee80000300a00 */
[----:B------:R1:W-:Y:S01]  /*acba0*/  @P5 STG.E.U8 desc[UR4][R176.64], R136 ;  /* 0x00000088b0005986 */ /* 0x0003e2000c101104 */
[----:B----4-:R-:W-:Y:S01]  /*acbb0*/  ISETP.LT.AND P5, PT, R11, R139, !P0 ;  /* 0x0000008b0b00720c */ /* 0x010fe200047a1270 */
[----:B------:R-:W-:Y:S01]  /*acbc0*/  VIADD R11, R10, 0xd9 ;  /* 0x000000d90a0b7836 */ /* 0x000fe20000000000 */
[----:B------:R-:W4:Y:S08]  /*acbd0*/  LDC R140, c[0x0][0x22c] ;  /* 0x00008b00ff8c7b82 */ /* 0x000f300000000800 */
[----:B------:R-:W4:Y:S01]  /*acbe0*/  LDC R139, c[0x0][0x22c] ;  /* 0x00008b00ff8b7b82 */ /* 0x000f220000000800 */
[----:B-1----:R-:W4:Y:S01]  /*acbf0*/  LDL.LU.64 R176, [R1+0x390] ;  /* 0x0003900001b07983 */ /* 0x002f220000300a00 */
[----:B--2---:R-:W-:-:S05]  /*acc00*/  PRMT R136, R134, 0x7770, RZ ;  /* 0x0000777086887816 */ /* 0x004fca00000000ff */
[----:B------:R1:W-:Y:S01]  /*acc10*/  @P4 STG.E.U8 desc[UR4][R186.64], R136 ;  /* 0x00000088ba004986 */ /* 0x0003e2000c101104 */
[----:B------:R-:W-:Y:S01]  /*acc20*/  ISETP.LT.AND P4, PT, R11, R138, !P0 ;  /* 0x0000008a0b00720c */ /* 0x000fe20004781270 */
[----:B------:R-:W-:Y:S01]  /*acc30*/  VIADD R11, R10, 0xda ;  /* 0x000000da0a0b7836 */ /* 0x000fe20000000000 */
[----:B------:R-:W2:Y:S01]  /*acc40*/  LDC R138, c[0x0][0x22c] ;  /* 0x00008b00ff8a7b82 */ /* 0x000ea20000000800 */
[----:B-1----:R-:W-:Y:S01]  /*acc50*/  PRMT R136, R134, 0x7771, RZ ;  /* 0x0000777186887816 */ /* 0x002fe200000000ff */
[----:B------:R-:W2:Y:S04]  /*acc60*/  LDL.LU.64 R186, [R1+0x3b0] ;  /* 0x0003b00001ba7983 */ /* 0x000ea80000300a00 */
[----:B------:R1:W-:Y:S01]  /*acc70*/  @P3 STG.E.U8 desc[UR4][R172.64], R136 ;  /* 0x00000088ac003986 */ /* 0x0003e2000c101104 */
[----:B0-----:R-:W-:-:S02]  /*acc80*/  ISETP.LT.AND P3, PT, R11, R137, !P0 ;  /* 0x000000890b00720c */ /* 0x001fc40004761270 */
[C---:B------:R-:W-:Y:S02]  /*acc90*/  PRMT R137, R135.reuse, 0x7771, RZ ;  /* 0x0000777187897816 */ /* 0x040fe400000000ff */
[----:B-1----:R-:W-:-:S05]  /*acca0*/  PRMT R136, R135, 0x7770, RZ ;  /* 0x0000777087887816 */ /* 0x002fca00000000ff */
[----:B---3--:R0:W-:Y:S04]  /*accb0*/  @P2 STG.E.U8 desc[UR4][R174.64], R136 ;  /* 0x00000088ae002986 */ /* 0x0081e8000c101104 */
[----:B------:R1:W-:Y:S04]  /*accc0*/  @P6 STG.E.U8 desc[UR4][R178.64], R137 ;  /* 0x00000089b2006986 */ /* 0x0003e8000c101104 */
[----:B0-----:R-:W3:Y:S04]  /*accd0*/  LDL.LU.64 R174, [R1+0x410] ;  /* 0x0004100001ae7983 */ /* 0x001ee80000300a00 */
[----:B-1----:R-:W3:Y:S01]  /*acce0*/  LDL.LU.64 R178, [R1+0x3f0] ;  /* 0x0003f00001b27983 */ /* 0x002ee20000300a00 */
[----:B------:R-:W-:Y:S01]  /*accf0*/  VIADD R11, R10, 0xdb ;  /* 0x000000db0a0b7836 */ /* 0x000fe20000000000 */
[----:B------:R-:W-:Y:S01]  /*acd00*/  PRMT R136, R132, 0x7772, RZ ;  /* 0x0000777284887816 */ /* 0x000fe200000000ff */
[----:B------:R-:W0:Y:S03]  /*acd10*/  LDC R137, c[0x0][0x22c] ;  /* 0x00008b00ff897b82 */ /* 0x000e260000000800 */
[----:B------:R-:W-:Y:S01]  /*acd20*/  ISETP.LT.AND P2, PT, R11, R142, !P0 ;  /* 0x0000008e0b00720c */ /* 0x000fe20004741270 */
[----:B------:R-:W-:Y:S01]  /*acd30*/  VIADD R11, R10, 0xdc ;  /* 0x000000dc0a0b7836 */ /* 0x000fe20000000000 */
[----:B------:R-:W-:-:S04]  /*acd40*/  PRMT R132, R132, 0x7773, RZ ;  /* 0x0000777384847816 */ /* 0x000fc800000000ff */
[----:B------:R-:W-:Y:S01]  /*acd50*/  ISETP.LT.AND P6, PT, R11, R141, !P0 ;  /* 0x0000008d0b00720c */ /* 0x000fe200047c1270 */
[C---:B------:R-:W-:Y:S01]  /*acd60*/  VIADD R11, R10.reuse, 0xdd ;  /* 0x000000dd0a0b7836 */ /* 0x040fe20000000000 */
[----:B------:R1:W-:Y:S01]  /*acd70*/  @P5 STG.E.U8 desc[UR4][R184.64], R136 ;  /* 0x00000088b8005986 */ /* 0x0003e2000c101104 */
[----:B------:R-:W0:Y:S03]  /*acd80*/  LDC R141, c[0x0][0x22c] ;  /* 0x00008b00ff8d7b82 */ /* 0x000e260000000800 */
[----:B----4-:R-:W-:Y:S01]  /*acd90*/  ISETP.LT.AND P5, PT, R11, R140, !P0 ;  /* 0x0000008c0b00720c */ /* 0x010fe200047a1270 */
[----:B------:R4:W-:Y:S04]  /*acda0*/  @P4 STG.E.U8 desc[UR4][R176.64], R132 ;  /* 0x00000084b0004986 */ /* 0x0009e8000c101104 */
[----:B-1----:R-:W3:Y:S01]  /*acdb0*/  LDL.LU.64 R184, [R1+0x408] ;  /* 0x0004080001b87983 */ /* 0x002ee20000300a00 */
[----:B------:R-:W-:Y:S01]  /*acdc0*/  VIADD R11, R10, 0xde ;  /* 0x000000de0a0b7836 */ /* 0x000fe20000000000 */
[----:B------:R-:W-:Y:S01]  /*acdd0*/  PRMT R136, R135, 0x7772, RZ ;  /* 0x0000777287887816 */ /* 0x000fe200000000ff */
[----:B------:R-:W1:Y:S01]  /*acde0*/  LDC R140, c[0x0][0x22c] ;  /* 0x00008b00ff8c7b82 */ /* 0x000e620000000800 */
[C---:B----4-:R-:W-:Y:S01]  /*acdf0*/  PRMT R132, R133.reuse, 0x7772, RZ ;  /* 0x0000777285847816 */ /* 0x050fe200000000ff */
[----:B------:R-:W4:Y:S01]  /*ace00*/  LDL.LU.64 R176, [R1+0x3e8] ;  /* 0x0003e80001b07983 */ /* 0x000f220000300a00 */
[----:B------:R-:W-:-:S03]  /*ace10*/  PRMT R133, R133, 0x7773, RZ ;  /* 0x0000777385857816 */ /* 0x000fc600000000ff */
[----:B--2---:R2:W-:Y:S02]  /*ace20*/  @P3 STG.E.U8 desc[UR4][R186.64], R132 ;  /* 0x00000084ba003986 */ /* 0x0045e4000c101104 */
[C---:B--2---:R-:W-:Y:S02]  /*ace30*/  PRMT R132, R134.reuse, 0x7772, RZ ;  /* 0x0000777286847816 */ /* 0x044fe400000000ff */
[----:B------:R-:W2:Y:S01]  /*ace40*/  LDL.LU.64 R186, [R1+0x400] ;  /* 0x0004000001ba7983 */ /* 0x000ea20000300a00 */
[----:B------:R-:W-:-:S03]  /*ace50*/  PRMT R134, R134, 0x7773, RZ ;  /* 0x0000777386867816 */ /* 0x000fc600000000ff */
[----:B---3--:R3:W-:Y:S04]  /*ace60*/  @P2 STG.E.U8 desc[UR4][R174.64], R133 ;  /* 0x00000085ae002986 */ /* 0x0087e8000c101104 */
[----:B------:R0:W-:Y:S04]  /*ace70*/  @P6 STG.E.U8 desc[UR4][R178.64], R132 ;  /* 0x00000084b2006986 */ /* 0x0001e8000c101104 */
[----:B------:R1:W-:Y:S01]  /*ace80*/  @P5 STG.E.U8 desc[UR4][R128.64], R134 ;  /* 0x0000008680005986 */ /* 0x0003e2000c101104 */
[----:B------:R-:W-:Y:S02]  /*ace90*/  ISETP.LT.AND P4, PT, R11, R139, !P0 ;  /* 0x0000008b0b00720c */ /* 0x000fe40004781270 */
[----:B------:R-:W-:Y:S01]  /*acea0*/  PRMT R135, R135, 0x7773, RZ ;  /* 0x0000777387877816 */ /* 0x000fe200000000ff */
[----:B---3--:R-:W3:Y:S01]  /*aceb0*/  LDC R133, c[0x0][0x22c] ;  /* 0x00008b00ff857b82 */ /* 0x008ee20000000800 */
[----:B0-----:R-:W3:Y:S04]  /*acec0*/  LDL.LU.64 R178, [R1+0x430] ;  /* 0x0004300001b27983 */ /* 0x001ee80000300a00 */
[----:B-1----:R-:W2:Y:S01]  /*aced0*/  LDL.LU.64 R128, [R1+0x3c58] ;  /* 0x003c580001807983 */ /* 0x002ea20000300a00 */
[----:B------:R-:W-:-:S02]  /*acee0*/  VIADD R11, R10, 0xdf ;  /* 0x000000df0a0b7836 */ /* 0x000fc40000000000 */
[----:B------:R-:W0:Y:S01]  /*acef0*/  LDC R139, c[0x0][0x22c] ;  /* 0x00008b00ff8b7b82 */ /* 0x000e220000000800 */
[----:B------:R-:W3:Y:S02]  /*acf00*/  LDL.LU.64 R174, [R1+0x448] ;  /* 0x0004480001ae7983 */ /* 0x000ee40000300a00 */
[----:B------:R-:W-:Y:S01]  /*acf10*/  ISETP.LT.AND P3, PT, R11, R138, !P0 ;  /* 0x0000008a0b00720c */ /* 0x000fe20004761270 */
[C---:B------:R-:W-:Y:S01]  /*acf20*/  VIADD R11, R10.reuse, 0xe0 ;  /* 0x000000e00a0b7836 */ /* 0x040fe20000000000 */
[----:B------:R1:W-:Y:S03]  /*acf30*/  @P4 STG.E.U8 desc[UR4][R184.64], R136 ;  /* 0x00000088b8004986 */ /* 0x0003e6000c101104 */
[----:B------:R-:W0:Y:S01]  /*acf40*/  LDC R138, c[0x0][0x22c] ;  /* 0x00008b00ff8a7b82 */ /* 0x000e220000000800 */
[----:B------:R-:W-:Y:S01]  /*acf50*/  ISETP.LT.AND P2, PT, R11, R137, !P0 ;  /* 0x000000890b00720c */ /* 0x000fe20004741270 */
[----:B------:R-:W-:-:S05]  /*acf60*/  VIADD R11, R10, 0xe1 ;  /* 0x000000e10a0b7836 */ /* 0x000fca0000000000 */
[----:B------:R-:W-:Y:S01]  /*acf70*/  ISETP.LT.AND P6, PT, R11, R141, !P0 ;  /* 0x0000008d0b00720c */ /* 0x000fe200047c1270 */
[----:B----4-:R4:W-:Y:S01]  /*acf80*/  @P3 STG.E.U8 desc[UR4][R176.64], R135 ;  /* 0x00000087b0003986 */ /* 0x0109e2000c101104 */
[----:B------:R-:W0:Y:S03]  /*acf90*/  LDC R137, c[0x0][0x22c] ;  /* 0x00008b00ff897b82 */ /* 0x000e260000000800 */
[----:B-1----:R-:W3:Y:S04]  /*acfa0*/  LDL.LU.64 R184, [R1+0x470] ;  /* 0x0004700001b87983 */ /* 0x002ee80000300a00 */
[----:B------:R-:W3:Y:S01]  /*acfb0*/  LDL.LU.64 R172, [R1+0x468] ;  /* 0x0004680001ac7983 */ /* 0x000ee20000300a00 */
[----:B------:R-:W1:Y:S03]  /*acfc0*/  LDC R136, c[0x0][0x22c] ;  /* 0x00008b00ff887b82 */ /* 0x000e660000000800 */
[----:B----4-:R-:W4:Y:S05]  /*acfd0*/  LDL.LU.64 R176, [R1+0x478] ;  /* 0x0004780001b07983 */ /* 0x010f2a0000300a00 */
[----:B------:R-:W4:Y:S01]  /*acfe0*/  LDC R134, c[0x0][0x22c] ;  /* 0x00008b00ff867b82 */ /* 0x000f220000000800 */
[----:B--2---:R-:W-:Y:S01]  /*acff0*/  PRMT R132, R128, 0x7770, RZ ;  /* 0x0000777080847816 */ /* 0x004fe200000000ff */
[----:B------:R-:W-:-:S06]  /*ad000*/  VIADD R11, R10, 0xe2 ;  /* 0x000000e20a0b7836 */ /* 0x000fcc0000000000 */
[----:B------:R-:W2:Y:S01]  /*ad010*/  LDC R135, c[0x0][0x22c] ;  /* 0x00008b00ff877b82 */ /* 0x000ea20000000800 */
[----:B------:R0:W-:Y:S02]  /*ad020*/  @P2 STG.E.U8 desc[UR4][R186.64], R132 ;  /* 0x00000084ba002986 */ /* 0x0001e4000c101104 */
[----:B0-----:R-:W-:-:S05]  /*ad030*/  PRMT R132, R128, 0x7771, RZ ;  /* 0x0000777180847816 */ /* 0x001fca00000000ff */
[----:B------:R0:W-:Y:S04]  /*ad040*/  @P6 STG.E.U8 desc[UR4][R130.64], R132 ;  /* 0x0000008482006986 */ /* 0x0001e8000c101104 */
[----:B0-----:R-:W4:Y:S04]  /*ad050*/  LDL.LU.64 R130, [R1+0x3c50] ;  /* 0x003c500001827983 */ /* 0x001f280000300a00 */
[----:B------:R-:W4:Y:S01]  /*ad060*/  LDL.LU.64 R186, [R1+0x4a8] ;  /* 0x0004a80001ba7983 */ /* 0x000f220000300a00 */
[----:B------:R-:W-:Y:S01]  /*ad070*/  ISETP.LT.AND P5, PT, R11, R140, !P0 ;  /* 0x0000008c0b00720c */ /* 0x000fe200047a1270 */
[----:B------:R-:W-:-:S05]  /*ad080*/  VIADD R11, R10, 0xe3 ;  /* 0x000000e30a0b7836 */ /* 0x000fca0000000000 */
[----:B------:R-:W-:Y:S01]  /*ad090*/  ISETP.LT.AND P4, PT, R11, R138, !P0 ;  /* 0x0000008a0b00720c */ /* 0x000fe20004781270 */
[C---:B------:R-:W-:Y:S01]  /*ad0a0*/  VIADD R11, R10.reuse, 0xe4 ;  /* 0x000000e40a0b7836 */ /* 0x040fe20000000000 */
[----:B------:R-:W-:Y:S01]  /*ad0b0*/  PRMT R132, R129, 0x7770, RZ ;  /* 0x0000777081847816 */ /* 0x000fe200000000ff */
[----:B------:R-:W0:Y:S03]  /*ad0c0*/  LDC R138, c[0x0][0x22c] ;  /* 0x00008b00ff8a7b82 */ /* 0x000e260000000800 */
[----:B------:R-:W-:Y:S01]  /*ad0d0*/  ISETP.LT.AND P3, PT, R11, R139, !P0 ;  /* 0x0000008b0b00720c */ /* 0x000fe20004761270 */
[----:B------:R-:W-:-:S05]  /*ad0e0*/  VIADD R11, R10, 0xe5 ;  /* 0x000000e50a0b7836 */ /* 0x000fca0000000000 */
[----:B------:R-:W-:Y:S01]  /*ad0f0*/  ISETP.LT.AND P2, PT, R11, R137, !P0 ;  /* 0x000000890b00720c */ /* 0x000fe20004741270 */
[C---:B------:R-:W-:Y:S01]  /*ad100*/  VIADD R11, R10.reuse, 0xe6 ;  /* 0x000000e60a0b7836 */ /* 0x040fe20000000000 */
[----:B---3--:R3:W-:Y:S01]  /*ad110*/  @P5 STG.E.U8 desc[UR4][R178.64], R132 ;  /* 0x00000084b2005986 */ /* 0x0087e2000c101104 */
[----:B------:R-:W0:Y:S03]  /*ad120*/  LDC R137, c[0x0][0x22c] ;  /* 0x00008b00ff897b82 */ /* 0x000e260000000800 */
[----:B------:R-:W-:Y:S01]  /*ad130*/  ISETP.LT.AND P6, PT, R11, R133, !P0 ;  /* 0x000000850b00720c */ /* 0x000fe200047c1270 */
[----:B------:R-:W-:-:S04]  /*ad140*/  VIADD R11, R10, 0xe7 ;  /* 0x000000e70a0b7836 */ /* 0x000fc80000000000 */
[----:B------:R-:W0:Y:S01]  /*ad150*/  LDC R133, c[0x0][0x22c] ;  /* 0x00008b00ff857b82 */ /* 0x000e220000000800 */
[----:B-1----:R-:W-:Y:S01]  /*ad160*/  ISETP.LT.AND P5, PT, R11, R136, !P0 ;  /* 0x000000880b00720c */ /* 0x002fe200047a1270 */
[C---:B------:R-:W-:Y:S01]  /*ad170*/  VIADD R11, R10.reuse, 0xe8 ;  /* 0x000000e80a0b7836 */ /* 0x040fe20000000000 */
[----:B---3--:R-:W-:Y:S01]  /*ad180*/  PRMT R132, R129, 0x7771, RZ ;  /* 0x0000777181847816 */ /* 0x008fe200000000ff */
[----:B------:R-:W3:Y:S04]  /*ad190*/  LDL.LU.64 R178, [R1+0x498] ;  /* 0x0004980001b27983 */ /* 0x000ee80000300a00 */
[----:B------:R1:W-:Y:S01]  /*ad1a0*/  @P4 STG.E.U8 desc[UR4][R174.64], R132 ;  /* 0x00000084ae004986 */ /* 0x0003e2000c101104 */
[----:B--2---:R-:W-:Y:S01]  /*ad1b0*/  ISETP.LT.AND P4, PT, R11, R135, !P0 ;  /* 0x000000870b00720c */ /* 0x004fe20004781270 */
[----:B------:R-:W-:Y:S01]  /*ad1c0*/  VIADD R11, R10, 0xe9 ;  /* 0x000000e90a0b7836 */ /* 0x000fe20000000000 */
[----:B------:R-:W2:Y:S08]  /*ad1d0*/  LDC R136, c[0x0][0x22c] ;  /* 0x00008b00ff887b82 */ /* 0x000eb00000000800 */
[----:B------:R-:W2:Y:S01]  /*ad1e0*/  LDC R135, c[0x0][0x22c] ;  /* 0x00008b00ff877b82 */ /* 0x000ea20000000800 */
[----:B-1----:R-:W2:Y:S01]  /*ad1f0*/  LDL.LU.64 R174, [R1+0x4a0] ;  /* 0x0004a00001ae7983 */ /* 0x002ea20000300a00 */
[----:B----4-:R-:W-:-:S05]  /*ad200*/  PRMT R132, R130, 0x7770, RZ ;  /* 0x0000777082847816 */ /* 0x010fca00000000ff */
[----:B------:R1:W-:Y:S01]  /*ad210*/  @P3 STG.E.U8 desc[UR4][R184.64], R132 ;  /* 0x00000084b8003986 */ /* 0x0003e2000c101104 */
[----:B------:R-:W-:Y:S01]  /*ad220*/  ISETP.LT.AND P3, PT, R11, R134, !P0 ;  /* 0x000000860b00720c */ /* 0x000fe20004761270 */
[----:B------:R-:W-:Y:S01]  /*ad230*/  VIADD R11, R10, 0xea ;  /* 0x000000ea0a0b7836 */ /* 0x000fe20000000000 */
[----:B------:R-:W4:Y:S01]  /*ad240*/  LDC R134, c[0x0][0x22c] ;  /* 0x00008b00ff867b82 */ /* 0x000f220000000800 */
[----:B-1----:R-:W-:Y:S01]  /*ad250*/  PRMT R132, R130, 0x7771, RZ ;  /* 0x0000777182847816 */ /* 0x002fe200000000ff */
[----:B------:R-:W4:Y:S04]  /*ad260*/  LDL.LU.64 R184, [R1+0x4c8] ;  /* 0x0004c80001b87983 */ /* 0x000f280000300a00 */
[----:B------:R1:W-:Y:S01]  /*ad270*/  @P2 STG.E.U8 desc[UR4][R172.64], R132 ;  /* 0x00000084ac002986 */ /* 0x0003e2000c101104 */
[----:B0-----:R-:W-:-:S02]  /*ad280*/  ISETP.LT.AND P2, PT, R11, R133, !P0 ;  /* 0x000000850b00720c */ /* 0x001fc40004741270 */
[C---:B------:R-:W-:Y:S02]  /*ad290*/  PRMT R133, R131.reuse, 0x7771, RZ ;  /* 0x0000777183857816 */ /* 0x040fe400000000ff */
[----:B-1----:R-:W-:-:S05]  /*ad2a0*/  PRMT R132, R131, 0x7770, RZ ;  /* 0x0000777083847816 */ /* 0x002fca00000000ff */
        /* <DEDUP_REMOVED lines=12> */
[----:B---3--:R1:W-:Y:S01]  /*ad370*/  @P4 STG.E.U8 desc[UR4][R178.64], R132 ;  /* 0x00000084b2004986 */ /* 0x0083e2000c101104 */
[----:B------:R-:W3:Y:S03]  /*ad380*/  LDC R137, c[0x0][0x22c] ;  /* 0x00008b00ff897b82 */ /* 0x000ee60000000800 */
[----:B--2---:R-:W-:Y:S01]  /*ad390*/  ISETP.LT.AND P4, PT, R11, R136, !P0 ;  /* 0x000000880b00720c */ /* 0x004fe20004781270 */
[----:B------:R2:W-:Y:S04]  /*ad3a0*/  @P3 STG.E.U8 desc[UR4][R174.64], R128 ;  /* 0x00000080ae003986 */ /* 0x0005e8000c101104 */
[----:B-1----:R-:W3:Y:S01]  /*ad3b0*/  LDL.LU.64 R178, [R1+0x4e8] ;  /* 0x0004e80001b27983 */ /* 0x002ee20000300a00 */
[----:B------:R-:W-:Y:S01]  /*ad3c0*/  VIADD R11, R10, 0xee ;  /* 0x000000ee0a0b7836 */ /* 0x000fe20000000000 */
[----:B------:R-:W-:Y:S01]  /*ad3d0*/  PRMT R132, R131, 0x7772, RZ ;  /* 0x0000777283847816 */ /* 0x000fe200000000ff */
[----:B------:R-:W1:Y:S01]  /*ad3e0*/  LDC R136, c[0x0][0x22c] ;  /* 0x00008b00ff887b82 */ /* 0x000e620000000800 */
[C---:B--2---:R-:W-:Y:S01]  /*ad3f0*/  PRMT R128, R129.reuse, 0x7772, RZ ;  /* 0x0000777281807816 */ /* 0x044fe200000000ff */
[----:B------:R-:W2:Y:S01]  /*ad400*/  LDL.LU.64 R174, [R1+0x4f8] ;  /* 0x0004f80001ae7983 */ /* 0x000ea20000300a00 */
        /* <DEDUP_REMOVED lines=18> */
[----:B---3--:R3:W-:Y:S03]  /*ad530*/  @P3 STG.E.U8 desc[UR4][R178.64], R132 ;  /* 0x00000084b2003986 */ /* 0x0087e6000c101104 */
[----:B------:R-:W0:Y:S01]  /*ad540*/  LDC R134, c[0x0][0x22c] ;  /* 0x00008b00ff867b82 */ /* 0x000e220000000800 */
[----:B------:R-:W-:Y:S01]  /*ad550*/  ISETP.LT.AND P6, PT, R11, R133, !P0 ;  /* 0x000000850b00720c */ /* 0x000fe200047c1270 */
[----:B------:R-:W-:-:S05]  /*ad560*/  VIADD R11, R10, 0xf1 ;  /* 0x000000f10a0b7836 */ /* 0x000fca0000000000 */
[----:B------:R-:W-:Y:S01]  /*ad570*/  ISETP.LT.AND P5, PT, R11, R137, !P0 ;  /* 0x000000890b00720c */ /* 0x000fe200047a1270 */
[----:B--2---:R2:W-:Y:S01]  /*ad580*/  @P2 STG.E.U8 desc[UR4][R174.64], R131 ;  /* 0x00000083ae002986 */ /* 0x0045e2000c101104 */
[----:B------:R-:W1:Y:S03]  /*ad590*/  LDC R133, c[0x0][0x22c] ;  /* 0x00008b00ff857b82 */ /* 0x000e660000000800 */
[----:B---3--:R-:W3:Y:S04]  /*ad5a0*/  LDL.LU.64 R178, [R1+0x558] ;  /* 0x0005580001b27983 */ /* 0x008ee80000300a00 */
[----:B------:R-:W3:Y:S01]  /*ad5b0*/  LDL.LU.64 R172, [R1+0x568] ;  /* 0x0005680001ac7983 */ /* 0x000ee20000300a00 */
[----:B------:R-:W1:Y:S03]  /*ad5c0*/  LDC R132, c[0x0][0x22c] ;  /* 0x00008b00ff847b82 */ /* 0x000e660000000800 */
[----:B--2---:R-:W2:Y:S05]  /*ad5d0*/  LDL.LU.64 R174, [R1+0x590] ;  /* 0x0005900001ae7983 */ /* 0x004eaa0000300a00 */
[----:B------:R-:W3:Y:S01]  /*ad5e0*/  LDC R130, c[0x0][0x22c] ;  /* 0x00008b00ff827b82 */ /* 0x000ee20000000800 */
[----:B----4-:R-:W-:Y:S01]  /*ad5f0*/  PRMT R128, R124, 0x7770, RZ ;  /* 0x000077707c807816 */ /* 0x010fe200000000ff */
[----:B------:R-:W-:-:S06]  /*ad600*/  VIADD R11, R10, 0xf2 ;  /* 0x000000f20a0b7836 */ /* 0x000fcc0000000000 */
[----:B------:R-:W4:Y:S01]  /*ad610*/  LDC R131, c[0x0][0x22c] ;  /* 0x00008b00ff837b82 */ /* 0x000f220000000800 */
[----:B------:R0:W-:Y:S02]  /*ad620*/  @P6 STG.E.U8 desc[UR4][R184.64], R128 ;  /* 0x00000080b8006986 */ /* 0x0001e4000c101104 */
[----:B0-----:R-:W-:-:S05]  /*ad630*/  PRMT R128, R124, 0x7771, RZ ;  /* 0x000077717c807816 */ /* 0x001fca00000000ff */
[----:B------:R0:W-:Y:S04]  /*ad640*/  @P5 STG.E.U8 desc[UR4][R126.64], R128 ;  /* 0x000000807e005986 */ /* 0x0001e8000c101104 */
[----:B0-----:R-:W3:Y:S04]  /*ad650*/  LDL.LU.64 R126, [R1+0x3c40] ;  /* 0x003c4000017e7983 */ /* 0x001ee80000300a00 */
[----:B------:R-:W2:Y:S01]  /*ad660*/  LDL.LU.64 R184, [R1+0x588] ;  /* 0x0005880001b87983 */ /* 0x000ea20000300a00 */
        /* <DEDUP_REMOVED lines=18> */
[----:B------:R-:W2:Y:S04]  /*ad790*/  LDL.LU.64 R186, [R1+0x598] ;  /* 0x0005980001ba7983 */ /* 0x000ea80000300a00 */
[----:B------:R1:W-:Y:S01]  /*ad7a0*/  @P3 STG.E.U8 desc[UR4][R176.64], R128 ;  /* 0x00000080b0003986 */ /* 0x0003e2000c101104 */
[----:B----4-:R-:W-:Y:S01]  /*ad7b0*/  ISETP.LT.AND P3, PT, R11, R131, !P0 ;  /* 0x000000830b00720c */ /* 0x010fe20004761270 */
[----:B------:R-:W-:Y:S01]  /*ad7c0*/  VIADD R11, R10, 0xf9 ;  /* 0x000000f90a0b7836 */ /* 0x000fe20000000000 */
[----:B------:R-:W4:Y:S08]  /*ad7d0*/  LDC R132, c[0x0][0x22c] ;  /* 0x00008b00ff847b82 */ /* 0x000f300000000800 */
        /* <DEDUP_REMOVED lines=10> */
[----:B0-----:R-:W-:-:S02]  /*ad880*/  ISETP.LT.AND P6, PT, R11, R129, !P0 ;  /* 0x000000810b00720c */ /* 0x001fc400047c1270 */
[C---:B------:R-:W-:Y:S02]  /*ad890*/  PRMT R129, R127.reuse, 0x7771, RZ ;  /* 0x000077717f817816 */ /* 0x040fe400000000ff */
[----:B-1----:R-:W-:-:S05]  /*ad8a0*/  PRMT R128, R127, 0x7770, RZ ;  /* 0x000077707f807816 */ /* 0x002fca00000000ff */
[----:B--2---:R0:W-:Y:S04]  /*ad8b0*/  @P5 STG.E.U8 desc[UR4][R174.64], R128 ;  /* 0x00000080ae005986 */ /* 0x0041e8000c101104 */
[----:B------:R1:W-:Y:S04]  /*ad8c0*/  @P4 STG.E.U8 desc[UR4][R184.64], R129 ;  /* 0x00000081b8004986 */ /* 0x0003e8000c101104 */
[----:B0-----:R-:W2:Y:S04]  /*ad8d0*/  LDL.LU.64 R174, [R1+0x618] ;  /* 0x0006180001ae7983 */ /* 0x001ea80000300a00 */
[----:B-1----:R-:W2:Y:S01]  /*ad8e0*/  LDL.LU.64 R184, [R1+0x628] ;  /* 0x0006280001b87983 */ /* 0x002ea20000300a00 */
        /* <DEDUP_REMOVED lines=12> */
[----:B-1----:R-:W2:Y:S01]  /*ad9b0*/  LDL.LU.64 R186, [R1+0x610] ;  /* 0x0006100001ba7983 */ /* 0x002ea20000300a00 */
[----:B------:R-:W-:Y:S01]  /*ad9c0*/  VIADD R11, R10, 0xfe ;  /* 0x000000fe0a0b7836 */ /* 0x000fe20000000000 */
[----:B------:R-:W-:Y:S01]  /*ad9d0*/  PRMT R128, R127, 0x7772, RZ ;  /* 0x000077727f807816 */ /* 0x000fe200000000ff */
[----:B------:R-:W1:Y:S01]  /*ad9e0*/  LDC R132, c[0x0][0x22c] ;  /* 0x00008b00ff847b82 */ /* 0x000e620000000800 */
[C---:B----4-:R-:W-:Y:S01]  /*ad9f0*/  PRMT R124, R125.reuse, 0x7772, RZ ;  /* 0x000077727d7c7816 */ /* 0x050fe200000000ff */
[----:B------:R-:W4:Y:S01]  /*ada00*/  LDL.LU.64 R176, [R1+0x620] ;  /* 0x0006200001b07983 */ /* 0x000f220000300a00 */
[----:B------:R-:W-:-:S03]  /*ada10*/  PRMT R125, R125, 0x7773, RZ ;  /* 0x000077737d7d7816 */ /* 0x000fc600000000ff */
[----:B---3--:R3:W-:Y:S02]  /*ada20*/  @P6 STG.E.U8 desc[UR4][R178.64], R124 ;  /* 0x0000007cb2006986 */ /* 0x0087e4000c101104 */
[C---:B---3--:R-:W-:Y:S02]  /*ada30*/  PRMT R124, R126.reuse, 0x7772, RZ ;  /* 0x000077727e7c7816 */ /* 0x048fe400000000ff */
[----:B------:R-:W3:Y:S01]  /*ada40*/  LDL.LU.64 R178, [R1+0x608] ;  /* 0x0006080001b27983 */ /* 0x000ee20000300a00 */
[----:B------:R-:W-:-:S03]  /*ada50*/  PRMT R126, R126, 0x7773, RZ ;  /* 0x000077737e7e7816 */ /* 0x000fc600000000ff */
[----:B--2---:R2:W-:Y:S04]  /*ada60*/  @P5 STG.E.U8 desc[UR4][R174.64], R125 ;  /* 0x0000007dae005986 */ /* 0x0045e8000c101104 */
[----:B------:R0:W-:Y:S04]  /*ada70*/  @P4 STG.E.U8 desc[UR4][R184.64], R124 ;  /* 0x0000007cb8004986 */ /* 0x0001e8000c101104 */
[----:B------:R1:W-:Y:S01]  /*ada80*/  @P3 STG.E.U8 desc[UR4][R120.64], R126 ;  /* 0x0000007e78003986 */ /* 0x0003e2000c101104 */
[----:B------:R-:W-:Y:S02]  /*ada90*/  ISETP.LT.AND P2, PT, R11, R131, !P0 ;  /* 0x000000830b00720c */ /* 0x000fe40004741270 */
[----:B------:R-:W-:Y:S01]  /*adaa0*/  PRMT R127, R127, 0x7773, RZ ;  /* 0x000077737f7f7816 */ /* 0x000fe200000000ff */
[----:B--2---:R-:W2:Y:S01]  /*adab0*/  LDC R125, c[0x0][0x22c] ;  /* 0x00008b00ff7d7b82 */ /* 0x004ea20000000800 */
[----:B0-----:R-:W2:Y:S04]  /*adac0*/  LDL.LU.64 R184, [R1+0x658] ;  /* 0x0006580001b87983 */ /* 0x001ea80000300a00 */
[----:B-1----:R-:W3:Y:S01]  /*adad0*/  LDL.LU.64 R120, [R1+0x3c38] ;  /* 0x003c380001787983 */ /* 0x002ee20000300a00 */
[----:B------:R-:W-:-:S02]  /*adae0*/  VIADD R11, R10, 0xff ;  /* 0x000000ff0a0b7836 */ /* 0x000fc40000000000 */
[----:B------:R-:W0:Y:S01]  /*adaf0*/  LDC R131, c[0x0][0x22c] ;  /* 0x00008b00ff837b82 */ /* 0x000e220000000800 */
[----:B------:R-:W2:Y:S02]  /*adb00*/  LDL.LU.64 R174, [R1+0x650] ;  /* 0x0006500001ae7983 */ /* 0x000ea40000300a00 */
        /* <DEDUP_REMOVED lines=9> */
[----:B-1----:R-:W2:Y:S04]  /*adba0*/  LDL.LU.64 R186, [R1+0x660] ;  /* 0x0006600001ba7983 */ /* 0x002ea80000300a00 */
[----:B------:R-:W2:Y:S01]  /*adbb0*/  LDL.LU.64 R172, [R1+0x690] ;  /* 0x0006900001ac7983 */ /* 0x000ea20000300a00 */
[----:B------:R-:W1:Y:S03]  /*adbc0*/  LDC R128, c[0x0][0x22c] ;  /* 0x00008b00ff807b82 */ /* 0x000e660000000800 */
[----:B----4-:R-:W4:Y:S05]  /*adbd0*/  LDL.LU.64 R176, [R1+0x680] ;  /* 0x0006800001b07983 */ /* 0x010f2a0000300a00 */
[----:B------:R-:W4:Y:S01]  /*adbe0*/  LDC R126, c[0x0][0x22c] ;  /* 0x00008b00ff7e7b82 */ /* 0x000f220000000800 */
[----:B---3--:R-:W-:Y:S01]  /*adbf0*/  PRMT R124, R120, 0x7770, RZ ;  /* 0x00007770787c7816 */ /* 0x008fe200000000ff */
[----:B------:R-:W-:-:S06]  /*adc00*/  VIADD R11, R10, 0x102 ;  /* 0x000001020a0b7836 */ /* 0x000fcc0000000000 */
[----:B------:R-:W3:Y:S01]  /*adc10*/  LDC R127, c[0x0][0x22c] ;  /* 0x00008b00ff7f7b82 */ /* 0x000ee20000000800 */
        /* <DEDUP_REMOVED lines=15> */
[----:B--2---:R2:W-:Y:S01]  /*add10*/  @P3 STG.E.U8 desc[UR4][R184.64], R124 ;  /* 0x0000007cb8003986 */ /* 0x0045e2000c101104 */
[----:B------:R-:W0:Y:S03]  /*add20*/  LDC R129, c[0x0][0x22c] ;  /* 0x00008b00ff817b82 */ /* 0x000e260000000800 */
[----:B------:R-:W-:Y:S01]  /*add30*/  ISETP.LT.AND P4, PT, R11, R125, !P0 ;  /* 0x0000007d0b00720c */ /* 0x000fe20004781270 */
[----:B------:R-:W-:-:S04]  /*add40*/  VIADD R11, R10, 0x107 ;  /* 0x000001070a0b7836 */ /* 0x000fc80000000000 */
[----:B------:R-:W0:Y:S01]  /*add50*/  LDC R125, c[0x0][0x22c] ;  /* 0x00008b00ff7d7b82 */ /* 0x000e220000000800 */
[----:B-1----:R-:W-:Y:S01]  /*add60*/  ISETP.LT.AND P3, PT, R11, R128, !P0 ;  /* 0x000000800b00720c */ /* 0x002fe20004761270 */
[C---:B------:R-:W-:Y:S01]  /*add70*/  VIADD R11, R10.reuse, 0x108 ;  /* 0x000001080a0b7836 */ /* 0x040fe20000000000 */
[----:B--2---:R-:W-:Y:S01]  /*add80*/  PRMT R124, R121, 0x7771, RZ ;  /* 0x00007771797c7816 */ /* 0x004fe200000000ff */
[----:B------:R-:W2:Y:S04]  /*add90*/  LDL.LU.64 R184, [R1+0x6c0] ;  /* 0x0006c00001b87983 */ /* 0x000ea80000300a00 */
[----:B------:R1:W-:Y:S01]  /*adda0*/  @P2 STG.E.U8 desc[UR4][R174.64], R124 ;  /* 0x0000007cae002986 */ /* 0x0003e2000c101104 */
[----:B---3--:R-:W-:Y:S01]  /*addb0*/  ISETP.LT.AND P2, PT, R11, R127, !P0 ;  /* 0x0000007f0b00720c */ /* 0x008fe20004741270 */
[----:B------:R-:W-:Y:S01]  /*addc0*/  VIADD R11, R10, 0x109 ;  /* 0x000001090a0b7836 */ /* 0x000fe20000000000 */
[----:B------:R-:W3:Y:S08]  /*addd0*/  LDC R128, c[0x0][0x22c] ;  /* 0x00008b00ff807b82 */ /* 0x000ef00000000800 */
[----:B------:R-:W3:Y:S01]  /*adde0*/  LDC R127, c[0x0][0x22c] ;  /* 0x00008b00ff7f7b82 */ /* 0x000ee20000000800 */
[----:B-1----:R-:W3:Y:S01]  /*addf0*/  LDL.LU.64 R174, [R1+0x6b0] ;  /* 0x0006b00001ae7983 */ /* 0x002ee20000300a00 */
        /* <DEDUP_REMOVED lines=19> */
[----:B------:R-:W-:-:S05]  /*adf30*/  VIADD R11, R10, 0x10c ;  /* 0x0000010c0a0b7836 */ /* 0x000fca0000000000 */
[----:B------:R-:W-:Y:S01]  /*adf40*/  ISETP.LT.AND P3, PT, R11, R129, !P0 ;  /* 0x000000810b00720c */ /* 0x000fe20004761270 */
[----:B------:R-:W-:Y:S01]  /*adf50*/  VIADD R11, R10, 0x10d ;  /* 0x0000010d0a0b7836 */ /* 0x000fe20000000000 */
[----:B--2---:R1:W-:Y:S01]  /*adf60*/  @P2 STG.E.U8 desc[UR4][R184.64], R124 ;  /* 0x0000007cb8002986 */ /* 0x0043e2000c101104 */
[----:B------:R-:W-:Y:S01]  /*adf70*/  PRMT R120, R120, 0x7773, RZ ;  /* 0x0000777378787816 */ /* 0x000fe200000000ff */
[----:B------:R-:W2:Y:S02]  /*adf80*/  LDC R129, c[0x0][0x22c] ;  /* 0x00008b00ff817b82 */ /* 0x000ea40000000800 */
[----:B---3--:R-:W-:Y:S02]  /*adf90*/  ISETP.LT.AND P2, PT, R11, R128, !P0 ;  /* 0x000000800b00720c */ /* 0x008fe40004741270 */
[----:B------:R3:W-:Y:S01]  /*adfa0*/  @P6 STG.E.U8 desc[UR4][R174.64], R120 ;  /* 0x00000078ae006986 */ /* 0x0007e2000c101104 */
[----:B-1----:R-:W-:-:S03]  /*adfb0*/  PRMT R124, R122, 0x7772, RZ ;  /* 0x000077727a7c7816 */ /* 0x002fc600000000ff */
[----:B------:R-:W2:Y:S01]  /*adfc0*/  LDL.LU.64 R184, [R1+0x720] ;  /* 0x0007200001b87983 */ /* 0x000ea20000300a00 */
[----:B------:R-:W-:Y:S01]  /*adfd0*/  PRMT R122, R122, 0x7773, RZ ;  /* 0x000077737a7a7816 */ /* 0x000fe200000000ff */
[----:B------:R-:W-:Y:S01]  /*adfe0*/  VIADD R11, R10, 0x10e ;  /* 0x0000010e0a0b7836 */ /* 0x000fe20000000000 */
[----:B------:R-:W1:Y:S01]  /*adff0*/  LDC R128, c[0x0][0x22c] ;  /* 0x00008b00ff807b82 */ /* 0x000e620000000800 */
[C---:B---3--:R-:W-:Y:S01]  /*ae000*/  PRMT R120, R121.reuse, 0x7772, RZ ;  /* 0x0000777279787816 */ /* 0x048fe200000000ff */
[----:B------:R-:W3:Y:S01]  /*ae010*/  LDL.LU.64 R174, [R1+0x700] ;  /* 0x0007000001ae7983 */ /* 0x000ee20000300a00 */
[----:B------:R-:W-:-:S03]  /*ae020*/  PRMT R121, R121, 0x7773, RZ ;  /* 0x0000777379797816 */ /* 0x000fc600000000ff */
[----:B----4-:R4:W-:Y:S04]  /*ae030*/  @P5 STG.E.U8 desc[UR4][R186.64], R120 ;  /* 0x00000078ba005986 */ /* 0x0109e8000c101104 */
[----:B----4-:R-:W4:Y:S04]  /*ae040*/  LDL.LU.64 R186, [R1+0x718] ;  /* 0x0007180001ba7983 */ /* 0x010f280000300a00 */
[----:B------:R-:W-:Y:S04]  /*ae050*/  @P4 STG.E.U8 desc[UR4][R176.64], R121 ;  /* 0x00000079b0004986 */ /* 0x000fe8000c101104 */
[----:B------:R0:W-:Y:S04]  /*ae060*/  @P3 STG.E.U8 desc[UR4][R178.64], R124 ;  /* 0x0000007cb2003986 */ /* 0x0001e8000c101104 */
[----:B------:R1:W-:Y:S01]  /*ae070*/  @P2 STG.E.U8 desc[UR4][R116.64], R122 ;  /* 0x0000007a74002986 */ /* 0x0003e2000c101104 */
[----:B------:R-:W-:Y:S01]  /*ae080*/  ISETP.LT.AND P6, PT, R11, R127, !P0 ;  /* 0x0000007f0b00720c */ /* 0x000fe200047c1270 */
[C---:B------:R-:W-:Y:S01]  /*ae090*/  VIADD R120, R10.reuse, 0x110 ;  /* 0x000001100a787836 */ /* 0x040fe20000000000 */
[----:B------:R-:W4:Y:S01]  /*ae0a0*/  LDC R127, c[0x0][0x22c] ;  /* 0x00008b00ff7f7b82 */ /* 0x000f220000000800 */
[----:B0-----:R-:W4:Y:S07]  /*ae0b0*/  LDL.LU.64 R178, [R1+0x748] ;  /* 0x0007480001b27983 */ /* 0x001f2e0000300a00 */
[----:B------:R-:W0:Y:S01]  /*ae0c0*/  LDC R124, c[0x0][0x22c] ;  /* 0x00008b00ff7c7b82 */ /* 0x000e220000000800 */
[----:B-1----:R-:W4:Y:S01]  /*ae0d0*/  LDL.LU.64 R116, [R1+0x3c28] ;  /* 0x003c280001747983 */ /* 0x002f220000300a00 */
[----:B------:R-:W-:Y:S01]  /*ae0e0*/  VIADD R11, R10, 0x10f ;  /* 0x0000010f0a0b7836 */ /* 0x000fe20000000000 */
[----:B------:R-:W-:-:S02]  /*ae0f0*/  ISETP.LT.AND P4, PT, R120, R125, !P0 ;  /* 0x0000007d7800720c */ /* 0x000fc40004781270 */
[----:B------:R-:W4:Y:S02]  /*ae100*/  LDL.LU.64 R176, [R1+0x758] ;  /* 0x0007580001b07983 */ /* 0x000f240000300a00 */
[----:B------:R-:W-:Y:S01]  /*ae110*/  ISETP.LT.AND P5, PT, R11, R126, !P0 ;  /* 0x0000007e0b00720c */ /* 0x000fe200047a1270 */
[----:B------:R-:W-:Y:S01]  /*ae120*/  VIADD R120, R10, 0x111 ;  /* 0x000001110a787836 */ /* 0x000fe20000000000 */
[----:B------:R-:W1:Y:S04]  /*ae130*/  LDC R126, c[0x0][0x22c] ;  /* 0x00008b00ff7e7b82 */ /* 0x000e680000000800 */
[----:B--2---:R-:W-:Y:S01]  /*ae140*/  ISETP.LT.AND P3, PT, R120, R129, !P0 ;  /* 0x000000817800720c */ /* 0x004fe20004761270 */
[----:B------:R-:W-:Y:S01]  /*ae150*/  VIADD R120, R10, 0x112 ;  /* 0x000001120a787836 */ /* 0x000fe20000000000 */
[----:B------:R-:W-:-:S02]  /*ae160*/  PRMT R11, R123, 0x7772, RZ ;  /* 0x000077727b0b7816 */ /* 0x000fc400000000ff */
[----:B------:R-:W2:Y:S02]  /*ae170*/  LDC R125, c[0x0][0x22c] ;  /* 0x00008b00ff7d7b82 */ /* 0x000ea40000000800 */
[----:B------:R-:W-:Y:S01]  /*ae180*/  ISETP.LT.AND P2, PT, R120, R128, !P0 ;  /* 0x000000807800720c */ /* 0x000fe20004741270 */
[----:B------:R-:W-:Y:S01]  /*ae190*/  VIADD R120, R10, 0x113 ;  /* 0x000001130a787836 */ /* 0x000fe20000000000 */
[----:B------:R1:W-:Y:S01]  /*ae1a0*/  @P6 STG.E.U8 desc[UR4][R184.64], R11 ;  /* 0x0000000bb8006986 */ /* 0x0003e2000c101104 */
[----:B------:R-:W-:-:S03]  /*ae1b0*/  PRMT R123, R123, 0x7773, RZ ;  /* 0x000077737b7b7816 */ /* 0x000fc600000000ff */
[----:B------:R-:W0:Y:S02]  /*ae1c0*/  LDC R121, c[0x0][0x22c] ;  /* 0x00008b00ff797b82 */ /* 0x000e240000000800 */
[----:B---3--:R3:W-:Y:S01]  /*ae1d0*/  @P5 STG.E.U8 desc[UR4][R174.64], R123 ;  /* 0x0000007bae005986 */ /* 0x0087e2000c101104 */
[----:B-1----:R-:W-:-:S03]  /*ae1e0*/  ISETP.LT.AND P6, PT, R120, R126, !P0 ;  /* 0x0000007e7800720c */ /* 0x002fc600047c1270 */
[----:B------:R-:W2:Y:S02]  /*ae1f0*/  LDL.LU.64 R184, [R1+0x780] ;  /* 0x0007800001b87983 */ /* 0x000ea40000300a00 */
[----:B------:R-:W1:Y:S02]  /*ae200*/  LDC R122, c[0x0][0x22c] ;  /* 0x00008b00ff7a7b82 */ /* 0x000e640000000800 */
[----:B------:R-:W2:Y:S04]  /*ae210*/  LDL.LU.64 R172, [R1+0x778] ;  /* 0x0007780001ac7983 */ /* 0x000ea80000300a00 */
[----:B---3--:R-:W3:Y:S01]  /*ae220*/  LDL.LU.64 R174, [R1+0x788] ;  /* 0x0007880001ae7983 */ /* 0x008ee20000300a00 */
[----:B------:R-:W-:Y:S01]  /*ae230*/  VIADD R11, R10, 0x114 ;  /* 0x000001140a0b7836 */ /* 0x000fe20000000000 */
[----:B------:R-:W1:Y:S01]  /*ae240*/  LDC R123, c[0x0][0x22c] ;  /* 0x00008b00ff7b7b82 */ /* 0x000e620000000800 */
[----:B----4-:R-:W-:-:S05]  /*ae250*/  PRMT R120, R116, 0x7770, RZ ;  /* 0x0000777074787816 */ /* 0x010fca00000000ff */
[----:B------:R4:W-:Y:S02]  /*ae260*/  @P4 STG.E.U8 desc[UR4][R186.64], R120 ;  /* 0x00000078ba004986 */ /* 0x0009e4000c101104 */
[----:B----4-:R-:W-:-:S05]  /*ae270*/  PRMT R120, R116, 0x7771, RZ ;  /* 0x0000777174787816 */ /* 0x010fca00000000ff */
[----:B------:R4:W-:Y:S04]  /*ae280*/  @P3 STG.E.U8 desc[UR4][R118.64], R120 ;  /* 0x0000007876003986 */ /* 0x0009e8000c101104 */
[----:B----4-:R-:W4:Y:S04]  /*ae290*/  LDL.LU.64 R118, [R1+0x3c20] ;  /* 0x003c200001767983 */ /* 0x010f280000300a00 */
[----:B------:R-:W3:Y:S01]  /*ae2a0*/  LDL.LU.64 R186, [R1+0x7b8] ;  /* 0x0007b80001ba7983 */ /* 0x000ee20000300a00 */
[----:B------:R-:W-:Y:S02]  /*ae2b0*/  PRMT R120, R117, 0x7770, RZ ;  /* 0x0000777075787816 */ /* 0x000fe400000000ff */
[----:B------:R-:W-:Y:S01]  /*ae2c0*/  ISETP.LT.AND P5, PT, R11, R127, !P0 ;  /* 0x0000007f0b00720c */ /* 0x000fe200047a1270 */
[----:B------:R-:W-:-:S02]  /*ae2d0*/  VIADD R11, R10, 0x115 ;  /* 0x000001150a0b7836 */ /* 0x000fc40000000000 */
[----:B------:R0:W-:Y:S03]  /*ae2e0*/  @P2 STG.E.U8 desc[UR4][R178.64], R120 ;  /* 0x00000078b2002986 */ /* 0x0001e6000c101104 */
[----:B--2---:R-:W-:Y:S01]  /*ae2f0*/  ISETP.LT.AND P4, PT, R11, R125, !P0 ;  /* 0x0000007d0b00720c */ /* 0x004fe20004781270 */
[C---:B------:R-:W-:Y:S01]  /*ae300*/  VIADD R11, R10.reuse, 0x116 ;  /* 0x000001160a0b7836 */ /* 0x040fe20000000000 */
[----:B------:R-:W2:Y:S01]  /*ae310*/  LDC R125, c[0x0][0x22c] ;  /* 0x00008b00ff7d7b82 */ /* 0x000ea20000000800 */
[----:B0-----:R-:W-:Y:S01]  /*ae320*/  PRMT R120, R117, 0x7771, RZ ;  /* 0x0000777175787816 */ /* 0x001fe200000000ff */
[----:B------:R-:W2:Y:S04]  /*ae330*/  LDL.LU.64 R178, [R1+0x7a8] ;  /* 0x0007a80001b27983 */ /* 0x000ea80000300a00 */
[----:B------:R0:W-:Y:S01]  /*ae340*/  @P6 STG.E.U8 desc[UR4][R176.64], R120 ;  /* 0x00000078b0006986 */ /* 0x0001e2000c101104 */
[----:B------:R-:W-:Y:S01]  /*ae350*/  ISETP.LT.AND P3, PT, R11, R124, !P0 ;  /* 0x0000007c0b00720c */ /* 0x000fe20004761270 */
[----:B------:R-:W-:Y:S01]  /*ae360*/  VIADD R11, R10, 0x117 ;  /* 0x000001170a0b7836 */ /* 0x000fe20000000000 */
[----:B------:R-:W2:Y:S04]  /*ae370*/  LDC R124, c[0x0][0x22c] ;  /* 0x00008b00ff7c7b82 */ /* 0x000ea80000000800 */
[----:B------:R-:W-:Y:S01]  /*ae380*/  ISETP.LT.AND P2, PT, R11, R121, !P0 ;  /* 0x000000790b00720c */ /* 0x000fe20004741270 */
[----:B0-----:R-:W2:Y:S03]  /*ae390*/  LDL.LU.64 R176, [R1+0x7b0] ;  /* 0x0007b00001b07983 */ /* 0x001ea60000300a00 */
[----:B------:R-:W0:Y:S01]  /*ae3a0*/  LDC R121, c[0x0][0x22c] ;  /* 0x00008b00ff797b82 */ /* 0x000e220000000800 */
[----:B----4-:R-:W-:-:S05]  /*ae3b0*/  PRMT R120, R118, 0x7770, RZ ;  /* 0x0000777076787816 */ /* 0x010fca00000000ff */
[----:B------:R4:W-:Y:S02]  /*ae3c0*/  @P5 STG.E.U8 desc[UR4][R184.64], R120 ;  /* 0x00000078b8005986 */ /* 0x0009e4000c101104 */
[----:B----4-:R-:W-:Y:S02]  /*ae3d0*/  PRMT R120, R118, 0x7771, RZ ;  /* 0x0000777176787816 */ /* 0x010fe400000000ff */
[----:B------:R-:W4:Y:S04]  /*ae3e0*/  LDL.LU.64 R184, [R1+0x7d8] ;  /* 0x0007d80001b87983 */ /* 0x000f280000300a00 */
[----:B------:R1:W-:Y:S02]  /*ae3f0*/  @P4 STG.E.U8 desc[UR4][R172.64], R120 ;  /* 0x00000078ac004986 */ /* 0x0003e4000c101104 */
[----:B-1----:R-:W-:-:S05]  /*ae400*/  PRMT R120, R119, 0x7770, RZ ;  /* 0x0000777077787816 */ /* 0x002fca00000000ff */
[----:B---3--:R1:W-:Y:S02]  /*ae410*/  @P3 STG.E.U8 desc[UR4][R174.64], R120 ;  /* 0x00000078ae003986 */ /* 0x0083e4000c101104 */
[----:B-1----:R-:W-:Y:S02]  /*ae420*/  PRMT R120, R119, 0x7771, RZ ;  /* 0x0000777177787816 */ /* 0x002fe400000000ff */
[----:B------:R-:W3:Y:S04]  /*ae430*/  LDL.LU.64 R174, [R1+0x808] ;  /* 0x0008080001ae7983 */ /* 0x000ee80000300a00 */
[----:B------:R1:W-:Y:S04]  /*ae440*/  @P2 STG.E.U8 desc[UR4][R186.64], R120 ;  /* 0x00000078ba002986 */ /* 0x0003e8000c101104 */
[----:B-1----:R-:W3:Y:S01]  /*ae450*/  LDL.LU.64 R186, [R1+0x818] ;  /* 0x0008180001ba7983 */ /* 0x002ee20000300a00 */
[----:B------:R-:W-:-:S05]  /*ae460*/  VIADD R11, R10, 0x118 ;  /* 0x000001180a0b7836 */ /* 0x000fca0000000000 */
[----:B------:R-:W-:Y:S01]  /*ae470*/  ISETP.LT.AND P6, PT, R11, R122, !P0 ;  /* 0x0000007a0b00720c */ /* 0x000fe200047c1270 */
[C---:B------:R-:W-:Y:S01]  /*ae480*/  VIADD R11, R10.reuse, 0x119 ;  /* 0x000001190a0b7836 */ /* 0x040fe20000000000 */
[----:B------:R-:W1:Y:S04]  /*ae490*/  LDC R122, c[0x0][0x22c] ;  /* 0x00008b00ff7a7b82 */ /* 0x000e680000000800 */
[----:B--2---:R-:W-:Y:S01]  /*ae4a0*/  ISETP.LT.AND P5, PT, R11, R125, !P0 ;  /* 0x0000007d0b00720c */ /* 0x004fe200047a1270 */
[----:B------:R-:W-:Y:S01]  /*ae4b0*/  VIADD R11, R10, 0x11a ;  /* 0x0000011a0a0b7836 */ /* 0x000fe20000000000 */
[----:B------:R-:W-:Y:S02]  /*ae4c0*/  PRMT R120, R118, 0x7773, RZ ;  /* 0x0000777376787816 */ /* 0x000fe400000000ff */
[----:B------:R-:W2:Y:S02]  /*ae4d0*/  LDC R125, c[0x0][0x22c] ;  /* 0x00008b00ff7d7b82 */ /* 0x000ea40000000800 */
[----:B------:R-:W-:Y:S01]  /*ae4e0*/  ISETP.LT.AND P4, PT, R11, R124, !P0 ;  /* 0x0000007c0b00720c */ /* 0x000fe20004781270 */
[----:B------:R-:W-:-:S05]  /*ae4f0*/  VIADD R11, R10, 0x11b ;  /* 0x0000011b0a0b7836 */ /* 0x000fca0000000000 */
[----:B0-----:R-:W-:Y:S01]  /*ae500*/  ISETP.LT.AND P3, PT, R11, R121, !P0 ;  /* 0x000000790b00720c */ /* 0x001fe20004761270 */
[----:B------:R-:W-:Y:S01]  /*ae510*/  VIADD R11, R10, 0x11c ;  /* 0x0000011c0a0b7836 */ /* 0x000fe20000000000 */
[C---:B------:R-:W-:Y:S01]  /*ae520*/  PRMT R121, R116.reuse, 0x7772, RZ ;  /* 0x0000777274797816 */ /* 0x040fe200000000ff */
[----:B------:R-:W0:Y:S01]  /*ae530*/  LDC R124, c[0x0][0x22c] ;  /* 0x00008b00ff7c7b82 */ /* 0x000e220000000800 */
[----:B------:R-:W-:Y:S02]  /*ae540*/  PRMT R116, R116, 0x7773, RZ ;  /* 0x0000777374747816 */ /* 0x000fe400000000ff */
[----:B------:R-:W-:Y:S01]  /*ae550*/  ISETP.LT.AND P2, PT, R11, R123, !P0 ;  /* 0x0000007b0b00720c */ /* 0x000fe20004741270 */
[----:B------:R-:W-:Y:S01]  /*ae560*/  VIADD R11, R10, 0x11d ;  /* 0x0000011d0a0b7836 */ /* 0x000fe20000000000 */
[----:B------:R1:W-:Y:S03]  /*ae570*/  @P6 STG.E.U8 desc[UR4][R178.64], R121 ;  /* 0x00000079b2006986 */ /* 0x0003e6000c101104 */
[----:B------:R-:W0:Y:S01]  /*ae580*/  LDC R123, c[0x0][0x22c] ;  /* 0x00008b00ff7b7b82 */ /* 0x000e220000000800 */
[----:B-1----:R-:W-:Y:S01]  /*ae590*/  ISETP.LT.AND P6, PT, R11, R122, !P0 ;  /* 0x0000007a0b00720c */ /* 0x002fe200047c1270 */
[----:B------:R1:W-:Y:S04]  /*ae5a0*/  @P5 STG.E.U8 desc[UR4][R176.64], R116 ;  /* 0x00000074b0005986 */ /* 0x0003e8000c101104 */
[----:B------:R-:W2:Y:S02]  /*ae5b0*/  LDL.LU.64 R178, [R1+0x800] ;  /* 0x0008000001b27983 */ /* 0x000ea40000300a00 */
[----:B------:R-:W0:Y:S01]  /*ae5c0*/  LDC R122, c[0x0][0x22c] ;  /* 0x00008b00ff7a7b82 */ /* 0x000e220000000800 */
[C---:B-1----:R-:W-:Y:S01]  /*ae5d0*/  PRMT R116, R117.reuse, 0x7772, RZ ;  /* 0x0000777275747816 */ /* 0x042fe200000000ff */
[----:B------:R-:W2:Y:S01]  /*ae5e0*/  LDL.LU.64 R176, [R1+0x810] ;  /* 0x0008100001b07983 */ /* 0x000ea20000300a00 */
[----:B------:R-:W-:-:S05]  /*ae5f0*/  PRMT R117, R117, 0x7773, RZ ;  /* 0x0000777375757816 */ /* 0x000fca00000000ff */
[----:B------:R-:W1:Y:S01]  /*ae600*/  LDC R121, c[0x0][0x22c] ;  /* 0x00008b00ff797b82 */ /* 0x000e620000000800 */
[----:B----4-:R4:W-:Y:S02]  /*ae610*/  @P4 STG.E.U8 desc[UR4][R184.64], R116 ;  /* 0x00000074b8004986 */ /* 0x0109e4000c101104 */
[----:B----4-:R-:W-:Y:S02]  /*ae620*/  PRMT R116, R118, 0x7772, RZ ;  /* 0x0000777276747816 */ /* 0x010fe400000000ff */
[----:B------:R-:W4:Y:S04]  /*ae630*/  LDL.LU.64 R184, [R1+0x848] ;  /* 0x0008480001b87983 */ /* 0x000f280000300a00 */
[----:B---3--:R3:W-:Y:S01]  /*ae640*/  @P3 STG.E.U8 desc[UR4][R174.64], R117 ;  /* 0x00000075ae003986 */ /* 0x0087e2000c101104 */
[C---:B------:R-:W-:Y:S01]  /*ae650*/  VIADD R11, R10.reuse, 0x11e ;  /* 0x0000011e0a0b7836 */ /* 0x040fe20000000000 */
[----:B------:R-:W-:Y:S01]  /*ae660*/  PRMT R118, R119, 0x7772, RZ ;  /* 0x0000777277767816 */ /* 0x000fe200000000ff */
[----:B---3--:R-:W3:Y:S01]  /*ae670*/  LDC R117, c[0x0][0x22c] ;  /* 0x00008b00ff757b82 */ /* 0x008ee20000000800 */
[----:B------:R0:W-:Y:S04]  /*ae680*/  @P2 STG.E.U8 desc[UR4][R186.64], R116 ;  /* 0x00000074ba002986 */ /* 0x0001e8000c101104 */
[----:B------:R1:W-:Y:S04]  /*ae690*/  @P6 STG.E.U8 desc[UR4][R112.64], R120 ;  /* 0x0000007870006986 */ /* 0x0003e8000c101104 */
[----:B0-----:R-:W3:Y:S04]  /*ae6a0*/  LDL.LU.64 R186, [R1+0x850] ;  /* 0x0008500001ba7983 */ /* 0x001ee80000300a00 */
[----:B-1----:R-:W4:Y:S01]  /*ae6b0*/  LDL.LU.64 R112, [R1+0x3c18] ;  /* 0x003c180001707983 */ /* 0x002f220000300a00 */
[----:B--2---:R-:W-:Y:S01]  /*ae6c0*/  ISETP.LT.AND P5, PT, R11, R125, !P0 ;  /* 0x0000007d0b00720c */ /* 0x004fe200047a1270 */
[C---:B------:R-:W-:Y:S01]  /*ae6d0*/  VIADD R11, R10.reuse, 0x11f ;  /* 0x0000011f0a0b7836 */ /* 0x040fe20000000000 */
[----:B------:R-:W-:Y:S01]  /*ae6e0*/  PRMT R119, R119, 0x7773, RZ ;  /* 0x0000777377777816 */ /* 0x000fe200000000ff */
[----:B------:R-:W2:Y:S01]  /*ae6f0*/  LDL.LU.64 R174, [R1+0x878] ;  /* 0x0008780001ae7983 */ /* 0x000ea20000300a00 */
[----:B------:R-:W0:Y:S02]  /*ae700*/  LDC R125, c[0x0][0x22c] ;  /* 0x00008b00ff7d7b82 */ /* 0x000e240000000800 */
[----:B------:R-:W-:Y:S01]  /*ae710*/  ISETP.LT.AND P4, PT, R11, R124, !P0 ;  /* 0x0000007c0b00720c */ /* 0x000fe20004781270 */
[----:B------:R-:W-:-:S05]  /*ae720*/  VIADD R11, R10, 0x120 ;  /* 0x000001200a0b7836 */ /* 0x000fca0000000000 */
[----:B------:R-:W-:Y:S01]  /*ae730*/  ISETP.LT.AND P3, PT, R11, R123, !P0 ;  /* 0x0000007b0b00720c */ /* 0x000fe20004761270 */
[----:B------:R-:W-:Y:S01]  /*ae740*/  VIADD R11, R10, 0x121 ;  /* 0x000001210a0b7836 */ /* 0x000fe20000000000 */
[----:B------:R-:W1:Y:S04]  /*ae750*/  LDC R124, c[0x0][0x22c] ;  /* 0x00008b00ff7c7b82 */ /* 0x000e680000000800 */
[----:B------:R-:W-:-:S04]  /*ae760*/  ISETP.LT.AND P2, PT, R11, R122, !P0 ;  /* 0x0000007a0b00720c */ /* 0x000fc80004741270 */
[----:B------:R-:W2:Y:S01]  /*ae770*/  LDC R120, c[0x0][0x22c] ;  /* 0x00008b00ff787b82 */ /* 0x000ea20000000800 */
[----:B------:R0:W-:Y:S01]  /*ae780*/  @P5 STG.E.U8 desc[UR4][R178.64], R118 ;  /* 0x00000076b2005986 */ /* 0x0001e2000c101104 */
[----:B----4-:R-:W-:-:S03]  /*ae790*/  PRMT R116, R112, 0x7770, RZ ;  /* 0x0000777070747816 */ /* 0x010fc600000000ff */
[----:B------:R-:W-:Y:S03]  /*ae7a0*/  @P4 STG.E.U8 desc[UR4][R176.64], R119 ;  /* 0x00000077b0004986 */ /* 0x000fe6000c101104 */
[----:B------:R-:W4:Y:S01]  /*ae7b0*/  LDC R123, c[0x0][0x22c] ;  /* 0x00008b00ff7b7b82 */ /* 0x000f220000000800 */
[----:B------:R1:W-:Y:S04]  /*ae7c0*/  @P3 STG.E.U8 desc[UR4][R184.64], R116 ;  /* 0x00000074b8003986 */ /* 0x0003e8000c101104 */
[----:B0-----:R-:W2:Y:S01]  /*ae7d0*/  LDL.LU.64 R178, [R1+0x870] ;  /* 0x0008700001b27983 */ /* 0x001ea20000300a00 */
[----:B------:R-:W-:Y:S02]  /*ae7e0*/  VIADD R11, R10, 0x122 ;  /* 0x000001220a0b7836 */ /* 0x000fe40000000000 */
[----:B------:R-:W0:Y:S01]  /*ae7f0*/  LDC R122, c[0x0][0x22c] ;  /* 0x00008b00ff7a7b82 */ /* 0x000e220000000800 */
[----:B------:R-:W2:Y:S01]  /*ae800*/  LDL.LU.64 R172, [R1+0x880] ;  /* 0x0008800001ac7983 */ /* 0x000ea20000300a00 */
[----:B-1----:R-:W-:-:S03]  /*ae810*/  PRMT R116, R112, 0x7771, RZ ;  /* 0x0000777170747816 */ /* 0x002fc600000000ff */
[----:B------:R-:W2:Y:S03]  /*ae820*/  LDL.LU.64 R176, [R1+0x8b0] ;  /* 0x0008b00001b07983 */ /* 0x000ea60000300a00 */
[----:B------:R-:W1:Y:S01]  /*ae830*/  LDC R119, c[0x0][0x22c] ;  /* 0x00008b00ff777b82 */ /* 0x000e620000000800 */
[----:B------:R3:W-:Y:S07]  /*ae840*/  @P2 STG.E.U8 desc[UR4][R114.64], R116 ;  /* 0x0000007472002986 */ /* 0x0007ee000c101104 */
[----:B------:R-:W1:Y:S01]  /*ae850*/  LDC R118, c[0x0][0x22c] ;  /* 0x00008b00ff767b82 */ /* 0x000e620000000800 */
[----:B---3--:R-:W3:Y:S04]  /*ae860*/  LDL.LU.64 R114, [R1+0x3c10] ;  /* 0x003c100001727983 */ /* 0x008ee80000300a00 */
[----:B------:R-:W3:Y:S01]  /*ae870*/  LDL.LU.64 R184, [R1+0x8a8] ;  /* 0x0008a80001b87983 */ /* 0x000ee20000300a00 */
[----:B------:R-:W-:Y:S01]  /*ae880*/  ISETP.LT.AND P6, PT, R11, R125, !P0 ;  /* 0x0000007d0b00720c */ /* 0x000fe200047c1270 */
[----:B------:R-:W-:Y:S01]  /*ae890*/  VIADD R11, R10, 0x123 ;  /* 0x000001230a0b7836 */ /* 0x000fe20000000000 */
[----:B------:R-:W-:-:S04]  /*ae8a0*/  PRMT R116, R113, 0x7770, RZ ;  /* 0x0000777071747816 */ /* 0x000fc800000000ff */
[----:B------:R-:W-:Y:S01]  /*ae8b0*/  ISETP.LT.AND P5, PT, R11, R121, !P0 ;  /* 0x000000790b00720c */ /* 0x000fe200047a1270 */
[C---:B------:R-:W-:Y:S01]  /*ae8c0*/  VIADD R11, R10.reuse, 0x124 ;  /* 0x000001240a0b7836 */ /* 0x040fe20000000000 */
[----:B------:R-:W1:Y:S04]  /*ae8d0*/  LDC R121, c[0x0][0x22c] ;  /* 0x00008b00ff797b82 */ /* 0x000e680000000800 */
[----:B------:R-:W-:Y:S01]  /*ae8e0*/  ISETP.LT.AND P4, PT, R11, R124, !P0 ;  /* 0x0000007c0b00720c */ /* 0x000fe20004781270 */
[C---:B------:R-:W-:Y:S01]  /*ae8f0*/  VIADD R11, R10.reuse, 0x125 ;  /* 0x000001250a0b7836 */ /* 0x040fe20000000000 */
[----:B------:R0:W-:Y:S04]  /*ae900*/  @P6 STG.E.U8 desc[UR4][R186.64], R116 ;  /* 0x00000074ba006986 */ /* 0x0001e8000c101104 */
[----:B----4-:R-:W-:Y:S01]  /*ae910*/  ISETP.LT.AND P3, PT, R11, R123, !P0 ;  /* 0x0000007b0b00720c */ /* 0x010fe20004761270 */
[C---:B------:R-:W-:Y:S01]  /*ae920*/  VIADD R11, R10.reuse, 0x126 ;  /* 0x000001260a0b7836 */ /* 0x040fe20000000000 */
[----:B0-----:R-:W-:Y:S01]  /*ae930*/  PRMT R116, R113, 0x7771, RZ ;  /* 0x0000777171747816 */ /* 0x001fe200000000ff */
[----:B------:R-:W4:Y:S04]  /*ae940*/  LDL.LU.64 R186, [R1+0x8b8] ;  /* 0x0008b80001ba7983 */ /* 0x000f280000300a00 */
[----:B--2---:R0:W-:Y:S01]  /*ae950*/  @P5 STG.E.U8 desc[UR4][R174.64], R116 ;  /* 0x00000074ae005986 */ /* 0x0041e2000c101104 */
[----:B------:R-:W-:Y:S01]  /*ae960*/  ISETP.LT.AND P2, PT, R11, R122, !P0 ;  /* 0x0000007a0b00720c */ /* 0x000fe20004741270 */
[----:B------:R-:W-:-:S05]  /*ae970*/  VIADD R11, R10, 0x127 ;  /* 0x000001270a0b7836 */ /* 0x000fca0000000000 */
[----:B------:R-:W-:Y:S01]  /*ae980*/  ISETP.LT.AND P6, PT, R11, R117, !P0 ;  /* 0x000000750b00720c */ /* 0x000fe200047c1270 */
[----:B0-----:R-:W2:Y:S01]  /*ae990*/  LDL.LU.64 R174, [R1+0x8e0] ;  /* 0x0008e00001ae7983 */ /* 0x001ea20000300a00 */
[----:B------:R-:W0:Y:S01]  /*ae9a0*/  LDC R117, c[0x0][0x22c] ;  /* 0x00008b00ff757b82 */ /* 0x000e220000000800 */
[----:B---3--:R-:W-:-:S05]  /*ae9b0*/  PRMT R116, R114, 0x7770, RZ ;  /* 0x0000777072747816 */ /* 0x008fca00000000ff */
[----:B------:R3:W-:Y:S02]  /*ae9c0*/  @P4 STG.E.U8 desc[UR4][R178.64], R116 ;  /* 0x00000074b2004986 */ /* 0x0007e4000c101104 */
[----:B---3--:R-:W-:Y:S02]  /*ae9d0*/  PRMT R116, R114, 0x7771, RZ ;  /* 0x0000777172747816 */ /* 0x008fe400000000ff */
[----:B------:R-:W3:Y:S04]  /*ae9e0*/  LDL.LU.64 R178, [R1+0x8d8] ;  /* 0x0008d80001b27983 */ /* 0x000ee80000300a00 */
[----:B------:R1:W-:Y:S02]  /*ae9f0*/  @P3 STG.E.U8 desc[UR4][R172.64], R116 ;  /* 0x00000074ac003986 */ /* 0x0003e4000c101104 */
[----:B-1----:R-:W-:-:S05]  /*aea00*/  PRMT R116, R115, 0x7770, RZ ;  /* 0x0000777073747816 */ /* 0x002fca00000000ff */
[----:B------:R1:W-:Y:S02]  /*aea10*/  @P2 STG.E.U8 desc[UR4][R176.64], R116 ;  /* 0x00000074b0002986 */ /* 0x0003e4000c101104 */
        /* <DEDUP_REMOVED lines=8> */
[----:B------:R-:W-:Y:S01]  /*aeaa0*/  ISETP.LT.AND P4, PT, R11, R120, !P0 ;  /* 0x000000780b00720c */ /* 0x000fe20004781270 */
[----:B------:R-:W-:Y:S01]  /*aeab0*/  VIADD R11, R10, 0x12a ;  /* 0x0000012a0a0b7836 */ /* 0x000fe20000000000 */
[----:B------:R-:W-:Y:S02]  /*aeac0*/  PRMT R116, R114, 0x7773, RZ ;  /* 0x0000777372747816 */ /* 0x000fe400000000ff */
[----:B------:R-:W3:Y:S02]  /*aead0*/  LDC R120, c[0x0][0x22c] ;  /* 0x00008b00ff787b82 */ /* 0x000ee40000000800 */
        /* <DEDUP_REMOVED lines=8> */
[C---:B------:R-:W-:Y:S01]  /*aeb60*/  VIADD R11, R10.reuse, 0x12d ;  /* 0x0000012d0a0b7836 */ /* 0x040fe20000000000 */
[----:B----4-:R4:W-:Y:S03]  /*aeb70*/  @P5 STG.E.U8 desc[UR4][R186.64], R117 ;  /* 0x00000075ba005986 */ /* 0x0109e6000c101104 */
[----:B------:R-:W0:Y:S01]  /*aeb80*/  LDC R118, c[0x0][0x22c] ;  /* 0x00008b00ff767b82 */ /* 0x000e220000000800 */
[----:B-1----:R-:W-:Y:S01]  /*aeb90*/  ISETP.LT.AND P5, PT, R11, R121, !P0 ;  /* 0x000000790b00720c */ /* 0x002fe200047a1270 */
[----:B--2---:R1:W-:Y:S04]  /*aeba0*/  @P4 STG.E.U8 desc[UR4][R174.64], R112 ;  /* 0x00000070ae004986 */ /* 0x0043e8000c101104 */
[----:B----4-:R-:W2:Y:S02]  /*aebb0*/  LDL.LU.64 R186, [R1+0x928] ;  /* 0x0009280001ba7983 */ /* 0x010ea40000300a00 */
[----:B------:R-:W4:Y:S01]  /*aebc0*/  LDC R117, c[0x0][0x22c] ;  /* 0x00008b00ff757b82 */ /* 0x000f220000000800 */
[C---:B-1----:R-:W-:Y:S01]  /*aebd0*/  PRMT R112, R113.reuse, 0x7772, RZ ;  /* 0x0000777271707816 */ /* 0x042fe200000000ff */
[----:B------:R-:W2:Y:S01]  /*aebe0*/  LDL.LU.64 R174, [R1+0x938] ;  /* 0x0009380001ae7983 */ /* 0x000ea20000300a00 */
[----:B------:R-:W-:Y:S01]  /*aebf0*/  PRMT R113, R113, 0x7773, RZ ;  /* 0x0000777371717816 */ /* 0x000fe200000000ff */
[----:B------:R-:W-:-:S04]  /*aec00*/  VIADD R11, R10, 0x12e ;  /* 0x0000012e0a0b7836 */ /* 0x000fc80000000000 */
[----:B------:R-:W1:Y:S01]  /*aec10*/  LDC R121, c[0x0][0x22c] ;  /* 0x00008b00ff797b82 */ /* 0x000e620000000800 */
[----:B---3--:R3:W-:Y:S02]  /*aec20*/  @P3 STG.E.U8 desc[UR4][R178.64], R112 ;  /* 0x00000070b2003986 */ /* 0x0087e4000c101104 */
[----:B---3--:R-:W-:Y:S02]  /*aec30*/  PRMT R112, R114, 0x7772, RZ ;  /* 0x0000777272707816 */ /* 0x008fe400000000ff */
[----:B------:R-:W3:Y:S04]  /*aec40*/  LDL.LU.64 R178, [R1+0x920] ;  /* 0x0009200001b27983 */ /* 0x000ee80000300a00 */
[----:B------:R0:W-:Y:S01]  /*aec50*/  @P2 STG.E.U8 desc[UR4][R176.64], R113 ;  /* 0x00000071b0002986 */ /* 0x0001e2000c101104 */
[----:B------:R-:W-:-:S02]  /*aec60*/  ISETP.LT.AND P4, PT, R11, R120, !P0 ;  /* 0x000000780b00720c */ /* 0x000fc40004781270 */
[----:B------:R-:W-:Y:S01]  /*aec70*/  PRMT R114, R115, 0x7772, RZ ;  /* 0x0000777273727816 */ /* 0x000fe200000000ff */
[----:B0-----:R-:W0:Y:S01]  /*aec80*/  LDC R113, c[0x0][0x22c] ;  /* 0x00008b00ff717b82 */ /* 0x001e220000000800 */
[----:B------:R4:W-:Y:S04]  /*aec90*/  @P6 STG.E.U8 desc[UR4][R184.64], R112 ;  /* 0x00000070b8006986 */ /* 0x0009e8000c101104 */
[----:B------:R1:W-:Y:S01]  /*aeca0*/  @P5 STG.E.U8 desc[UR4][R108.64], R116 ;  /* 0x000000746c005986 */ /* 0x0003e2000c101104 */
[C---:B------:R-:W-:Y:S02]  /*aecb0*/  VIADD R11, R10.reuse, 0x12f ;  /* 0x0000012f0a0b7836 */ /* 0x040fe40000000000 */
[----:B------:R-:W0:Y:S01]  /*aecc0*/  LDC R120, c[0x0][0x22c] ;  /* 0x00008b00ff787b82 */ /* 0x000e220000000800 */
[----:B----4-:R-:W4:Y:S04]  /*aecd0*/  LDL.LU.64 R184, [R1+0x970] ;  /* 0x0009700001b87983 */ /* 0x010f280000300a00 */
[----:B-1----:R-:W3:Y:S01]  /*aece0*/  LDL.LU.64 R108, [R1+0x3c08] ;  /* 0x003c0800016c7983 */ /* 0x002ee20000300a00 */
[----:B------:R-:W-:Y:S01]  /*aecf0*/  ISETP.LT.AND P3, PT, R11, R119, !P0 ;  /* 0x000000770b00720c */ /* 0x000fe20004761270 */
[C---:B------:R-:W-:Y:S01]  /*aed00*/  VIADD R11, R10.reuse, 0x130 ;  /* 0x000001300a0b7836 */ /* 0x040fe20000000000 */
[----:B------:R-:W-:Y:S01]  /*aed10*/  PRMT R115, R115, 0x7773, RZ ;  /* 0x0000777373737816 */ /* 0x000fe200000000ff */
[----:B------:R-:W4:Y:S01]  /*aed20*/  LDL.LU.64 R176, [R1+0x968] ;  /* 0x0009680001b07983 */ /* 0x000f220000300a00 */
[----:B------:R-:W1:Y:S02]  /*aed30*/  LDC R119, c[0x0][0x22c] ;  /* 0x00008b00ff777b82 */ /* 0x000e640000000800 */
[----:B------:R-:W-:Y:S01]  /*aed40*/  ISETP.LT.AND P2, PT, R11, R118, !P0 ;  /* 0x000000760b00720c */ /* 0x000fe20004741270 */
[----:B------:R-:W-:-:S05]  /*aed50*/  VIADD R11, R10, 0x131 ;  /* 0x000001310a0b7836 */ /* 0x000fca0000000000 */
[----:B------:R-:W-:Y:S01]  /*aed60*/  ISETP.LT.AND P6, PT, R11, R117, !P0 ;  /* 0x000000750b00720c */ /* 0x000fe200047c1270 */
[----:B------:R-:W4:Y:S08]  /*aed70*/  LDC R118, c[0x0][0x22c] ;  /* 0x00008b00ff767b82 */ /* 0x000f300000000800 */
[----:B------:R-:W4:Y:S01]  /*aed80*/  LDC R116, c[0x0][0x22c] ;  /* 0x00008b00ff747b82 */ /* 0x000f220000000800 */
[----:B--2---:R2:W-:Y:S01]  /*aed90*/  @P4 STG.E.U8 desc[UR4][R186.64], R114 ;  /* 0x00000072ba004986 */ /* 0x0045e2000c101104 */
[----:B---3--:R-:W-:-:S03]  /*aeda0*/  PRMT R112, R108, 0x7770, RZ ;  /* 0x000077706c707816 */ /* 0x008fc600000000ff */
[----:B------:R3:W-:Y:S01]  /*aedb0*/  @P3 STG.E.U8 desc[UR4][R174.64], R115 ;  /* 0x00000073ae003986 */ /* 0x0007e2000c101104 */
[----:B------:R-:W-:Y:S02]  /*aedc0*/  VIADD R11, R10, 0x132 ;  /* 0x000001320a0b7836 */ /* 0x000fe40000000000 */
[----:B------:R-:W4:Y:S01]  /*aedd0*/  LDC R117, c[0x0][0x22c] ;  /* 0x00008b00ff757b82 */ /* 0x000f220000000800 */
[----:B------:R0:W-:Y:S04]  /*aede0*/  @P2 STG.E.U8 desc[UR4][R178.64], R112 ;  /* 0x00000070b2002986 */ /* 0x0001e8000c101104 */
[----:B--2---:R-:W2:Y:S03]  /*aedf0*/  LDL.LU.64 R186, [R1+0x978] ;  /* 0x0009780001ba7983 */ /* 0x004ea60000300a00 */
[----:B------:R-:W2:Y:S01]  /*aee00*/  LDC R114, c[0x0][0x22c] ;  /* 0x00008b00ff727b82 */ /* 0x000ea20000000800 */
[----:B---3--:R-:W3:Y:S01]  /*aee10*/  LDL.LU.64 R174, [R1+0x9a0] ;  /* 0x0009a00001ae7983 */ /* 0x008ee20000300a00 */
[----:B0-----:R-:W-:-:S03]  /*aee20*/  PRMT R112, R108, 0x7771, RZ ;  /* 0x000077716c707816 */ /* 0x001fc600000000ff */
[----:B------:R-:W3:Y:S03]  /*aee30*/  LDL.LU.64 R178, [R1+0x998] ;  /* 0x0009980001b27983 */ /* 0x000ee60000300a00 */
[----:B------:R-:W0:Y:S01]  /*aee40*/  LDC R115, c[0x0][0x22c] ;  /* 0x00008b00ff737b82 */ /* 0x000e220000000800 */
[----:B------:R1:W-:Y:S04]  /*aee50*/  @P6 STG.E.U8 desc[UR4][R110.64], R112 ;  /* 0x000000706e006986 */ /* 0x0003e8000c101104 */
[----:B-1----:R-:W2:Y:S01]  /*aee60*/  LDL.LU.64 R110, [R1+0x3c00] ;  /* 0x003c0000016e7983 */ /* 0x002ea20000300a00 */
[----:B------:R-:W-:Y:S01]  /*aee70*/  ISETP.LT.AND P5, PT, R11, R121, !P0 ;  /* 0x000000790b00720c */ /* 0x000fe200047a1270 */
[C---:B------:R-:W-:Y:S01]  /*aee80*/  VIADD R11, R10.reuse, 0x133 ;  /* 0x000001330a0b7836 */ /* 0x040fe20000000000 */
[----:B------:R-:W-:Y:S01]  /*aee90*/  PRMT R112, R109, 0x7770, RZ ;  /* 0x000077706d707816 */ /* 0x000fe200000000ff */
[----:B------:R-:W3:Y:S03]  /*aeea0*/  LDL.LU.64 R172, [R1+0x9a8] ;  /* 0x0009a80001ac7983 */ /* 0x000ee60000300a00 */
[----:B------:R-:W-:Y:S01]  /*aeeb0*/  ISETP.LT.AND P4, PT, R11, R119, !P0 ;  /* 0x000000770b00720c */ /* 0x000fe20004781270 */
[----:B------:R-:W-:-:S05]  /*aeec0*/  VIADD R11, R10, 0x134 ;  /* 0x000001340a0b7836 */ /* 0x000fca0000000000 */
[----:B------:R-:W-:Y:S01]  /*aeed0*/  ISETP.LT.AND P3, PT, R11, R120, !P0 ;  /* 0x000000780b00720c */ /* 0x000fe20004761270 */
[C---:B------:R-:W-:Y:S01]  /*aeee0*/  VIADD R11, R10.reuse, 0x135 ;  /* 0x000001350a0b7836 */ /* 0x040fe20000000000 */
[----:B----4-:R1:W-:Y:S04]  /*aeef0*/  @P5 STG.E.U8 desc[UR4][R184.64], R112 ;  /* 0x00000070b8005986 */ /* 0x0103e8000c101104 */
[----:B------:R-:W-:Y:S01]  /*aef00*/  ISETP.LT.AND P2, PT, R11, R118, !P0 ;  /* 0x000000760b00720c */ /* 0x000fe20004741270 */
[----:B------:R-:W-:Y:S01]  /*aef10*/  VIADD R11, R10, 0x136 ;  /* 0x000001360a0b7836 */ /* 0x000fe20000000000 */
[----:B-1----:R-:W-:Y:S01]  /*aef20*/  PRMT R112, R109, 0x7771, RZ ;  /* 0x000077716d707816 */ /* 0x002fe200000000ff */
[----:B------:R-:W4:Y:S04]  /*aef30*/  LDL.LU.64 R184, [R1+0x9d0] ;  /* 0x0009d00001b87983 */ /* 0x000f280000300a00 */
[----:B------:R1:W-:Y:S01]  /*aef40*/  @P4 STG.E.U8 desc[UR4][R176.64], R112 ;  /* 0x00000070b0004986 */ /* 0x0003e2000c101104 */
[----:B------:R-:W-:-:S03]  /*aef50*/  ISETP.LT.AND P6, PT, R11, R117, !P0 ;  /* 0x000000750b00720c */ /* 0x000fc600047c1270 */
[----:B-1----:R-:W4:Y:S01]  /*aef60*/  LDL.LU.64 R176, [R1+0x9c8] ;  /* 0x0009c80001b07983 */ /* 0x002f220000300a00 */
[----:B--2---:R-:W-:Y:S01]  /*aef70*/  PRMT R112, R110, 0x7770, RZ ;  /* 0x000077706e707816 */ /* 0x004fe200000000ff */
[----:B------:R-:W-:Y:S01]  /*aef80*/  VIADD R11, R10, 0x137 ;  /* 0x000001370a0b7836 */ /* 0x000fe20000000000 */
[----:B------:R-:W1:Y:S03]  /*aef90*/  LDC R117, c[0x0][0x22c] ;  /* 0x00008b00ff757b82 */ /* 0x000e660000000800 */
[----:B------:R2:W-:Y:S02]  /*aefa0*/  @P3 STG.E.U8 desc[UR4][R186.64], R112 ;  /* 0x00000070ba003986 */ /* 0x0005e4000c101104 */
[----:B--2---:R-:W-:Y:S02]  /*aefb0*/  PRMT R112, R110, 0x7771, RZ ;  /* 0x000077716e707816 */ /* 0x004fe400000000ff */
[----:B------:R-:W2:Y:S04]  /*aefc0*/  LDL.LU.64 R186, [R1+0x9d8] ;  /* 0x0009d80001ba7983 */ /* 0x000ea80000300a00 */
[----:B---3--:R3:W-:Y:S02]  /*aefd0*/  @P2 STG.E.U8 desc[UR4][R174.64], R112 ;  /* 0x00000070ae002986 */ /* 0x0087e4000c101104 */
[----:B---3--:R-:W-:-:S02]  /*aefe0*/  PRMT R112, R111, 0x7770, RZ ;  /* 0x000077706f707816 */ /* 0x008fc400000000ff */
[----:B------:R-:W3:Y:S04]  /*aeff0*/  LDL.LU.64 R174, [R1+0xa00] ;  /* 0x000a000001ae7983 */ /* 0x000ee80000300a00 */
[----:B------:R0:W-:Y:S04]  /*af000*/  @P6 STG.E.U8 desc[UR4][R178.64], R112 ;  /* 0x00000070b2006986 */ /* 0x0001e8000c101104 */
[----:B0-----:R-:W3:Y:S01]  /*af010*/  LDL.LU.64 R178, [R1+0x9f8] ;  /* 0x0009f80001b27983 */ /* 0x001ee20000300a00 */
[----:B------:R-:W-:Y:S01]  /*af020*/  ISETP.LT.AND P5, PT, R11, R113, !P0 ;  /* 0x000000710b00720c */ /* 0x000fe200047a1270 */
[C---:B------:R-:W-:Y:S01]  /*af030*/  VIADD R11, R10.reuse, 0x138 ;  /* 0x000001380a0b7836 */ /* 0x040fe20000000000 */
[----:B------:R-:W0:Y:S04]  /*af040*/  LDC R113, c[0x0][0x22c] ;  /* 0x00008b00ff717b82 */ /* 0x000e280000000800 */
[----:B------:R-:W-:Y:S01]  /*af050*/  ISETP.LT.AND P4, PT, R11, R116, !P0 ;  /* 0x000000740b00720c */ /* 0x000fe20004781270 */
[----:B------:R-:W-:-:S03]  /*af060*/  VIADD R11, R10, 0x139 ;  /* 0x000001390a0b7836 */ /* 0x000fc60000000000 */
[----:B------:R-:W4:Y:S02]  /*af070*/  LDC R116, c[0x0][0x22c] ;  /* 0x00008b00ff747b82 */ /* 0x000f240000000800 */
[----:B------:R-:W-:Y:S01]  /*af080*/  ISETP.LT.AND P3, PT, R11, R115, !P0 ;  /* 0x000000730b00720c */ /* 0x000fe20004761270 */
[----:B------:R-:W-:-:S05]  /*af090*/  VIADD R11, R10, 0x13a ;  /* 0x0000013a0a0b7836 */ /* 0x000fca0000000000 */
[----:B------:R-:W-:Y:S01]  /*af0a0*/  ISETP.LT.AND P2, PT, R11, R114, !P0 ;  /* 0x000000720b00720c */ /* 0x000fe20004741270 */
[C---:B------:R-:W-:Y:S01]  /*af0b0*/  VIADD R11, R10.reuse, 0x13b ;  /* 0x0000013b0a0b7836 */ /* 0x040fe20000000000 */
[----:B------:R-:W-:Y:S01]  /*af0c0*/  PRMT R112, R111, 0x7771, RZ ;  /* 0x000077716f707816 */ /* 0x000fe200000000ff */
[----:B------:R-:W3:Y:S03]  /*af0d0*/  LDC R115, c[0x0][0x22c] ;  /* 0x00008b00ff737b82 */ /* 0x000ee60000000800 */
[----:B-1----:R-:W-:Y:S01]  /*af0e0*/  ISETP.LT.AND P6, PT, R11, R117, !P0 ;  /* 0x000000750b00720c */ /* 0x002fe200047c1270 */
[C---:B------:R-:W-:Y:S01]  /*af0f0*/  VIADD R11, R10.reuse, 0x13c ;  /* 0x0000013c0a0b7836 */ /* 0x040fe20000000000 */
[----:B------:R1:W-:Y:S03]  /*af100*/  @P5 STG.E.U8 desc[UR4][R172.64], R112 ;  /* 0x00000070ac005986 */ /* 0x0003e6000c101104 */
[----:B------:R-:W3:Y:S01]  /*af110*/  LDC R114, c[0x0][0x22c] ;  /* 0x00008b00ff727b82 */ /* 0x000ee20000000800 */
[----:B0-----:R-:W-:Y:S01]  /*af120*/  ISETP.LT.AND P5, PT, R11, R113, !P0 ;  /* 0x000000710b00720c */ /* 0x001fe200047a1270 */
[----:B------:R-:W-:-:S06]  /*af130*/  VIADD R11, R10, 0x13d ;  /* 0x0000013d0a0b7836 */ /* 0x000fcc0000000000 */
[----:B------:R-:W0:Y:S01]  /*af140*/  LDC R113, c[0x0][0x22c] ;  /* 0x00008b00ff717b82 */ /* 0x000e220000000800 */
[C---:B-1----:R-:W-:Y:S02]  /*af150*/  PRMT R112, R108.reuse, 0x7772, RZ ;  /* 0x000077726c707816 */ /* 0x042fe400000000ff */
[----:B------:R-:W-:-:S03]  /*af160*/  PRMT R108, R108, 0x7773, RZ ;  /* 0x000077736c6c7816 */ /* 0x000fc600000000ff */
[----:B----4-:R1:W-:Y:S01]  /*af170*/  @P4 STG.E.U8 desc[UR4][R184.64], R112 ;  /* 0x00000070b8004986 */ /* 0x0103e2000c101104 */
[----:B------:R-:W-:-:S03]  /*af180*/  ISETP.LT.AND P4, PT, R11, R116, !P0 ;  /* 0x000000740b00720c */ /* 0x000fc60004781270 */
[----:B------:R4:W-:Y:S01]  /*af190*/  @P3 STG.E.U8 desc[UR4][R176.64], R108 ;  /* 0x0000006cb0003986 */ /* 0x0009e2000c101104 */
[----:B------:R-:W0:Y:S03]  /*af1a0*/  LDC R116, c[0x0][0x22c] ;  /* 0x00008b00ff747b82 */ /* 0x000e260000000800 */
[----:B-1----:R-:W3:Y:S05]  /*af1b0*/  LDL.LU.64 R184, [R1+0xa40] ;  /* 0x000a400001b87983 */ /* 0x002eea0000300a00 */
        /* <DEDUP_REMOVED lines=8> */
[----:B---3--:R3:W-:Y:S01]  /*af240*/  @P6 STG.E.U8 desc[UR4][R174.64], R109 ;  /* 0x0000006dae006986 */ /* 0x0087e2000c101104 */
[C---:B------:R-:W-:Y:S01]  /*af250*/  VIADD R11, R10.reuse, 0x13e ;  /* 0x0000013e0a0b7836 */ /* 0x040fe20000000000 */
[----:B---3--:R-:W3:Y:S02]  /*af260*/  LDC R109, c[0x0][0x22c] ;  /* 0x00008b00ff6d7b82 */ /* 0x008ee40000000800 */
[----:B------:R0:W-:Y:S04]  /*af270*/  @P5 STG.E.U8 desc[UR4][R178.64], R108 ;  /* 0x0000006cb2005986 */ /* 0x0001e8000c101104 */
[----:B------:R1:W-:Y:S04]  /*af280*/  @P4 STG.E.U8 desc[UR4][R104.64], R110 ;  /* 0x0000006e68004986 */ /* 0x0003e8000c101104 */
[----:B0-----:R-:W3:Y:S04]  /*af290*/  LDL.LU.64 R178, [R1+0xa60] ;  /* 0x000a600001b27983 */ /* 0x001ee80000300a00 */
[----:B-1----:R-:W2:Y:S01]  /*af2a0*/  LDL.LU.64 R104, [R1+0x3bf8] ;  /* 0x003bf80001687983 */ /* 0x002ea20000300a00 */
[----:B------:R-:W-:Y:S01]  /*af2b0*/  ISETP.LT.AND P3, PT, R11, R115, !P0 ;  /* 0x000000730b00720c */ /* 0x000fe20004761270 */
[C---:B------:R-:W-:Y:S01]  /*af2c0*/  VIADD R11, R10.reuse, 0x13f ;  /* 0x0000013f0a0b7836 */ /* 0x040fe20000000000 */
[----:B------:R-:W-:Y:S01]  /*af2d0*/  PRMT R108, R111, 0x7772, RZ ;  /* 0x000077726f6c7816 */ /* 0x000fe200000000ff */
[----:B------:R-:W3:Y:S01]  /*af2e0*/  LDL.LU.64 R174, [R1+0xa70] ;  /* 0x000a700001ae7983 */ /* 0x000ee20000300a00 */
[----:B------:R-:W0:Y:S02]  /*af2f0*/  LDC R115, c[0x0][0x22c] ;  /* 0x00008b00ff737b82 */ /* 0x000e240000000800 */
[----:B------:R-:W-:Y:S01]  /*af300*/  ISETP.LT.AND P2, PT, R11, R114, !P0 ;  /* 0x000000720b00720c */ /* 0x000fe20004741270 */
[----:B------:R-:W-:-:S05]  /*af310*/  VIADD R11, R10, 0x140 ;  /* 0x000001400a0b7836 */ /* 0x000fca0000000000 */
[----:B------:R-:W-:Y:S01]  /*af320*/  ISETP.LT.AND P6, PT, R11, R113, !P0 ;  /* 0x000000710b00720c */ /* 0x000fe200047c1270 */
[----:B------:R-:W-:Y:S01]  /*af330*/  VIADD R11, R10, 0x141 ;  /* 0x000001410a0b7836 */ /* 0x000fe20000000000 */
[----:B------:R-:W-:Y:S01]  /*af340*/  PRMT R111, R111, 0x7773, RZ ;  /* 0x000077736f6f7816 */ /* 0x000fe200000000ff */
[----:B------:R-:W1:Y:S03]  /*af350*/  LDC R114, c[0x0][0x22c] ;  /* 0x00008b00ff727b82 */ /* 0x000e660000000800 */
[----:B------:R-:W-:-:S05]  /*af360*/  ISETP.LT.AND P5, PT, R11, R116, !P0 ;  /* 0x000000740b00720c */ /* 0x000fca00047a1270 */
[----:B------:R-:W3:Y:S01]  /*af370*/  LDC R110, c[0x0][0x22c] ;  /* 0x00008b00ff6e7b82 */ /* 0x000ee20000000800 */
[----:B------:R0:W-:Y:S07]  /*af380*/  @P3 STG.E.U8 desc[UR4][R184.64], R108 ;  /* 0x0000006cb8003986 */ /* 0x0001ee000c101104 */
[----:B------:R-:W3:Y:S01]  /*af390*/  LDC R113, c[0x0][0x22c] ;  /* 0x00008b00ff717b82 */ /* 0x000ee20000000800 */
[----:B----4-:R4:W-:Y:S04]  /*af3a0*/  @P2 STG.E.U8 desc[UR4][R176.64], R111 ;  /* 0x0000006fb0002986 */ /* 0x0109e8000c101104 */
[----:B0-----:R-:W3:Y:S04]  /*af3b0*/  LDL.LU.64 R184, [R1+0xa98] ;  /* 0x000a980001b87983 */ /* 0x001ee80000300a00 */
[----:B----4-:R-:W4:Y:S01]  /*af3c0*/  LDL.LU.64 R176, [R1+0xa90] ;  /* 0x000a900001b07983 */ /* 0x010f220000300a00 */
[----:B------:R-:W-:Y:S01]  /*af3d0*/  VIADD R11, R10, 0x142 ;  /* 0x000001420a0b7836 */ /* 0x000fe20000000000 */
[----:B------:R-:W0:Y:S01]  /*af3e0*/  LDC R111, c[0x0][0x22c] ;  /* 0x00008b00ff6f7b82 */ /* 0x000e220000000800 */
[----:B--2---:R-:W-:-:S05]  /*af3f0*/  PRMT R108, R104, 0x7770, RZ ;  /* 0x00007770686c7816 */ /* 0x004fca00000000ff */
[----:B------:R2:W-:Y:S02]  /*af400*/  @P6 STG.E.U8 desc[UR4][R186.64], R108 ;  /* 0x0000006cba006986 */ /* 0x0005e4000c101104 */
[----:B--2---:R-:W-:Y:S02]  /*af410*/  PRMT R108, R104, 0x7771, RZ ;  /* 0x00007771686c7816 */ /* 0x004fe400000000ff */
[----:B------:R-:W2:Y:S04]  /*af420*/  LDL.LU.64 R186, [R1+0xaa0] ;  /* 0x000aa00001ba7983 */ /* 0x000ea80000300a00 */
[----:B------:R1:W-:Y:S04]  /*af430*/  @P5 STG.E.U8 desc[UR4][R106.64], R108 ;  /* 0x0000006c6a005986 */ /* 0x0003e8000c101104 */
[----:B-1----:R-:W4:Y:S01]  /*af440*/  LDL.LU.64 R106, [R1+0x3bf0] ;  /* 0x003bf000016a7983 */ /* 0x002f220000300a00 */
[----:B------:R-:W-:Y:S01]  /*af450*/  ISETP.LT.AND P4, PT, R11, R115, !P0 ;  /* 0x000000730b00720c */ /* 0x000fe20004781270 */
[C---:B------:R-:W-:Y:S01]  /*af460*/  VIADD R11, R10.reuse, 0x143 ;  /* 0x000001430a0b7836 */ /* 0x040fe20000000000 */
[----:B------:R-:W-:Y:S01]  /*af470*/  PRMT R108, R105, 0x7770, RZ ;  /* 0x00007770696c7816 */ /* 0x000fe200000000ff */
[----:B------:R-:W2:Y:S03]  /*af480*/  LDL.LU.64 R172, [R1+0xac8] ;  /* 0x000ac80001ac7983 */ /* 0x000ea60000300a00 */
[----:B------:R-:W-:Y:S01]  /*af490*/  ISETP.LT.AND P3, PT, R11, R114, !P0 ;  /* 0x000000720b00720c */ /* 0x000fe20004761270 */
[----:B------:R-:W-:-:S05]  /*af4a0*/  VIADD R11, R10, 0x144 ;  /* 0x000001440a0b7836 */ /* 0x000fca0000000000 */
[----:B------:R-:W-:Y:S01]  /*af4b0*/  ISETP.LT.AND P2, PT, R11, R112, !P0 ;  /* 0x000000700b00720c */ /* 0x000fe20004741270 */
[C---:B------:R-:W-:Y:S01]  /*af4c0*/  VIADD R11, R10.reuse, 0x145 ;  /* 0x000001450a0b7836 */ /* 0x040fe20000000000 */
[----:B---3--:R1:W-:Y:S01]  /*af4d0*/  @P4 STG.E.U8 desc[UR4][R178.64], R108 ;  /* 0x0000006cb2004986 */ /* 0x0083e2000c101104 */
[----:B------:R-:W3:Y:S03]  /*af4e0*/  LDC R112, c[0x0][0x22c] ;  /* 0x00008b00ff707b82 */ /* 0x000ee60000000800 */
[----:B------:R-:W-:Y:S01]  /*af4f0*/  ISETP.LT.AND P6, PT, R11, R113, !P0 ;  /* 0x000000710b00720c */ /* 0x000fe200047c1270 */
[----:B------:R-:W-:-:S04]  /*af500*/  VIADD R11, R10, 0x146 ;  /* 0x000001460a0b7836 */ /* 0x000fc80000000000 */
[----:B------:R-:W0:Y:S01]  /*af510*/  LDC R113, c[0x0][0x22c] ;  /* 0x00008b00ff717b82 */ /* 0x000e220000000800 */
[----:B-1----:R-:W-:Y:S01]  /*af520*/  PRMT R108, R105, 0x7771, RZ ;  /* 0x00007771696c7816 */ /* 0x002fe200000000ff */
[----:B------:R-:W3:Y:S04]  /*af530*/  LDL.LU.64 R178, [R1+0xac0] ;  /* 0x000ac00001b27983 */ /* 0x000ee80000300a00 */
[----:B------:R1:W-:Y:S01]  /*af540*/  @P3 STG.E.U8 desc[UR4][R174.64], R108 ;  /* 0x0000006cae003986 */ /* 0x0003e2000c101104 */
[----:B------:R-:W-:-:S03]  /*af550*/  ISETP.LT.AND P5, PT, R11, R110, !P0 ;  /* 0x0000006e0b00720c */ /* 0x000fc600047a1270 */
[----:B-1----:R-:W3:Y:S01]  /*af560*/  LDL.LU.64 R174, [R1+0xad8] ;  /* 0x000ad80001ae7983 */ /* 0x002ee20000300a00 */
[----:B------:R-:W1:Y:S01]  /*af570*/  LDC R110, c[0x0][0x22c] ;  /* 0x00008b00ff6e7b82 */ /* 0x000e620000000800 */
[----:B----4-:R-:W-:-:S05]  /*af580*/  PRMT R108, R106, 0x7770, RZ ;  /* 0x000077706a6c7816 */ /* 0x010fca00000000ff */
[----:B------:R4:W-:Y:S02]  /*af590*/  @P2 STG.E.U8 desc[UR4][R184.64], R108 ;  /* 0x0000006cb8002986 */ /* 0x0009e4000c101104 */
[----:B----4-:R-:W-:Y:S02]  /*af5a0*/  PRMT R108, R106, 0x7771, RZ ;  /* 0x000077716a6c7816 */ /* 0x010fe400000000ff */
[----:B------:R-:W4:Y:S04]  /*af5b0*/  LDL.LU.64 R184, [R1+0xb00] ;  /* 0x000b000001b87983 */ /* 0x000f280000300a00 */
[----:B------:R0:W-:Y:S02]  /*af5c0*/  @P6 STG.E.U8 desc[UR4][R176.64], R108 ;  /* 0x0000006cb0006986 */ /* 0x0001e4000c101104 */
[----:B0-----:R-:W-:-:S02]  /*af5d0*/  PRMT R108, R107, 0x7770, RZ ;  /* 0x000077706b6c7816 */ /* 0x001fc400000000ff */
[----:B------:R-:W4:Y:S04]  /*af5e0*/  LDL.LU.64 R176, [R1+0xaf8] ;  /* 0x000af80001b07983 */ /* 0x000f280000300a00 */
[----:B--2---:R0:W-:Y:S04]  /*af5f0*/  @P5 STG.E.U8 desc[UR4][R186.64], R108 ;  /* 0x0000006cba005986 */ /* 0x0041e8000c101104 */
[----:B0-----:R-:W2:Y:S01]  /*af600*/  LDL.LU.64 R186, [R1+0xb08] ;  /* 0x000b080001ba7983 */ /* 0x001ea20000300a00 */
[----:B------:R-:W-:-:S05]  /*af610*/  VIADD R11, R10, 0x147 ;  /* 0x000001470a0b7836 */ /* 0x000fca0000000000 */
[----:B------:R-:W-:Y:S01]  /*af620*/  ISETP.LT.AND P4, PT, R11, R109, !P0 ;  /* 0x0000006d0b00720c */ /* 0x000fe20004781270 */
[C---:B------:R-:W-:Y:S01]  /*af630*/  VIADD R11, R10.reuse, 0x148 ;  /* 0x000001480a0b7836 */ /* 0x040fe20000000000 */
[----:B------:R-:W0:Y:S04]  /*af640*/  LDC R109, c[0x0][0x22c] ;  /* 0x00008b00ff6d7b82 */ /* 0x000e280000000800 */
[----:B---3--:R-:W-:Y:S01]  /*af650*/  ISETP.LT.AND P3, PT, R11, R112, !P0 ;  /* 0x000000700b00720c */ /* 0x008fe20004761270 */
[----:B------:R-:W-:-:S03]  /*af660*/  VIADD R11, R10, 0x149 ;  /* 0x000001490a0b7836 */ /* 0x000fc60000000000 */
[----:B------:R-:W3:Y:S02]  /*af670*/  LDC R112, c[0x0][0x22c] ;  /* 0x00008b00ff707b82 */ /* 0x000ee40000000800 */
[----:B------:R-:W-:Y:S01]  /*af680*/  ISETP.LT.AND P2, PT, R11, R111, !P0 ;  /* 0x0000006f0b00720c */ /* 0x000fe20004741270 */
[----:B------:R-:W-:-:S05]  /*af690*/  VIADD R11, R10, 0x14a ;  /* 0x0000014a0a0b7836 */ /* 0x000fca0000000000 */
[----:B-1----:R-:W-:Y:S01]  /*af6a0*/  ISETP.LT.AND P6, PT, R11, R110, !P0 ;  /* 0x0000006e0b00720c */ /* 0x002fe200047c1270 */
[C---:B------:R-:W-:Y:S01]  /*af6b0*/  VIADD R11, R10.reuse, 0x14b ;  /* 0x0000014b0a0b7836 */ /* 0x040fe20000000000 */
[----:B------:R-:W-:Y:S01]  /*af6c0*/  PRMT R108, R107, 0x7771, RZ ;  /* 0x000077716b6c7816 */ /* 0x000fe200000000ff */
[----:B------:R-:W1:Y:S03]  /*af6d0*/  LDC R111, c[0x0][0x22c] ;  /* 0x00008b00ff6f7b82 */ /* 0x000e660000000800 */
[----:B------:R-:W-:Y:S01]  /*af6e0*/  ISETP.LT.AND P5, PT, R11, R113, !P0 ;  /* 0x000000710b00720c */ /* 0x000fe200047a1270 */
[C---:B------:R-:W-:Y:S01]  /*af6f0*/  VIADD R11, R10.reuse, 0x14c ;  /* 0x0000014c0a0b7836 */ /* 0x040fe20000000000 */
[----:B------:R0:W-:Y:S03]  /*af700*/  @P4 STG.E.U8 desc[UR4][R172.64], R108 ;  /* 0x0000006cac004986 */ /* 0x0001e6000c101104 */
[----:B------:R-:W1:Y:S01]  /*af710*/  LDC R110, c[0x0][0x22c] ;  /* 0x00008b00ff6e7b82 */ /* 0x000e620000000800 */
[----:B0-----:R-:W-:Y:S01]  /*af720*/  ISETP.LT.AND P4, PT, R11, R109, !P0 ;  /* 0x0000006d0b00720c */ /* 0x001fe20004781270 */
[----:B------:R-:W-:-:S06]  /*af730*/  VIADD R11, R10, 0x14d ;  /* 0x0000014d0a0b7836 */ /* 0x000fcc0000000000 */
[----:B------:R-:W0:Y:S01]  /*af740*/  LDC R109, c[0x0][0x22c] ;  /* 0x00008b00ff6d7b82 */ /* 0x000e220000000800 */
[C---:B------:R-:W-:Y:S02]  /*af750*/  PRMT R108, R104.reuse, 0x7772, RZ ;  /* 0x00007772686c7816 */ /* 0x040fe400000000ff */
[----:B------:R-:W-:-:S03]  /*af760*/  PRMT R104, R104, 0x7773, RZ ;  /* 0x0000777368687816 */ /* 0x000fc600000000ff */
[----:B------:R1:W-:Y:S01]  /*af770*/  @P3 STG.E.U8 desc[UR4][R178.64], R108 ;  /* 0x0000006cb2003986 */ /* 0x0003e2000c101104 */
[----:B---3--:R-:W-:-:S03]  /*af780*/  ISETP.LT.AND P3, PT, R11, R112, !P0 ;  /* 0x000000700b00720c */ /* 0x008fc60004761270 */
[----:B------:R3:W-:Y:S01]  /*af790*/  @P2 STG.E.U8 desc[UR4][R174.64], R104 ;  /* 0x00000068ae002986 */ /* 0x0007e2000c101104 */
[----:B------:R-:W0:Y:S03]  /*af7a0*/  LDC R112, c[0x0][0x22c] ;  /* 0x00008b00ff707b82 */ /* 0x000e260000000800 */
[----:B-1----:R-:W2:Y:S05]  /*af7b0*/  LDL.LU.64 R178, [R1+0xb28] ;  /* 0x000b280001b27983 */ /* 0x002eaa0000300a00 */
        /* <DEDUP_REMOVED lines=8> */
[----:B------:R0:W-:Y:S01]  /*af840*/  @P5 STG.E.U8 desc[UR4][R176.64], R105 ;  /* 0x00000069b0005986 */ /* 0x0001e2000c101104 */
[C---:B------:R-:W-:Y:S01]  /*af850*/  VIADD R11, R10.reuse, 0x14e ;  /* 0x0000014e0a0b7836 */ /* 0x040fe20000000000 */
[----:B0-----:R-:W0:Y:S02]  /*af860*/  LDC R105, c[0x0][0x22c] ;  /* 0x00008b00ff697b82 */ /* 0x001e240000000800 */
[----:B--2---:R2:W-:Y:S04]  /*af870*/  @P4 STG.E.U8 desc[UR4][R186.64], R104 ;  /* 0x00000068ba004986 */ /* 0x0045e8000c101104 */
[----:B------:R1:W-:Y:S04]  /*af880*/  @P3 STG.E.U8 desc[UR4][R100.64], R106 ;  /* 0x0000006a64003986 */ /* 0x0003e8000c101104 */
[----:B--2---:R-:W2:Y:S04]  /*af890*/  LDL.LU.64 R186, [R1+0xb68] ;  /* 0x000b680001ba7983 */ /* 0x004ea80000300a00 */
[----:B-1----:R-:W4:Y:S01]  /*af8a0*/  LDL.LU.64 R100, [R1+0x3be8] ;  /* 0x003be80001647983 */ /* 0x002f220000300a00 */
[----:B------:R-:W-:Y:S01]  /*af8b0*/  ISETP.LT.AND P2, PT, R11, R111, !P0 ;  /* 0x0000006f0b00720c */ /* 0x000fe20004741270 */
[C---:B------:R-:W-:Y:S01]  /*af8c0*/  VIADD R11, R10.reuse, 0x14f ;  /* 0x0000014f0a0b7836 */ /* 0x040fe20000000000 */
[----:B------:R-:W-:Y:S01]  /*af8d0*/  PRMT R104, R107, 0x7772, RZ ;  /* 0x000077726b687816 */ /* 0x000fe200000000ff */
[----:B------:R-:W2:Y:S01]  /*af8e0*/  LDL.LU.64 R176, [R1+0xb90] ;  /* 0x000b900001b07983 */ /* 0x000ea20000300a00 */
[----:B------:R-:W1:Y:S02]  /*af8f0*/  LDC R111, c[0x0][0x22c] ;  /* 0x00008b00ff6f7b82 */ /* 0x000e640000000800 */
[----:B------:R-:W-:Y:S01]  /*af900*/  ISETP.LT.AND P6, PT, R11, R110, !P0 ;  /* 0x0000006e0b00720c */ /* 0x000fe200047c1270 */
[----:B------:R-:W-:-:S05]  /*af910*/  VIADD R11, R10, 0x150 ;  /* 0x000001500a0b7836 */ /* 0x000fca0000000000 */
[----:B------:R-:W-:Y:S01]  /*af920*/  ISETP.LT.AND P5, PT, R11, R109, !P0 ;  /* 0x0000006d0b00720c */ /* 0x000fe200047a1270 */
[----:B------:R-:W-:Y:S01]  /*af930*/  VIADD R11, R10, 0x151 ;  /* 0x000001510a0b7836 */ /* 0x000fe20000000000 */
[----:B------:R-:W-:Y:S01]  /*af940*/  PRMT R107, R107, 0x7773, RZ ;  /* 0x000077736b6b7816 */ /* 0x000fe200000000ff */
[----:B------:R-:W0:Y:S03]  /*af950*/  LDC R110, c[0x0][0x22c] ;  /* 0x00008b00ff6e7b82 */ /* 0x000e260000000800 */
[----:B------:R-:W-:-:S05]  /*af960*/  ISETP.LT.AND P4, PT, R11, R112, !P0 ;  /* 0x000000700b00720c */ /* 0x000fca0004781270 */
[----:B------:R-:W2:Y:S01]  /*af970*/  LDC R106, c[0x0][0x22c] ;  /* 0x00008b00ff6a7b82 */ /* 0x000ea20000000800 */
[----:B------:R1:W-:Y:S07]  /*af980*/  @P2 STG.E.U8 desc[UR4][R178.64], R104 ;  /* 0x00000068b2002986 */ /* 0x0003ee000c101104 */
[----:B------:R-:W2:Y:S01]  /*af990*/  LDC R109, c[0x0][0x22c] ;  /* 0x00008b00ff6d7b82 */ /* 0x000ea20000000800 */
[----:B---3--:R3:W-:Y:S04]  /*af9a0*/  @P6 STG.E.U8 desc[UR4][R174.64], R107 ;  /* 0x0000006bae006986 */ /* 0x0087e8000c101104 */
[----:B-1----:R-:W2:Y:S04]  /*af9b0*/  LDL.LU.64 R178, [R1+0xb88] ;  /* 0x000b880001b27983 */ /* 0x002ea80000300a00 */
[----:B---3--:R-:W3:Y:S01]  /*af9c0*/  LDL.LU.64 R174, [R1+0xb98] ;  /* 0x000b980001ae7983 */ /* 0x008ee20000300a00 */
[----:B------:R-:W-:Y:S01]  /*af9d0*/  VIADD R11, R10, 0x152 ;  /* 0x000001520a0b7836 */ /* 0x000fe20000000000 */
[----:B------:R-:W1:Y:S01]  /*af9e0*/  LDC R107, c[0x0][0x22c] ;  /* 0x00008b00ff6b7b82 */ /* 0x000e620000000800 */
[----:B----4-:R-:W-:-:S05]  /*af9f0*/  PRMT R104, R100, 0x7770, RZ ;  /* 0x0000777064687816 */ /* 0x010fca00000000ff */
[----:B------:R4:W-:Y:S02]  /*afa00*/  @P5 STG.E.U8 desc[UR4][R184.64], R104 ;  /* 0x00000068b8005986 */ /* 0x0009e4000c101104 */
[----:B----4-:R-:W-:Y:S02]  /*afa10*/  PRMT R104, R100, 0x7771, RZ ;  /* 0x0000777164687816 */ /* 0x010fe400000000ff */
[----:B------:R-:W4:Y:S04]  /*afa20*/  LDL.LU.64 R184, [R1+0xbc0] ;  /* 0x000bc00001b87983 */ /* 0x000f280000300a00 */
[----:B------:R0:W-:Y:S04]  /*afa30*/  @P4 STG.E.U8 desc[UR4][R102.64], R104 ;  /* 0x0000006866004986 */ /* 0x0001e8000c101104 */
[----:B0-----:R-:W3:Y:S01]  /*afa40*/  LDL.LU.64 R102, [R1+0x3be0] ;  /* 0x003be00001667983 */ /* 0x001ee20000300a00 */
[----:B------:R-:W-:Y:S01]  /*afa50*/  ISETP.LT.AND P3, PT, R11, R108, !P0 ;  /* 0x0000006c0b00720c */ /* 0x000fe20004761270 */
[C---:B------:R-:W-:Y:S01]  /*afa60*/  VIADD R11, R10.reuse, 0x153 ;  /* 0x000001530a0b7836 */ /* 0x040fe20000000000 */
[----:B------:R-:W-:Y:S01]  /*afa70*/  PRMT R104, R101, 0x7770, RZ ;  /* 0x0000777065687816 */ /* 0x000fe200000000ff */
[----:B------:R-:W4:Y:S01]  /*afa80*/  LDL.LU.64 R172, [R1+0xbb8] ;  /* 0x000bb80001ac7983 */ /* 0x000f220000300a00 */
[----:B------:R-:W0:Y:S02]  /*afa90*/  LDC R108, c[0x0][0x22c] ;  /* 0x00008b00ff6c7b82 */ /* 0x000e240000000800 */
[----:B------:R-:W-:Y:S01]  /*afaa0*/  ISETP.LT.AND P2, PT, R11, R111, !P0 ;  /* 0x0000006f0b00720c */ /* 0x000fe20004741270 */
[----:B------:R-:W-:-:S05]  /*afab0*/  VIADD R11, R10, 0x154 ;  /* 0x000001540a0b7836 */ /* 0x000fca0000000000 */
[----:B------:R-:W-:Y:S01]  /*afac0*/  ISETP.LT.AND P6, PT, R11, R110, !P0 ;  /* 0x0000006e0b00720c */ /* 0x000fe200047c1270 */
[C---:B------:R-:W-:Y:S01]  /*afad0*/  VIADD R11, R10.reuse, 0x155 ;  /* 0x000001550a0b7836 */ /* 0x040fe20000000000 */
[----:B--2---:R2:W-:Y:S04]  /*afae0*/  @P3 STG.E.U8 desc[UR4][R186.64], R104 ;  /* 0x00000068ba003986 */ /* 0x0045e8000c101104 */
[----:B------:R-:W-:Y:S01]  /*afaf0*/  ISETP.LT.AND P5, PT, R11, R109, !P0 ;  /* 0x0000006d0b00720c */ /* 0x000fe200047a1270 */
[----:B------:R-:W-:Y:S01]  /*afb00*/  VIADD R11, R10, 0x156 ;  /* 0x000001560a0b7836 */ /* 0x000fe20000000000 */
[----:B------:R-:W1:Y:S01]  /*afb10*/  LDC R109, c[0x0][0x22c] ;  /* 0x00008b00ff6d7b82 */ /* 0x000e620000000800 */
[----:B--2---:R-:W-:Y:S01]  /*afb20*/  PRMT R104, R101, 0x7771, RZ ;  /* 0x0000777165687816 */ /* 0x004fe200000000ff */
[----:B------:R-:W2:Y:S04]  /*afb30*/  LDL.LU.64 R186, [R1+0xbc8] ;  /* 0x000bc80001ba7983 */ /* 0x000ea80000300a00 */
[----:B------:R0:W-:Y:S01]  /*afb40*/  @P2 STG.E.U8 desc[UR4][R176.64], R104 ;  /* 0x00000068b0002986 */ /* 0x0001e2000c101104 */
[----:B------:R-:W-:-:S03]  /*afb50*/  ISETP.LT.AND P4, PT, R11, R105, !P0 ;  /* 0x000000690b00720c */ /* 0x000fc60004781270 */
[----:B0-----:R-:W2:Y:S01]  /*afb60*/  LDL.LU.64 R176, [R1+0xbf0] ;  /* 0x000bf00001b07983 */ /* 0x001ea20000300a00 */
[----:B------:R-:W0:Y:S01]  /*afb70*/  LDC R105, c[0x0][0x22c] ;  /* 0x00008b00ff697b82 */ /* 0x000e220000000800 */
[----:B---3--:R-:W-:-:S05]  /*afb80*/  PRMT R104, R102, 0x7770, RZ ;  /* 0x0000777066687816 */ /* 0x008fca00000000ff */
[----:B------:R3:W-:Y:S02]  /*afb90*/  @P6 STG.E.U8 desc[UR4][R178.64], R104 ;  /* 0x00000068b2006986 */ /* 0x0007e4000c101104 */
[----:B---3--:R-:W-:Y:S02]  /*afba0*/  PRMT R104, R102, 0x7771, RZ ;  /* 0x0000777166687816 */ /* 0x008fe400000000ff */
[----:B------:R-:W3:Y:S04]  /*afbb0*/  LDL.LU.64 R178, [R1+0xbe8] ;  /* 0x000be80001b27983 */ /* 0x000ee80000300a00 */
[----:B------:R1:W-:Y:S02]  /*afbc0*/  @P5 STG.E.U8 desc[UR4][R174.64], R104 ;  /* 0x00000068ae005986 */ /* 0x0003e4000c101104 */
[----:B-1----:R-:W-:-:S02]  /*afbd0*/  PRMT R104, R103, 0x7770, RZ ;  /* 0x0000777067687816 */ /* 0x002fc400000000ff */
[----:B------:R-:W3:Y:S04]  /*afbe0*/  LDL.LU.64 R174, [R1+0xc08] ;  /* 0x000c080001ae7983 */ /* 0x000ee80000300a00 */
[----:B----4-:R1:W-:Y:S04]  /*afbf0*/  @P4 STG.E.U8 desc[UR4][R184.64], R104 ;  /* 0x00000068b8004986 */ /* 0x0103e8000c101104 */
[----:B-1----:R-:W4:Y:S01]  /*afc00*/  LDL.LU.64 R184, [R1+0xc18] ;  /* 0x000c180001b87983 */ /* 0x002f220000300a00 */
[----:B------:R-:W-:-:S05]  /*afc10*/  VIADD R11, R10, 0x157 ;  /* 0x000001570a0b7836 */ /* 0x000fca0000000000 */
[----:B------:R-:W-:Y:S01]  /*afc20*/  ISETP.LT.AND P3, PT, R11, R108, !P0 ;  /* 0x0000006c0b00720c */ /* 0x000fe20004761270 */
[C---:B------:R-:W-:Y:S01]  /*afc30*/  VIADD R11, R10.reuse, 0x158 ;  /* 0x000001580a0b7836 */ /* 0x040fe20000000000 */
[----:B------:R-:W1:Y:S04]  /*afc40*/  LDC R108, c[0x0][0x22c] ;  /* 0x00008b00ff6c7b82 */ /* 0x000e680000000800 */
[----:B------:R-:W-:Y:S01]  /*afc50*/  ISETP.LT.AND P2, PT, R11, R107, !P0 ;  /* 0x0000006b0b00720c */ /* 0x000fe20004741270 */
[----:B------:R-:W-:-:S03]  /*afc60*/  VIADD R11, R10, 0x159 ;  /* 0x000001590a0b7836 */ /* 0x000fc60000000000 */
[----:B------:R-:W2:Y:S02]  /*afc70*/  LDC R107, c[0x0][0x22c] ;  /* 0x00008b00ff6b7b82 */ /* 0x000ea40000000800 */
[----:B------:R-:W-:Y:S01]  /*afc80*/  ISETP.LT.AND P6, PT, R11, R106, !P0 ;  /* 0x0000006a0b00720c */ /* 0x000fe200047c1270 */
[----:B------:R-:W-:-:S05]  /*afc90*/  VIADD R11, R10, 0x15a ;  /* 0x0000015a0a0b7836 */ /* 0x000fca0000000000 */
[----:B0-----:R-:W-:Y:S01]  /*afca0*/  ISETP.LT.AND P5, PT, R11, R105, !P0 ;  /* 0x000000690b00720c */ /* 0x001fe200047a1270 */
[C---:B------:R-:W-:Y:S01]  /*afcb0*/  VIADD R11, R10.reuse, 0x15b ;  /* 0x0000015b0a0b7836 */ /* 0x040fe20000000000 */
[----:B------:R-:W-:Y:S01]  /*afcc0*/  PRMT R104, R103, 0x7771, RZ ;  /* 0x0000777167687816 */ /* 0x000fe200000000ff */
[----:B------:R-:W0:Y:S03]  /*afcd0*/  LDC R106, c[0x0][0x22c] ;  /* 0x00008b00ff6a7b82 */ /* 0x000e260000000800 */
[----:B------:R-:W-:Y:S01]  /*afce0*/  ISETP.LT.AND P4, PT, R11, R109, !P0 ;  /* 0x0000006d0b00720c */ /* 0x000fe20004781270 */
[C---:B------:R-:W-:Y:S01]  /*afcf0*/  VIADD R11, R10.reuse, 0x15c ;  /* 0x0000015c0a0b7836 */ /* 0x040fe20000000000 */
[----:B------:R1:W-:Y:S03]  /*afd00*/  @P3 STG.E.U8 desc[UR4][R172.64], R104 ;  /* 0x00000068ac003986 */ /* 0x0003e6000c101104 */
[----:B------:R-:W4:Y:S01]  /*afd10*/  LDC R105, c[0x0][0x22c] ;  /* 0x00008b00ff697b82 */ /* 0x000f220000000800 */
[----:B-1----:R-:W-:Y:S01]  /*afd20*/  ISETP.LT.AND P3, PT, R11, R108, !P0 ;  /* 0x0000006c0b00720c */ /* 0x002fe20004761270 */
[----:B------:R-:W-:-:S06]  /*afd30*/  VIADD R11, R10, 0x15d ;  /* 0x0000015d0a0b7836 */ /* 0x000fcc0000000000 */
[----:B------:R-:W1:Y:S01]  /*afd40*/  LDC R109, c[0x0][0x22c] ;  /* 0x00008b00ff6d7b82 */ /* 0x000e620000000800 */
[C---:B------:R-:W-:Y:S02]  /*afd50*/  PRMT R104, R100.reuse, 0x7772, RZ ;  /* 0x0000777264687816 */ /* 0x040fe400000000ff */
[----:B------:R-:W-:-:S03]  /*afd60*/  PRMT R100, R100, 0x7773, RZ ;  /* 0x0000777364647816 */ /* 0x000fc600000000ff */
[----:B--2---:R2:W-:Y:S01]  /*afd70*/  @P2 STG.E.U8 desc[UR4][R186.64], R104 ;  /* 0x00000068ba002986 */ /* 0x0045e2000c101104 */
[----:B------:R-:W-:Y:S01]  /*afd80*/  ISETP.LT.AND P2, PT, R11, R107, !P0 ;  /* 0x0000006b0b00720c */ /* 0x000fe20004741270 */
[----:B------:R-:W1:Y:S02]  /*afd90*/  LDC R108, c[0x0][0x22c] ;  /* 0x00008b00ff6c7b82 */ /* 0x000e640000000800 */
[----:B------:R0:W-:Y:S04]  /*afda0*/  @P6 STG.E.U8 desc[UR4][R176.64], R100 ;  /* 0x00000064b0006986 */ /* 0x0001e8000c101104 */
[----:B--2---:R-:W2:Y:S01]  /*afdb0*/  LDL.LU.64 R186, [R1+0xc28] ;  /* 0x000c280001ba7983 */ /* 0x004ea20000300a00 */
[----:B------:R-:W-:Y:S01]  /*afdc0*/  VIADD R11, R10, 0x15e ;  /* 0x0000015e0a0b7836 */ /* 0x000fe20000000000 */
[----:B------:R-:W2:Y:S01]  /*afdd0*/  LDC R107, c[0x0][0x22c] ;  /* 0x00008b00ff6b7b82 */ /* 0x000ea20000000800 */
[C---:B0-----:R-:W-:Y:S01]  /*afde0*/  PRMT R100, R101.reuse, 0x7772, RZ ;  /* 0x0000777265647816 */ /* 0x041fe200000000ff */
[----:B------:R-:W2:Y:S01]  /*afdf0*/  LDL.LU.64 R176, [R1+0xc38] ;  /* 0x000c380001b07983 */ /* 0x000ea20000300a00 */
[----:B------:R-:W-:-:S05]  /*afe00*/  PRMT R101, R101, 0x7773, RZ ;  /* 0x0000777365657816 */ /* 0x000fca00000000ff */
[----:B------:R-:W0:Y:S01]  /*afe10*/  LDC R104, c[0x0][0x22c] ;  /* 0x00008b00ff687b82 */ /* 0x000e220000000800 */
[----:B---3--:R3:W-:Y:S02]  /*afe20*/  @P5 STG.E.U8 desc[UR4][R178.64], R100 ;  /* 0x00000064b2005986 */ /* 0x0087e4000c101104 */
[C---:B---3--:R-:W-:Y:S02]  /*afe30*/  PRMT R100, R102.reuse, 0x7772, RZ ;  /* 0x0000777266647816 */ /* 0x048fe400000000ff */
[----:B------:R-:W3:Y:S01]  /*afe40*/  LDL.LU.64 R178, [R1+0xc20] ;  /* 0x000c200001b27983 */ /* 0x000ee20000300a00 */
[----:B------:R-:W-:-:S03]  /*afe50*/  PRMT R102, R102, 0x7773, RZ ;  /* 0x0000777366667816 */ /* 0x000fc600000000ff */
[----:B------:R1:W-:Y:S01]  /*afe60*/  @P4 STG.E.U8 desc[UR4][R174.64], R101 ;  /* 0x00000065ae004986 */ /* 0x0003e2000c101104 */
[----:B------:R-:W-:Y:S01]  /*afe70*/  ISETP.LT.AND P6, PT, R11, R106, !P0 ;  /* 0x0000006a0b00720c */ /* 0x000fe200047c1270 */
[----:B-1----:R-:W1:Y:S02]  /*afe80*/  LDC R101, c[0x0][0x22c] ;  /* 0x00008b00ff657b82 */ /* 0x002e640000000800 */
[----:B----4-:R4:W-:Y:S04]  /*afe90*/  @P3 STG.E.U8 desc[UR4][R184.64], R100 ;  /* 0x00000064b8003986 */ /* 0x0109e8000c101104 */
[----:B------:R0:W-:Y:S01]  /*afea0*/  @P2 STG.E.U8 desc[UR4][R96.64], R102 ;  /* 0x0000006660002986 */ /* 0x0001e2000c101104 */
[C---:B------:R-:W-:Y:S01]  /*afeb0*/  VIADD R11, R10.reuse, 0x15f ;  /* 0x0000015f0a0b7836 */ /* 0x040fe20000000000 */
[----:B------:R-:W1:Y:S02]  /*afec0*/  LDC R106, c[0x0][0x22c] ;  /* 0x00008b00ff6a7b82 */ /* 0x000e640000000800 */
[----:B----4-:R-:W4:Y:S04]  /*afed0*/  LDL.LU.64 R184, [R1+0xc50] ;  /* 0x000c500001b87983 */ /* 0x010f280000300a00 */
[----:B0-----:R-:W3:Y:S01]  /*afee0*/  LDL.LU.64 R96, [R1+0x3bd8] ;  /* 0x003bd80001607983 */ /* 0x001ee20000300a00 */
[----:B------:R-:W-:Y:S01]  /*afef0*/  ISETP.LT.AND P5, PT, R11, R105, !P0 ;  /* 0x000000690b00720c */ /* 0x000fe200047a1270 */
[C---:B------:R-:W-:Y:S01]  /*aff00*/  VIADD R11, R10.reuse, 0x160 ;  /* 0x000001600a0b7836 */ /* 0x040fe20000000000 */
[----:B------:R-:W-:Y:S01]  /*aff10*/  PRMT R100, R103, 0x7772, RZ ;  /* 0x0000777267647816 */ /* 0x000fe200000000ff */
[----:B------:R-:W4:Y:S01]  /*aff20*/  LDL.LU.64 R174, [R1+0xc48] ;  /* 0x000c480001ae7983 */ /* 0x000f220000300a00 */
[----:B------:R-:W0:Y:S02]  /*aff30*/  LDC R105, c[0x0][0x22c] ;  /* 0x00008b00ff697b82 */ /* 0x000e240000000800 */
[----:B------:R-:W-:Y:S01]  /*aff40*/  ISETP.LT.AND P4, PT, R11, R109, !P0 ;  /* 0x0000006d0b00720c */ /* 0x000fe20004781270 */
[----:B------:R-:W-:Y:S01]  /*aff50*/  VIADD R11, R10, 0x161 ;  /* 0x000001610a0b7836 */ /* 0x000fe20000000000 */
[----:B------:R-:W-:-:S04]  /*aff60*/  PRMT R103, R103, 0x7773, RZ ;  /* 0x0000777367677816 */ /* 0x000fc800000000ff */
[----:B------:R-:W-:Y:S01]  /*aff70*/  ISETP.LT.AND P3, PT, R11, R108, !P0 ;  /* 0x0000006c0b00720c */ /* 0x000fe20004761270 */
[----:B------:R-:W4:Y:S01]  /*aff80*/  LDC R102, c[0x0][0x22c] ;  /* 0x00008b00ff667b82 */ /* 0x000f220000000800 */
[----:B--2---:R2:W-:Y:S04]  /*aff90*/  @P6 STG.E.U8 desc[UR4][R186.64], R100 ;  /* 0x00000064ba006986 */ /* 0x0045e8000c101104 */
[----:B------:R1:W-:Y:S04]  /*affa0*/  @P5 STG.E.U8 desc[UR4][R176.64], R103 ;  /* 0x00000067b0005986 */ /* 0x0003e8000c101104 */
[----:B--2---:R-:W2:Y:S04]  /*affb0*/  LDL.LU.64 R186, [R1+0xc58] ;  /* 0x000c580001ba7983 */ /* 0x004ea80000300a00 */
[----:B-1----:R-:W2:Y:S01]  /*affc0*/  LDL.LU.64 R176, [R1+0xc68] ;  /* 0x000c680001b07983 */ /* 0x002ea20000300a00 */
[----:B------:R-:W-:Y:S01]  /*affd0*/  VIADD R11, R10, 0x162 ;  /* 0x000001620a0b7836 */ /* 0x000fe20000000000 */
[----:B------:R-:W1:Y:S01]  /*affe0*/  LDC R103, c[0x0][0x22c] ;  /* 0x00008b00ff677b82 */ /* 0x000e620000000800 */
[----:B---3--:R-:W-:-:S05]  /*afff0*/  PRMT R100, R96, 0x7770, RZ ;  /* 0x0000777060647816 */ /* 0x008fca00000000ff */
[----:B------:R3:W-:Y:S02]  /*b0000*/  @P4 STG.E.U8 desc[UR4][R178.64], R100 ;  /* 0x00000064b2004986 */ /* 0x0007e4000c101104 */
[----:B---3--:R-:W-:Y:S02]  /*b0010*/  PRMT R100, R96, 0x7771, RZ ;  /* 0x0000777160647816 */ /* 0x008fe400000000ff */
[----:B------:R-:W3:Y:S04]  /*b0020*/  LDL.LU.64 R178, [R1+0xc60] ;  /* 0x000c600001b27983 */ /* 0x000ee80000300a00 */
[----:B------:R0:W-:Y:S04]  /*b0030*/  @P3 STG.E.U8 desc[UR4][R98.64], R100 ;  /* 0x0000006462003986 */ /* 0x0001e8000c101104 */
[----:B0-----:R-:W2:Y:S01]  /*b0040*/  LDL.LU.64 R98, [R1+0x3bd0] ;  /* 0x003bd00001627983 */ /* 0x001ea20000300a00 */
        /* <DEDUP_REMOVED lines=8> */
[----:B----4-:R0:W-:Y:S01]  /*b00d0*/  @P2 STG.E.U8 desc[UR4][R184.64], R100 ;  /* 0x00000064b8002986 */ /* 0x0101e2000c101104 */
[----:B------:R-:W4:Y:S03]  /*b00e0*/  LDC R105, c[0x0][0x22c] ;  /* 0x00008b00ff697b82 */ /* 0x000f260000000800 */
[----:B------:R-:W-:Y:S01]  /*b00f0*/  ISETP.LT.AND P4, PT, R11, R104, !P0 ;  /* 0x000000680b00720c */ /* 0x000fe20004781270 */
[----:B------:R-:W-:-:S04]  /*b0100*/  VIADD R11, R10, 0x166 ;  /* 0x000001660a0b7836 */ /* 0x000fc80000000000 */
[----:B------:R-:W4:Y:S01]  /*b0110*/  LDC R104, c[0x0][0x22c] ;  /* 0x00008b00ff687b82 */ /* 0x000f220000000800 */
[----:B0-----:R-:W-:Y:S01]  /*b0120*/  PRMT R100, R97, 0x7771, RZ ;  /* 0x0000777161647816 */ /* 0x001fe200000000ff */
[----:B------:R-:W4:Y:S04]  /*b0130*/  LDL.LU.64 R184, [R1+0xc80] ;  /* 0x000c800001b87983 */ /* 0x000f280000300a00 */
[----:B------:R0:W-:Y:S01]  /*b0140*/  @P6 STG.E.U8 desc[UR4][R174.64], R100 ;  /* 0x00000064ae006986 */ /* 0x0001e2000c101104 */
[----:B------:R-:W-:-:S03]  /*b0150*/  ISETP.LT.AND P3, PT, R11, R102, !P0 ;  /* 0x000000660b00720c */ /* 0x000fc60004761270 */
[----:B0-----:R-:W4:Y:S01]  /*b0160*/  LDL.LU.64 R174, [R1+0xc78] ;  /* 0x000c780001ae7983 */ /* 0x001f220000300a00 */
[----:B------:R-:W0:Y:S01]  /*b0170*/  LDC R102, c[0x0][0x22c] ;  /* 0x00008b00ff667b82 */ /* 0x000e220000000800 */
[----:B--2---:R-:W-:-:S05]  /*b0180*/  PRMT R100, R98, 0x7770, RZ ;  /* 0x0000777062647816 */ /* 0x004fca00000000ff */
[----:B------:R2:W-:Y:S02]  /*b0190*/  @P5 STG.E.U8 desc[UR4][R186.64], R100 ;  /* 0x00000064ba005986 */ /* 0x0005e4000c101104 */
[----:B--2---:R-:W-:Y:S02]  /*b01a0*/  PRMT R100, R98, 0x7771, RZ ;  /* 0x0000777162647816 */ /* 0x004fe400000000ff */
[----:B------:R-:W2:Y:S04]  /*b01b0*/  LDL.LU.64 R186, [R1+0xc88] ;  /* 0x000c880001ba7983 */ /* 0x000ea80000300a00 */
[----:B------:R1:W-:Y:S02]  /*b01c0*/  @P4 STG.E.U8 desc[UR4][R176.64], R100 ;  /* 0x00000064b0004986 */ /* 0x0003e4000c101104 */
[----:B-1----:R-:W-:-:S02]  /*b01d0*/  PRMT R100, R99, 0x7770, RZ ;  /* 0x0000777063647816 */ /* 0x002fc400000000ff */
[----:B------:R-:W2:Y:S04]  /*b01e0*/  LDL.LU.64 R176, [R1+0xca0] ;  /* 0x000ca00001b07983 */ /* 0x000ea80000300a00 */
[----:B---3--:R1:W-:Y:S04]  /*b01f0*/  @P3 STG.E.U8 desc[UR4][R178.64], R100 ;  /* 0x00000064b2003986 */ /* 0x0083e8000c101104 */
[----:B-1----:R-:W3:Y:S01]  /*b0200*/  LDL.LU.64 R178, [R1+0xc90] ;  /* 0x000c900001b27983 */ /* 0x002ee20000300a00 */
[----:B------:R-:W-:-:S05]  /*b0210*/  VIADD R11, R10, 0x167 ;  /* 0x000001670a0b7836 */ /* 0x000fca0000000000 */
[----:B------:R-:W-:Y:S01]  /*b0220*/  ISETP.LT.AND P2, PT, R11, R101, !P0 ;  /* 0x000000650b00720c */ /* 0x000fe20004741270 */
[C---:B------:R-:W-:Y:S01]  /*b0230*/  VIADD R11, R10.reuse, 0x168 ;  /* 0x000001680a0b7836 */ /* 0x040fe20000000000 */
[----:B------:R-:W1:Y:S04]  /*b0240*/  LDC R101, c[0x0][0x22c] ;  /* 0x00008b00ff657b82 */ /* 0x000e680000000800 */
[----:B------:R-:W-:Y:S01]  /*b0250*/  ISETP.LT.AND P6, PT, R11, R103, !P0 ;  /* 0x000000670b00720c */ /* 0x000fe200047c1270 */
[----:B------:R-:W-:-:S03]  /*b0260*/  VIADD R11, R10, 0x169 ;  /* 0x000001690a0b7836 */ /* 0x000fc60000000000 */
[----:B------:R-:W1:Y:S02]  /*b0270*/  LDC R103, c[0x0][0x22c] ;  /* 0x00008b00ff677b82 */ /* 0x000e640000000800 */
[----:B----4-:R-:W-:Y:S01]  /*b0280*/  ISETP.LT.AND P5, PT, R11, R104, !P0 ;  /* 0x000000680b00720c */ /* 0x010fe200047a1270 */
        /* <DEDUP_REMOVED lines=8> */
[----:B------:R-:W0:Y:S01]  /*b0310*/  LDC R102, c[0x0][0x22c] ;  /* 0x00008b00ff667b82 */ /* 0x000e220000000800 */
[----:B-1----:R-:W-:Y:S01]  /*b0320*/  ISETP.LT.AND P2, PT, R11, R101, !P0 ;  /* 0x000000650b00720c */ /* 0x002fe20004741270 */
[----:B------:R-:W-:-:S06]  /*b0330*/  VIADD R11, R10, 0x16d ;  /* 0x0000016d0a0b7836 */ /* 0x000fcc0000000000 */
[----:B------:R-:W1:Y:S01]  /*b0340*/  LDC R101, c[0x0][0x22c] ;  /* 0x00008b00ff657b82 */ /* 0x000e620000000800 */
[C---:B----4-:R-:W-:Y:S02]  /*b0350*/  PRMT R100, R96.reuse, 0x7772, RZ ;  /* 0x0000777260647816 */ /* 0x050fe400000000ff */
[----:B------:R-:W-:-:S03]  /*b0360*/  PRMT R96, R96, 0x7773, RZ ;  /* 0x0000777360607816 */ /* 0x000fc600000000ff */
[----:B------:R4:W-:Y:S01]  /*b0370*/  @P6 STG.E.U8 desc[UR4][R184.64], R100 ;  /* 0x00000064b8006986 */ /* 0x0009e2000c101104 */
[----:B------:R-:W-:-:S03]  /*b0380*/  ISETP.LT.AND P6, PT, R11, R103, !P0 ;  /* 0x000000670b00720c */ /* 0x000fc600047c1270 */
[----:B------:R0:W-:Y:S01]  /*b0390*/  @P5 STG.E.U8 desc[UR4][R174.64], R96 ;  /* 0x00000060ae005986 */ /* 0x0001e2000c101104 */
[----:B------:R-:W1:Y:S03]  /*b03a0*/  LDC R103, c[0x0][0x22c] ;  /* 0x00008b00ff677b82 */ /* 0x000e660000000800 */
[----:B----4-:R-:W4:Y:S05]  /*b03b0*/  LDL.LU.64 R184, [R1+0xcc0] ;  /* 0x000cc00001b87983 */ /* 0x010f2a0000300a00 */
[----:B------:R-:W4:Y:S01]  /*b03c0*/  LDC R100, c[0x0][0x22c] ;  /* 0x00008b00ff647b82 */ /* 0x000f220000000800 */
[C---:B0-----:R-:W-:Y:S01]  /*b03d0*/  PRMT R96, R97.reuse, 0x7772, RZ ;  /* 0x0000777261607816 */ /* 0x041fe200000000ff */
[----:B------:R-:W4:Y:S01]  /*b03e0*/  LDL.LU.64 R174, [R1+0xcb0] ;  /* 0x000cb00001ae7983 */ /* 0x000f220000300a00 */
[----:B------:R-:W-:-:S03]  /*b03f0*/  PRMT R97, R97, 0x7773, RZ ;  /* 0x0000777361617816 */ /* 0x000fc600000000ff */
[----:B--2---:R0:W-:Y:S02]  /*b0400*/  @P4 STG.E.U8 desc[UR4][R186.64], R96 ;  /* 0x00000060ba004986 */ /* 0x0041e4000c101104 */
[C---:B0-----:R-:W-:Y:S02]  /*b0410*/  PRMT R96, R98.reuse, 0x7772, RZ ;  /* 0x0000777262607816 */ /* 0x041fe400000000ff */
[----:B------:R-:W2:Y:S01]  /*b0420*/  LDL.LU.64 R186, [R1+0xcb8] ;  /* 0x000cb80001ba7983 */ /* 0x000ea20000300a00 */
[----:B------:R-:W-:-:S03]  /*b0430*/  PRMT R98, R98, 0x7773, RZ ;  /* 0x0000777362627816 */ /* 0x000fc600000000ff */
[----:B------:R0:W-:Y:S01]  /*b0440*/  @P3 STG.E.U8 desc[UR4][R176.64], R97 ;  /* 0x00000061b0003986 */ /* 0x0001e2000c101104 */
[C---:B------:R-:W-:Y:S01]  /*b0450*/  VIADD R11, R10.reuse, 0x16e ;  /* 0x0000016e0a0b7836 */ /* 0x040fe20000000000 */
[----:B0-----:R-:W0:Y:S02]  /*b0460*/  LDC R97, c[0x0][0x22c] ;  /* 0x00008b00ff617b82 */ /* 0x001e240000000800 */
[----:B---3--:R3:W-:Y:S04]  /*b0470*/  @P2 STG.E.U8 desc[UR4][R178.64], R96 ;  /* 0x00000060b2002986 */ /* 0x0087e8000c101104 */
[----:B------:R1:W-:Y:S04]  /*b0480*/  @P6 STG.E.U8 desc[UR4][R92.64], R98 ;  /* 0x000000625c006986 */ /* 0x0003e8000c101104 */
[----:B---3--:R-:W3:Y:S04]  /*b0490*/  LDL.LU.64 R178, [R1+0xcc8] ;  /* 0x000cc80001b27983 */ /* 0x008ee80000300a00 */
[----:B-1----:R-:W2:Y:S01]  /*b04a0*/  LDL.LU.64 R92, [R1+0x3bc8] ;  /* 0x003bc800015c7983 */ /* 0x002ea20000300a00 */
[----:B------:R-:W-:Y:S01]  /*b04b0*/  ISETP.LT.AND P5, PT, R11, R104, !P0 ;  /* 0x000000680b00720c */ /* 0x000fe200047a1270 */
[C---:B------:R-:W-:Y:S01]  /*b04c0*/  VIADD R11, R10.reuse, 0x16f ;  /* 0x0000016f0a0b7836 */ /* 0x040fe20000000000 */
[----:B------:R-:W-:Y:S01]  /*b04d0*/  PRMT R96, R99, 0x7772, RZ ;  /* 0x0000777263607816 */ /* 0x000fe200000000ff */
[----:B------:R-:W3:Y:S01]  /*b04e0*/  LDL.LU.64 R176, [R1+0xcd8] ;  /* 0x000cd80001b07983 */ /* 0x000ee20000300a00 */
[----:B------:R-:W1:Y:S02]  /*b04f0*/  LDC R98, c[0x0][0x22c] ;  /* 0x00008b00ff627b82 */ /* 0x000e640000000800 */
[----:B------:R-:W-:Y:S01]  /*b0500*/  ISETP.LT.AND P4, PT, R11, R102, !P0 ;  /* 0x000000660b00720c */ /* 0x000fe20004781270 */
[----:B------:R-:W-:-:S05]  /*b0510*/  VIADD R11, R10, 0x170 ;  /* 0x000001700a0b7836 */ /* 0x000fca0000000000 */
[----:B------:R-:W-:Y:S01]  /*b0520*/  ISETP.LT.AND P3, PT, R11, R101, !P0 ;  /* 0x000000650b00720c */ /* 0x000fe20004761270 */
[C---:B------:R-:W-:Y:S01]  /*b0530*/  VIADD R11, R10.reuse, 0x171 ;  /* 0x000001710a0b7836 */ /* 0x040fe20000000000 */
[----:B------:R-:W-:Y:S01]  /*b0540*/  PRMT R99, R99, 0x7773, RZ ;  /* 0x0000777363637816 */ /* 0x000fe200000000ff */
[----:B------:R-:W0:Y:S03]  /*b0550*/  LDC R102, c[0x0][0x22c] ;  /* 0x00008b00ff667b82 */ /* 0x000e260000000800 */
[----:B------:R-:W-:Y:S01]  /*b0560*/  ISETP.LT.AND P2, PT, R11, R103, !P0 ;  /* 0x000000670b00720c */ /* 0x000fe20004741270 */
[----:B----4-:R4:W-:Y:S04]  /*b0570*/  @P5 STG.E.U8 desc[UR4][R184.64], R96 ;  /* 0x00000060b8005986 */ /* 0x0109e8000c101104 */
[----:B------:R-:W1:Y:S01]  /*b0580*/  LDC R101, c[0x0][0x22c] ;  /* 0x00008b00ff657b82 */ /* 0x000e620000000800 */
[----:B------:R0:W-:Y:S04]  /*b0590*/  @P4 STG.E.U8 desc[UR4][R174.64], R99 ;  /* 0x00000063ae004986 */ /* 0x0001e8000c101104 */
[----:B----4-:R-:W4:Y:S04]  /*b05a0*/  LDL.LU.64 R184, [R1+0xce8] ;  /* 0x000ce80001b87983 */ /* 0x010f280000300a00 */
[----:B0-----:R-:W4:Y:S01]  /*b05b0*/  LDL.LU.64 R174, [R1+0xce0] ;  /* 0x000ce00001ae7983 */ /* 0x001f220000300a00 */
        /* <DEDUP_REMOVED lines=22> */
[----:B---3--:R-:W-:Y:S01]  /*b0720*/  PRMT R96, R93, 0x7771, RZ ;  /* 0x000077715d607816 */ /* 0x008fe200000000ff */
        /* <DEDUP_REMOVED lines=18> */
[----:B------:R-:W-:Y:S01]  /*b0850*/  ISETP.LT.AND P5, PT, R11, R97, !P0 ;  /* 0x000000610b00720c */ /* 0x000fe200047a1270 */
        /* <DEDUP_REMOVED lines=17> */
[----:B---3--:R3:W-:Y:S01]  /*b0970*/  @P5 STG.E.U8 desc[UR4][R178.64], R96 ;  /* 0x00000060b2005986 */ /* 0x0087e2000c101104 */
[----:B------:R-:W-:-:S03]  /*b0980*/  ISETP.LT.AND P5, PT, R11, R97, !P0 ;  /* 0x000000610b00720c */ /* 0x000fc600047a1270 */
[----:B------:R1:W-:Y:S01]  /*b0990*/  @P4 STG.E.U8 desc[UR4][R176.64], R92 ;  /* 0x0000005cb0004986 */ /* 0x0003e2000c101104 */
[----:B------:R-:W0:Y:S03]  /*b09a0*/  LDC R97, c[0x0][0x22c] ;  /* 0x00008b00ff617b82 */ /* 0x000e260000000800 */
[----:B---3--:R-:W3:Y:S05]  /*b09b0*/  LDL.LU.64 R178, [R1+0xd28] ;  /* 0x000d280001b27983 */ /* 0x008eea0000300a00 */
[----:B------:R-:W3:Y:S01]  /*b09c0*/  LDC R96, c[0x0][0x22c] ;  /* 0x00008b00ff607b82 */ /* 0x000ee20000000800 */
[C---:B-1----:R-:W-:Y:S01]  /*b09d0*/  PRMT R92, R93.reuse, 0x7772, RZ ;  /* 0x000077725d5c7816 */ /* 0x042fe200000000ff */
[----:B------:R-:W3:Y:S01]  /*b09e0*/  LDL.LU.64 R176, [R1+0xd38] ;  /* 0x000d380001b07983 */ /* 0x000ee20000300a00 */
[----:B------:R-:W-:-:S03]  /*b09f0*/  PRMT R93, R93, 0x7773, RZ ;  /* 0x000077735d5d7816 */ /* 0x000fc600000000ff */
[----:B----4-:R1:W-:Y:S02]  /*b0a00*/  @P3 STG.E.U8 desc[UR4][R184.64], R92 ;  /* 0x0000005cb8003986 */ /* 0x0103e4000c101104 */
[C---:B-1----:R-:W-:Y:S02]  /*b0a10*/  PRMT R92, R94.reuse, 0x7772, RZ ;  /* 0x000077725e5c7816 */ /* 0x042fe400000000ff */
[----:B------:R-:W4:Y:S01]  /*b0a20*/  LDL.LU.64 R184, [R1+0xd48] ;  /* 0x000d480001b87983 */ /* 0x000f220000300a00 */
[----:B------:R-:W-:-:S03]  /*b0a30*/  PRMT R94, R94, 0x7773, RZ ;  /* 0x000077735e5e7816 */ /* 0x000fc600000000ff */
[----:B------:R1:W-:Y:S01]  /*b0a40*/  @P2 STG.E.U8 desc[UR4][R174.64], R93 ;  /* 0x0000005dae002986 */ /* 0x0003e2000c101104 */
[C---:B------:R-:W-:Y:S01]  /*b0a50*/  VIADD R11, R10.reuse, 0x17e ;  /* 0x0000017e0a0b7836 */ /* 0x040fe20000000000 */
[----:B-1----:R-:W1:Y:S02]  /*b0a60*/  LDC R93, c[0x0][0x22c] ;  /* 0x00008b00ff5d7b82 */ /* 0x002e640000000800 */
[----:B--2---:R2:W-:Y:S04]  /*b0a70*/  @P6 STG.E.U8 desc[UR4][R186.64], R92 ;  /* 0x0000005cba006986 */ /* 0x0045e8000c101104 */
[----:B------:R0:W-:Y:S04]  /*b0a80*/  @P5 STG.E.U8 desc[UR4][R88.64], R94 ;  /* 0x0000005e58005986 */ /* 0x0001e8000c101104 */
[----:B--2---:R-:W2:Y:S04]  /*b0a90*/  LDL.LU.64 R186, [R1+0xd50] ;  /* 0x000d500001ba7983 */ /* 0x004ea80000300a00 */
[----:B0-----:R-:W4:Y:S01]  /*b0aa0*/  LDL.LU.64 R88, [R1+0x3bb8] ;  /* 0x003bb80001587983 */ /* 0x001f220000300a00 */
[----:B------:R-:W-:Y:S01]  /*b0ab0*/  ISETP.LT.AND P4, PT, R11, R99, !P0 ;  /* 0x000000630b00720c */ /* 0x000fe20004781270 */
        /* <DEDUP_REMOVED lines=11> */
[----:B------:R-:W2:Y:S01]  /*b0b70*/  LDC R94, c[0x0][0x22c] ;  /* 0x00008b00ff5e7b82 */ /* 0x000ea20000000800 */
[----:B---3--:R3:W-:Y:S01]  /*b0b80*/  @P4 STG.E.U8 desc[UR4][R178.64], R92 ;  /* 0x0000005cb2004986 */ /* 0x0087e2000c101104 */
[----:B------:R-:W-:-:S06]  /*b0b90*/  VIADD R11, R10, 0x182 ;  /* 0x000001820a0b7836 */ /* 0x000fcc0000000000 */
[----:B------:R-:W2:Y:S01]  /*b0ba0*/  LDC R97, c[0x0][0x22c] ;  /* 0x00008b00ff617b82 */ /* 0x000ea20000000800 */
[----:B------:R0:W-:Y:S04]  /*b0bb0*/  @P3 STG.E.U8 desc[UR4][R176.64], R95 ;  /* 0x0000005fb0003986 */ /* 0x0001e8000c101104 */
[----:B---3--:R-:W3:Y:S04]  /*b0bc0*/  LDL.LU.64 R178, [R1+0xd60] ;  /* 0x000d600001b27983 */ /* 0x008ee80000300a00 */
[----:B0-----:R-:W3:Y:S01]  /*b0bd0*/  LDL.LU.64 R176, [R1+0xd70] ;  /* 0x000d700001b07983 */ /* 0x001ee20000300a00 */
[C---:B----4-:R-:W-:Y:S01]  /*b0be0*/  PRMT R92, R88.reuse, 0x7770, RZ ;  /* 0x00007770585c7816 */ /* 0x050fe200000000ff */
[----:B------:R-:W0:Y:S04]  /*b0bf0*/  LDC R95, c[0x0][0x22c] ;  /* 0x00008b00ff5f7b82 */ /* 0x000e280000000800 */
[----:B------:R4:W-:Y:S02]  /*b0c00*/  @P2 STG.E.U8 desc[UR4][R184.64], R92 ;  /* 0x0000005cb8002986 */ /* 0x0009e4000c101104 */
[----:B----4-:R-:W-:-:S02]  /*b0c10*/  PRMT R92, R88, 0x7771, RZ ;  /* 0x00007771585c7816 */ /* 0x010fc400000000ff */
[----:B------:R-:W4:Y:S04]  /*b0c20*/  LDL.LU.64 R184, [R1+0xd80] ;  /* 0x000d800001b87983 */ /* 0x000f280000300a00 */
[----:B------:R1:W-:Y:S04]  /*b0c30*/  @P6 STG.E.U8 desc[UR4][R90.64], R92 ;  /* 0x0000005c5a006986 */ /* 0x0003e8000c101104 */
[----:B-1----:R-:W3:Y:S01]  /*b0c40*/  LDL.LU.64 R90, [R1+0x3bb0] ;  /* 0x003bb000015a7983 */ /* 0x002ee20000300a00 */
[----:B------:R-:W-:Y:S01]  /*b0c50*/  ISETP.LT.AND P5, PT, R11, R99, !P0 ;  /* 0x000000630b00720c */ /* 0x000fe200047a1270 */
[C---:B------:R-:W-:Y:S01]  /*b0c60*/  VIADD R11, R10.reuse, 0x183 ;  /* 0x000001830a0b7836 */ /* 0x040fe20000000000 */
[----:B------:R-:W-:Y:S01]  /*b0c70*/  PRMT R92, R89, 0x7770, RZ ;  /* 0x00007770595c7816 */ /* 0x000fe200000000ff */
[----:B------:R-:W4:Y:S03]  /*b0c80*/  LDL.LU.64 R172, [R1+0xd78] ;  /* 0x000d780001ac7983 */ /* 0x000f260000300a00 */
[----:B------:R-:W-:Y:S01]  /*b0c90*/  ISETP.LT.AND P4, PT, R11, R98, !P0 ;  /* 0x000000620b00720c */ /* 0x000fe20004781270 */
[----:B------:R-:W-:-:S05]  /*b0ca0*/  VIADD R11, R10, 0x184 ;  /* 0x000001840a0b7836 */ /* 0x000fca0000000000 */
[----:B------:R-:W-:Y:S01]  /*b0cb0*/  ISETP.LT.AND P3, PT, R11, R93, !P0 ;  /* 0x0000005d0b00720c */ /* 0x000fe20004761270 */
[C---:B------:R-:W-:Y:S01]  /*b0cc0*/  VIADD R11, R10.reuse, 0x185 ;  /* 0x000001850a0b7836 */ /* 0x040fe20000000000 */
[----:B--2---:R1:W-:Y:S01]  /*b0cd0*/  @P5 STG.E.U8 desc[UR4][R186.64], R92 ;  /* 0x0000005cba005986 */ /* 0x0043e2000c101104 */
[----:B------:R-:W2:Y:S03]  /*b0ce0*/  LDC R93, c[0x0][0x22c] ;  /* 0x00008b00ff5d7b82 */ /* 0x000ea60000000800 */
[----:B------:R-:W-:Y:S01]  /*b0cf0*/  ISETP.LT.AND P2, PT, R11, R96, !P0 ;  /* 0x000000600b00720c */ /* 0x000fe20004741270 */
[----:B------:R-:W-:-:S04]  /*b0d00*/  VIADD R11, R10, 0x186 ;  /* 0x000001860a0b7836 */ /* 0x000fc80000000000 */
[----:B------:R-:W0:Y:S01]  /*b0d10*/  LDC R96, c[0x0][0x22c] ;  /* 0x00008b00ff607b82 */ /* 0x000e220000000800 */
[----:B-1----:R-:W-:Y:S01]  /*b0d20*/  PRMT R92, R89, 0x7771, RZ ;  /* 0x00007771595c7816 */ /* 0x002fe200000000ff */
[----:B------:R-:W2:Y:S04]  /*b0d30*/  LDL.LU.64 R186, [R1+0xd88] ;  /* 0x000d880001ba7983 */ /* 0x000ea80000300a00 */
[----:B------:R1:W-:Y:S01]  /*b0d40*/  @P4 STG.E.U8 desc[UR4][R174.64], R92 ;  /* 0x0000005cae004986 */ /* 0x0003e2000c101104 */
[----:B------:R-:W-:-:S03]  /*b0d50*/  ISETP.LT.AND P6, PT, R11, R97, !P0 ;  /* 0x000000610b00720c */ /* 0x000fc600047c1270 */
[----:B-1----:R-:W2:Y:S01]  /*b0d60*/  LDL.LU.64 R174, [R1+0xd98] ;  /* 0x000d980001ae7983 */ /* 0x002ea20000300a00 */
[----:B---3--:R-:W-:Y:S01]  /*b0d70*/  PRMT R92, R90, 0x7770, RZ ;  /* 0x000077705a5c7816 */ /* 0x008fe200000000ff */
[----:B------:R-:W-:Y:S01]  /*b0d80*/  VIADD R11, R10, 0x187 ;  /* 0x000001870a0b7836 */ /* 0x000fe20000000000 */
[----:B------:R-:W1:Y:S03]  /*b0d90*/  LDC R97, c[0x0][0x22c] ;  /* 0x00008b00ff617b82 */ /* 0x000e660000000800 */
[----:B------:R3:W-:Y:S02]  /*b0da0*/  @P3 STG.E.U8 desc[UR4][R178.64], R92 ;  /* 0x0000005cb2003986 */ /* 0x0007e4000c101104 */
[----:B---3--:R-:W-:Y:S02]  /*b0db0*/  PRMT R92, R90, 0x7771, RZ ;  /* 0x000077715a5c7816 */ /* 0x008fe400000000ff */
[----:B------:R-:W3:Y:S04]  /*b0dc0*/  LDL.LU.64 R178, [R1+0xd90] ;  /* 0x000d900001b27983 */ /* 0x000ee80000300a00 */
[----:B------:R0:W-:Y:S02]  /*b0dd0*/  @P2 STG.E.U8 desc[UR4][R176.64], R92 ;  /* 0x0000005cb0002986 */ /* 0x0001e4000c101104 */
[----:B0-----:R-:W-:-:S02]  /*b0de0*/  PRMT R92, R91, 0x7770, RZ ;  /* 0x000077705b5c7816 */ /* 0x001fc400000000ff */
[----:B------:R-:W3:Y:S04]  /*b0df0*/  LDL.LU.64 R176, [R1+0xda0] ;  /* 0x000da00001b07983 */ /* 0x000ee80000300a00 */
[----:B----4-:R0:W-:Y:S04]  /*b0e00*/  @P6 STG.E.U8 desc[UR4][R184.64], R92 ;  /* 0x0000005cb8006986 */ /* 0x0101e8000c101104 */
[----:B0-----:R-:W4:Y:S01]  /*b0e10*/  LDL.LU.64 R184, [R1+0xdb8] ;  /* 0x000db80001b87983 */ /* 0x001f220000300a00 */
[----:B------:R-:W-:Y:S01]  /*b0e20*/  ISETP.LT.AND P5, PT, R11, R94, !P0 ;  /* 0x0000005e0b00720c */ /* 0x000fe200047a1270 */
[C---:B------:R-:W-:Y:S01]  /*b0e30*/  VIADD R11, R10.reuse, 0x188 ;  /* 0x000001880a0b7836 */ /* 0x040fe20000000000 */
[----:B------:R-:W0:Y:S04]  /*b0e40*/  LDC R94, c[0x0][0x22c] ;  /* 0x00008b00ff5e7b82 */ /* 0x000e280000000800 */
[----:B--2---:R-:W-:Y:S01]  /*b0e50*/  ISETP.LT.AND P4, PT, R11, R93, !P0 ;  /* 0x0000005d0b00720c */ /* 0x004fe20004781270 */
[----:B------:R-:W-:-:S03]  /*b0e60*/  VIADD R11, R10, 0x189 ;  /* 0x000001890a0b7836 */ /* 0x000fc60000000000 */
[----:B------:R-:W2:Y:S02]  /*b0e70*/  LDC R93, c[0x0][0x22c] ;  /* 0x00008b00ff5d7b82 */ /* 0x000ea40000000800 */
[----:B------:R-:W-:Y:S01]  /*b0e80*/  ISETP.LT.AND P3, PT, R11, R96, !P0 ;  /* 0x000000600b00720c */ /* 0x000fe20004761270 */
[----:B------:R-:W-:-:S05]  /*b0e90*/  VIADD R11, R10, 0x18a ;  /* 0x0000018a0a0b7836 */ /* 0x000fca0000000000 */
[----:B------:R-:W-:Y:S01]  /*b0ea0*/  ISETP.LT.AND P2, PT, R11, R95, !P0 ;  /* 0x0000005f0b00720c */ /* 0x000fe20004741270 */
[C---:B------:R-:W-:Y:S01]  /*b0eb0*/  VIADD R11, R10.reuse, 0x18b ;  /* 0x0000018b0a0b7836 */ /* 0x040fe20000000000 */
[----:B------:R-:W-:Y:S01]  /*b0ec0*/  PRMT R92, R91, 0x7771, RZ ;  /* 0x000077715b5c7816 */ /* 0x000fe200000000ff */
[----:B------:R-:W4:Y:S03]  /*b0ed0*/  LDC R96, c[0x0][0x22c] ;  /* 0x00008b00ff607b82 */ /* 0x000f260000000800 */
[----:B-1----:R-:W-:Y:S01]  /*b0ee0*/  ISETP.LT.AND P6, PT, R11, R97, !P0 ;  /* 0x000000610b00720c */ /* 0x002fe200047c1270 */
[C---:B------:R-:W-:Y:S01]  /*b0ef0*/  VIADD R11, R10.reuse, 0x18c ;  /* 0x0000018c0a0b7836 */ /* 0x040fe20000000000 */
[----:B------:R1:W-:Y:S03]  /*b0f00*/  @P5 STG.E.U8 desc[UR4][R172.64], R92 ;  /* 0x0000005cac005986 */ /* 0x0003e6000c101104 */
[----:B------:R-:W4:Y:S01]  /*b0f10*/  LDC R95, c[0x0][0x22c] ;  /* 0x00008b00ff5f7b82 */ /* 0x000f220000000800 */
[----:B0-----:R-:W-:Y:S01]  /*b0f20*/  ISETP.LT.AND P5, PT, R11, R94, !P0 ;  /* 0x0000005e0b00720c */ /* 0x001fe200047a1270 */
[----:B------:R-:W-:-:S06]  /*b0f30*/  VIADD R11, R10, 0x18d ;  /* 0x0000018d0a0b7836 */ /* 0x000fcc0000000000 */
[----:B------:R-:W0:Y:S01]  /*b0f40*/  LDC R94, c[0x0][0x22c] ;  /* 0x00008b00ff5e7b82 */ /* 0x000e220000000800 */
[C---:B-1----:R-:W-:Y:S02]  /*b0f50*/  PRMT R92, R88.reuse, 0x7772, RZ ;  /* 0x00007772585c7816 */ /* 0x042fe400000000ff */
[----:B------:R-:W-:-:S03]  /*b0f60*/  PRMT R88, R88, 0x7773, RZ ;  /* 0x0000777358587816 */ /* 0x000fc600000000ff */
[----:B------:R1:W-:Y:S01]  /*b0f70*/  @P4 STG.E.U8 desc[UR4][R186.64], R92 ;  /* 0x0000005cba004986 */ /* 0x0003e2000c101104 */
[----:B--2---:R-:W-:-:S03]  /*b0f80*/  ISETP.LT.AND P4, PT, R11, R93, !P0 ;  /* 0x0000005d0b00720c */ /* 0x004fc60004781270 */
[----:B------:R2:W-:Y:S01]  /*b0f90*/  @P3 STG.E.U8 desc[UR4][R174.64], R88 ;  /* 0x00000058ae003986 */ /* 0x0005e2000c101104 */
[----:B------:R-:W0:Y:S03]  /*b0fa0*/  LDC R93, c[0x0][0x22c] ;  /* 0x00008b00ff5d7b82 */ /* 0x000e260000000800 */
[----:B-1----:R-:W4:Y:S05]  /*b0fb0*/  LDL.LU.64 R186, [R1+0xdc0] ;  /* 0x000dc00001ba7983 */ /* 0x002f2a0000300a00 */
[----:B------:R-:W1:Y:S01]  /*b0fc0*/  LDC R92, c[0x0][0x22c] ;  /* 0x00008b00ff5c7b82 */ /* 0x000e620000000800 */
[C---:B--2---:R-:W-:Y:S01]  /*b0fd0*/  PRMT R88, R89.reuse, 0x7772, RZ ;  /* 0x0000777259587816 */ /* 0x044fe200000000ff */
[----:B------:R-:W2:Y:S01]  /*b0fe0*/  LDL.LU.64 R174, [R1+0xdc8] ;  /* 0x000dc80001ae7983 */ /* 0x000ea20000300a00 */
[----:B------:R-:W-:-:S03]  /*b0ff0*/  PRMT R89, R89, 0x7773, RZ ;  /* 0x0000777359597816 */ /* 0x000fc600000000ff */
[----:B---3--:R3:W-:Y:S02]  /*b1000*/  @P2 STG.E.U8 desc[UR4][R178.64], R88 ;  /* 0x00000058b2002986 */ /* 0x0087e4000c101104 */
[C---:B---3--:R-:W-:Y:S02]  /*b1010*/  PRMT R88, R90.reuse, 0x7772, RZ ;  /* 0x000077725a587816 */ /* 0x048fe400000000ff */
[----:B------:R-:W3:Y:S01]  /*b1020*/  LDL.LU.64 R178, [R1+0xda8] ;  /* 0x000da80001b27983 */ /* 0x000ee20000300a00 */
[----:B------:R-:W-:-:S03]  /*b1030*/  PRMT R90, R90, 0x7773, RZ ;  /* 0x000077735a5a7816 */ /* 0x000fc600000000ff */
[----:B------:R0:W-:Y:S04]  /*b1040*/  @P6 STG.E.U8 desc[UR4][R176.64], R89 ;  /* 0x00000059b0006986 */ /* 0x0001e8000c101104 */
[----:B0-----:R-:W3:Y:S01]  /*b1050*/  LDL.LU.64 R176, [R1+0xc98] ;  /* 0x000c980001b07983 */ /* 0x001ee20000300a00 */
[C---:B------:R-:W-:Y:S01]  /*b1060*/  VIADD R11, R10.reuse, 0x18e ;  /* 0x0000018e0a0b7836 */ /* 0x040fe20000000000 */
[----:B------:R-:W0:Y:S02]  /*b1070*/  LDC R89, c[0x0][0x22c] ;  /* 0x00008b00ff597b82 */ /* 0x000e240000000800 */
[----:B----4-:R-:W-:Y:S04]  /*b1080*/  @P5 STG.E.U8 desc[UR4][R184.64], R88 ;  /* 0x00000058b8005986 */ /* 0x010fe8000c101104 */
[----:B------:R4:W-:Y:S04]  /*b1090*/  @P4 STG.E.U8 desc[UR4][R84.64], R90 ;  /* 0x0000005a54004986 */ /* 0x0009e8000c101104 */
[----:B----4-:R-:W4:Y:S01]  /*b10a0*/  LDL.LU.64 R84, [R1+0x3ba8] ;  /* 0x003ba80001547983 */ /* 0x010f220000300a00 */
[----:B------:R-:W-:Y:S01]  /*b10b0*/  ISETP.LT.AND P3, PT, R11, R96, !P0 ;  /* 0x000000600b00720c */ /* 0x000fe20004761270 */
[C---:B------:R-:W-:Y:S01]  /*b10c0*/  VIADD R11, R10.reuse, 0x18f ;  /* 0x0000018f0a0b7836 */ /* 0x040fe20000000000 */
[----:B------:R-:W-:Y:S01]  /*b10d0*/  PRMT R88, R91, 0x7772, RZ ;  /* 0x000077725b587816 */ /* 0x000fe200000000ff */
[----:B------:R-:W3:Y:S03]  /*b10e0*/  LDL.LU.64 R184, [R1+0xc30] ;  /* 0x000c300001b87983 */ /* 0x000ee60000300a00 */
[----:B------:R-:W-:Y:S01]  /*b10f0*/  ISETP.LT.AND P2, PT, R11, R95, !P0 ;  /* 0x0000005f0b00720c */ /* 0x000fe20004741270 */
[C---:B------:R-:W-:Y:S01]  /*b1100*/  VIADD R11, R10.reuse, 0x190 ;  /* 0x000001900a0b7836 */ /* 0x040fe20000000000 */
[----:B------:R-:W-:Y:S01]  /*b1110*/  PRMT R91, R91, 0x7773, RZ ;  /* 0x000077735b5b7816 */ /* 0x000fe200000000ff */
[----:B------:R-:W0:Y:S03]  /*b1120*/  LDC R95, c[0x0][0x22c] ;  /* 0x00008b00ff5f7b82 */ /* 0x000e260000000800 */
[----:B------:R-:W-:Y:S01]  /*b1130*/  ISETP.LT.AND P6, PT, R11, R94, !P0 ;  /* 0x0000005e0b00720c */ /* 0x000fe200047c1270 */
[----:B------:R-:W-:-:S04]  /*b1140*/  VIADD R11, R10, 0x191 ;  /* 0x000001910a0b7836 */ /* 0x000fc80000000000 */
[----:B------:R-:W0:Y:S01]  /*b1150*/  LDC R94, c[0x0][0x22c] ;  /* 0x00008b00ff5e7b82 */ /* 0x000e220000000800 */
[----:B------:R-:W-:Y:S01]  /*b1160*/  ISETP.LT.AND P5, PT, R11, R93, !P0 ;  /* 0x0000005d0b00720c */ /* 0x000fe200047a1270 */
[----:B------:R1:W-:Y:S01]  /*b1170*/  @P3 STG.E.U8 desc[UR4][R186.64], R88 ;  /* 0x00000058ba003986 */ /* 0x0003e2000c101104 */
[----:B------:R-:W-:-:S05]  /*b1180*/  VIADD R11, R10, 0x192 ;  /* 0x000001920a0b7836 */ /* 0x000fca0000000000 */
[----:B------:R-:W0:Y:S01]  /*b1190*/  LDC R93, c[0x0][0x22c] ;  /* 0x00008b00ff5d7b82 */ /* 0x000e220000000800 */
[----:B--2---:R2:W-:Y:S04]  /*b11a0*/  @P2 STG.E.U8 desc[UR4][R174.64], R91 ;  /* 0x0000005bae002986 */ /* 0x0045e8000c101104 */
[----:B-1----:R-:W3:Y:S04]  /*b11b0*/  LDL.LU.64 R186, [R1+0xad0] ;  /* 0x000ad00001ba7983 */ /* 0x002ee80000300a00 */
[----:B--2---:R-:W2:Y:S01]  /*b11c0*/  LDL.LU.64 R174, [R1+0xa30] ;  /* 0x000a300001ae7983 */ /* 0x004ea20000300a00 */
[----:B----4-:R-:W-:-:S05]  /*b11d0*/  PRMT R88, R84, 0x7770, RZ ;  /* 0x0000777054587816 */ /* 0x010fca00000000ff */
[----:B---3--:R1:W-:Y:S02]  /*b11e0*/  @P6 STG.E.U8 desc[UR4][R178.64], R88 ;  /* 0x00000058b2006986 */ /* 0x0083e4000c101104 */
[----:B-1----:R-:W-:Y:S02]  /*b11f0*/  PRMT R88, R84, 0x7771, RZ ;  /* 0x0000777154587816 */ /* 0x002fe400000000ff */
[----:B------:R-:W3:Y:S04]  /*b1200*/  LDL.LU.64 R178, [R1+0x8a0] ;  /* 0x0008a00001b27983 */ /* 0x000ee80000300a00 */
[----:B------:R1:W-:Y:S04]  /*b1210*/  @P5 STG.E.U8 desc[UR4][R86.64], R88 ;  /* 0x0000005856005986 */ /* 0x0003e8000c101104 */
[----:B-1----:R-:W4:Y:S01]  /*b1220*/  LDL.LU.64 R86, [R1+0x3ba0] ;  /* 0x003ba00001567983 */ /* 0x002f220000300a00 */
[----:B------:R-:W-:Y:S01]  /*b1230*/  ISETP.LT.AND P4, PT, R11, R92, !P0 ;  /* 0x0000005c0b00720c */ /* 0x000fe20004781270 */
[C---:B------:R-:W-:Y:S01]  /*b1240*/  VIADD R11, R10.reuse, 0x193 ;  /* 0x000001930a0b7836 */ /* 0x040fe20000000000 */
[----:B------:R-:W1:Y:S01]  /*b1250*/  LDC R92, c[0x0][0x22c] ;  /* 0x00008b00ff5c7b82 */ /* 0x000e620000000800 */
[C---:B------:R-:W-:Y:S01]  /*b1260*/  VIADD R90, R10.reuse, 0x196 ;  /* 0x000001960a5a7836 */ /* 0x040fe20000000000 */
[----:B------:R-:W3:Y:S02]  /*b1270*/  LDL.LU.64 R172, [R1+0x7f8] ;  /* 0x0007f80001ac7983 */ /* 0x000ee40000300a00 */
[----:B0-----:R-:W-:Y:S01]  /*b1280*/  ISETP.LT.AND P3, PT, R11, R95, !P0 ;  /* 0x0000005f0b00720c */ /* 0x001fe20004761270 */
[C---:B------:R-:W-:Y:S01]  /*b1290*/  VIADD R11, R10.reuse, 0x194 ;  /* 0x000001940a0b7836 */ /* 0x040fe20000000000 */
[----:B------:R-:W-:Y:S01]  /*b12a0*/  PRMT R91, R85, 0x7770, RZ ;  /* 0x00007770555b7816 */ /* 0x000fe200000000ff */
[C---:B------:R-:W-:Y:S01]  /*b12b0*/  VIADD R96, R10.reuse, 0x198 ;  /* 0x000001980a607836 */ /* 0x040fe20000000000 */
[----:B------:R-:W0:Y:S02]  /*b12c0*/  LDC R88, c[0x0][0x22c] ;  /* 0x00008b00ff587b82 */ /* 0x000e240000000800 */
[----:B------:R-:W-:Y:S01]  /*b12d0*/  ISETP.LT.AND P2, PT, R11, R89, !P0 ;  /* 0x000000590b00720c */ /* 0x000fe20004741270 */
[----:B------:R-:W-:Y:S01]  /*b12e0*/  VIADD R11, R10, 0x195 ;  /* 0x000001950a0b7836 */ /* 0x000fe20000000000 */
[----:B------:R-:W-:Y:S01]  /*b12f0*/  ISETP.LT.AND P5, PT, R90, R93, !P0 ;  /* 0x0000005d5a00720c */ /* 0x000fe200047a1270 */
[----:B------:R-:W-:-:S03]  /*b1300*/  VIADD R93, R10, 0x197 ;  /* 0x000001970a5d7836 */ /* 0x000fc60000000000 */
[----:B------:R-:W-:Y:S01]  /*b1310*/  ISETP.LT.AND P6, PT, R11, R94, !P0 ;  /* 0x0000005e0b00720c */ /* 0x000fe200047c1270 */
[----:B------:R1:W-:Y:S01]  /*b1320*/  @P4 STG.E.U8 desc[UR4][R176.64], R91 ;  /* 0x0000005bb0004986 */ /* 0x0003e2000c101104 */
[----:B------:R-:W-:Y:S01]  /*b1330*/  PRMT R94, R85, 0x7771, RZ ;  /* 0x00007771555e7816 */ /* 0x000fe200000000ff */
[----:B------:R-:W0:Y:S04]  /*b1340*/  LDC R89, c[0x0][0x22c] ;  /* 0x00008b00ff597b82 */ /* 0x000e280000000800 */
[----:B------:R2:W-:Y:S01]  /*b1350*/  @P3 STG.E.U8 desc[UR4][R184.64], R94 ;  /* 0x0000005eb8003986 */ /* 0x0005e2000c101104 */
[----:B-1----:R-:W-:-:S03]  /*b1360*/  ISETP.LT.AND P4, PT, R93, R92, !P0 ;  /* 0x0000005c5d00720c */ /* 0x002fc60004781270 */
[----:B------:R-:W1:Y:S01]  /*b1370*/  LDC R11, c[0x0][0x22c] ;  /* 0x00008b00ff0b7b82 */ /* 0x000e620000000800 */
[----:B------:R-:W3:Y:S04]  /*b1380*/  LDL.LU.64 R176, [R1+0x688] ;  /* 0x0006880001b07983 */ /* 0x000ee80000300a00 */
[----:B--2---:R-:W2:Y:S03]  /*b1390*/  LDL.LU.64 R184, [R1+0x5c0] ;  /* 0x0005c00001b87983 */ /* 0x004ea60000300a00 */
[----:B------:R-:W1:Y:S08]  /*b13a0*/  LDC R90, c[0x0][0x22c] ;  /* 0x00008b00ff5a7b82 */ /* 0x000e700000000800 */
[----:B------:R-:W1:Y:S01]  /*b13b0*/  LDC R92, c[0x0][0x22c] ;  /* 0x00008b00ff5c7b82 */ /* 0x000e620000000800 */
[----:B----4-:R-:W-:-:S02]  /*b13c0*/  PRMT R93, R86, 0x7770, RZ ;  /* 0x00007770565d7816 */ /* 0x010fc400000000ff */
[----:B------:R-:W-:-:S03]  /*b13d0*/  PRMT R91, R86, 0x7771, RZ ;  /* 0x00007771565b7816 */ /* 0x000fc600000000ff */
[----:B------:R4:W-:Y:S01]  /*b13e0*/  @P2 STG.E.U8 desc[UR4][R186.64], R93 ;  /* 0x0000005dba002986 */ /* 0x0009e2000c101104 */
[----:B------:R-:W-:-:S03]  /*b13f0*/  PRMT R94, R87, 0x7770, RZ ;  /* 0x00007770575e7816 */ /* 0x000fc600000000ff */
[----:B------:R0:W-:Y:S04]  /*b1400*/  @P6 STG.E.U8 desc[UR4][R174.64], R91 ;  /* 0x0000005bae006986 */ /* 0x0001e8000c101104 */
[----:B----4-:R-:W4:Y:S04]  /*b1410*/  LDL.LU.64 R186, [R1+0x440] ;  /* 0x0004400001ba7983 */ /* 0x010f280000300a00 */
[----:B0-----:R-:W4:Y:S04]  /*b1420*/  LDL.LU.64 R174, [R1+0x3a8] ;  /* 0x0003a80001ae7983 */ /* 0x001f280000300a00 */
[----:B---3--:R0:W-:Y:S04]  /*b1430*/  @P5 STG.E.U8 desc[UR4][R178.64], R94 ;  /* 0x0000005eb2005986 */ /* 0x0081e8000c101104 */
[----:B0-----:R-:W3:Y:S01]  /*b1440*/  LDL.LU.64 R178, [R1+0x208] ;  /* 0x0002080001b27983 */ /* 0x001ee20000300a00 */
[----:B------:R-:W-:Y:S01]  /*b1450*/  ISETP.LT.AND P3, PT, R96, R89, !P0 ;  /* 0x000000596000720c */ /* 0x000fe20004761270 */
[C---:B------:R-:W-:Y:S01]  /*b1460*/  VIADD R96, R10.reuse, 0x199 ;  /* 0x000001990a607836 */ /* 0x040fe20000000000 */
[----:B------:R-:W0:Y:S01]  /*b1470*/  LDC R89, c[0x0][0x22c] ;  /* 0x00008b00ff597b82 */ /* 0x000e220000000800 */
[----:B------:R-:W-:-:S03]  /*b1480*/  VIADD R95, R10, 0x19a ;  /* 0x0000019a0a5f7836 */ /* 0x000fc60000000000 */
[----:B-1----:R-:W-:-:S04]  /*b1490*/  ISETP.LT.AND P2, PT, R96, R11, !P0 ;  /* 0x0000000b6000720c */ /* 0x002fc80004741270 */
[----:B------:R-:W1:Y:S01]  /*b14a0*/  LDC R11, c[0x0][0x22c] ;  /* 0x00008b00ff0b7b82 */ /* 0x000e620000000800 */
[----:B------:R-:W-:Y:S01]  /*b14b0*/  ISETP.LT.AND P6, PT, R95, R90, !P0 ;  /* 0x0000005a5f00720c */ /* 0x000fe200047c1270 */
[----:B------:R-:W-:Y:S01]  /*b14c0*/  VIADD R95, R10, 0x19b ;  /* 0x0000019b0a5f7836 */ /* 0x000fe20000000000 */
[----:B------:R-:W-:-:S05]  /*b14d0*/  PRMT R93, R87, 0x7771, RZ ;  /* 0x00007771575d7816 */ /* 0x000fca00000000ff */
[----:B------:R-:W4:Y:S01]  /*b14e0*/  LDC R90, c[0x0][0x22c] ;  /* 0x00008b00ff5a7b82 */ /* 0x000f220000000800 */
[----:B------:R-:W-:Y:S01]  /*b14f0*/  ISETP.LT.AND P5, PT, R95, R92, !P0 ;  /* 0x0000005c5f00720c */ /* 0x000fe200047a1270 */
[----:B------:R-:W-:Y:S01]  /*b1500*/  VIADD R95, R10, 0x19c ;  /* 0x0000019c0a5f7836 */ /* 0x000fe20000000000 */
[----:B------:R-:W-:Y:S01]  /*b1510*/  @P4 STG.E.U8 desc[UR4][R172.64], R93 ;  /* 0x0000005dac004986 */ /* 0x000fe2000c101104 */
[----:B------:R-:W-:Y:S01]  /*b1520*/  PRMT R91, R84, 0x7772, RZ ;  /* 0x00007772545b7816 */ /* 0x000fe200000000ff */
[----:B------:R-:W-:Y:S01]  /*b1530*/  VIADD R94, R10, 0x19e ;  /* 0x0000019e0a5e7836 */ /* 0x000fe20000000000 */
[----:B------:R-:W-:Y:S02]  /*b1540*/  PRMT R84, R84, 0x7773, RZ ;  /* 0x0000777354547816 */ /* 0x000fe400000000ff */
[----:B------:R-:W-:Y:S01]  /*b1550*/  ISETP.LT.AND P4, PT, R95, R88, !P0 ;  /* 0x000000585f00720c */ /* 0x000fe20004781270 */
[----:B------:R-:W-:Y:S01]  /*b1560*/  VIADD R88, R10, 0x19d ;  /* 0x0000019d0a587836 */ /* 0x000fe20000000000 */
[----:B------:R1:W-:Y:S01]  /*b1570*/  @P3 STG.E.U8 desc[UR4][R176.64], R91 ;  /* 0x0000005bb0003986 */ /* 0x0003e2000c101104 */
[----:B------:R-:W3:Y:S03]  /*b1580*/  LDC R92, c[0x0][0x22c] ;  /* 0x00008b00ff5c7b82 */ /* 0x000ee60000000800 */
[----:B0-----:R-:W-:Y:S01]  /*b1590*/  ISETP.LT.AND P3, PT, R88, R89, !P0 ;  /* 0x000000595800720c */ /* 0x001fe20004761270 */
[----:B--2---:R0:W-:Y:S01]  /*b15a0*/  @P2 STG.E.U8 desc[UR4][R184.64], R84 ;  /* 0x00000054b8002986 */ /* 0x0041e2000c101104 */
[----:B------:R-:W-:-:S02]  /*b15b0*/  PRMT R88, R85, 0x7772, RZ ;  /* 0x0000777255587816 */ /* 0x000fc400000000ff */
[----:B-1----:R-:W-:Y:S01]  /*b15c0*/  ISETP.LT.AND P2, PT, R94, R11, !P0 ;  /* 0x0000000b5e00720c */ /* 0x002fe20004741270 */
[C---:B------:R-:W-:Y:S01]  /*b15d0*/  VIADD R11, R10.reuse, 0x19f ;  /* 0x0000019f0a0b7836 */ /* 0x040fe20000000000 */
[----:B------:R-:W-:Y:S01]  /*b15e0*/  PRMT R85, R85, 0x7773, RZ ;  /* 0x0000777355557816 */ /* 0x000fe200000000ff */
[----:B------:R-:W1:Y:S01]  /*b15f0*/  LDC R89, c[0x0][0x22c] ;  /* 0x00008b00ff597b82 */ /* 0x000e620000000800 */
[----:B------:R-:W2:Y:S04]  /*b1600*/  LDL.LU.64 R176, [R1+0x1a8] ;  /* 0x0001a80001b07983 */ /* 0x000ea80000300a00 */
[----:B0-----:R-:W2:Y:S01]  /*b1610*/  LDL.LU.64 R184, [R1+0x1a0] ;  /* 0x0001a00001b87983 */ /* 0x001ea20000300a00 */
[----:B------:R-:W-:Y:S02]  /*b1620*/  VIADD R95, R10, 0x1a0 ;  /* 0x000001a00a5f7836 */ /* 0x000fe40000000000 */
[----:B------:R-:W0:Y:S08]  /*b1630*/  LDC R93, c[0x0][0x22c] ;  /* 0x00008b00ff5d7b82 */ /* 0x000e300000000800 */
[----:B------:R-:W0:Y:S01]  /*b1640*/  LDC R91, c[0x0][0x22c] ;  /* 0x00008b00ff5b7b82 */ /* 0x000e220000000800 */
[----:B----4-:R4:W-:Y:S01]  /*b1650*/  @P6 STG.E.U8 desc[UR4][R186.64], R88 ;  /* 0x00000058ba006986 */ /* 0x0109e2000c101104 */
[----:B------:R-:W-:-:S02]  /*b1660*/  ISETP.LT.AND P6, PT, R11, R90, !P0 ;  /* 0x0000005a0b00720c */ /* 0x000fc400047c1270 */
[C---:B------:R-:W-:Y:S01]  /*b1670*/  PRMT R11, R86.reuse, 0x7772, RZ ;  /* 0x00007772560b7816 */ /* 0x040fe200000000ff */
[----:B------:R-:W-:Y:S01]  /*b1680*/  @P5 STG.E.U8 desc[UR4][R174.64], R85 ;  /* 0x00000055ae005986 */ /* 0x000fe2000c101104 */
[----:B------:R-:W-:Y:S02]  /*b1690*/  PRMT R86, R86, 0x7773, RZ ;  /* 0x0000777356567816 */ /* 0x000fe400000000ff */
[----:B------:R-:W0:Y:S01]  /*b16a0*/  LDC R90, c[0x0][0x22c] ;  /* 0x00008b00ff5a7b82 */ /* 0x000e220000000800 */
[----:B----4-:R-:W4:Y:S01]  /*b16b0*/  LDL.LU.64 R186, [R1+0x198] ;  /* 0x0001980001ba7983 */ /* 0x010f220000300a00 */
[----:B------:R-:W-:-:S06]  /*b16c0*/  VIADD R84, R10, 0x1a1 ;  /* 0x000001a10a547836 */ /* 0x000fcc0000000000 */
[----:B------:R-:W4:Y:S01]  /*b16d0*/  LDC R88, c[0x0][0x22c] ;  /* 0x00008b00ff587b82 */ /* 0x000f220000000800 */
[----:B---3--:R3:W-:Y:S04]  /*b16e0*/  @P4 STG.E.U8 desc[UR4][R178.64], R11 ;  /* 0x0000000bb2004986 */ /* 0x0087e8000c101104 */
[----:B------:R1:W-:Y:S04]  /*b16f0*/  @P3 STG.E.U8 desc[UR4][R80.64], R86 ;  /* 0x0000005650003986 */ /* 0x0003e8000c101104 */
[----:B---3--:R-:W3:Y:S04]  /*b1700*/  LDL.LU.64 R178, [R1+0xf8] ;  /* 0x0000f80001b27983 */ /* 0x008ee80000300a00 */
[----:B-1----:R-:W4:Y:S01]  /*b1710*/  LDL.LU.64 R80, [R1+0x3b98] ;  /* 0x003b980001507983 */ /* 0x002f220000300a00 */
[----:B------:R-:W-:Y:S01]  /*b1720*/  ISETP.LT.AND P5, PT, R95, R92, !P0 ;  /* 0x0000005c5f00720c */ /* 0x000fe200047a1270 */
[----:B------:R-:W-:Y:S01]  /*b1730*/  VIADD R85, R10, 0x1a3 ;  /* 0x000001a30a557836 */ /* 0x000fe20000000000 */
[----:B------:R-:W-:Y:S01]  /*b1740*/  ISETP.LT.AND P4, PT, R84, R89, !P0 ;  /* 0x000000595400720c */ /* 0x000fe20004781270 */
[----:B------:R-:W3:Y:S01]  /*b1750*/  LDL.LU.64 R174, [R1+0xf0] ;  /* 0x0000f00001ae7983 */ /* 0x000ee20000300a00 */
[C---:B------:R-:W-:Y:S01]  /*b1760*/  PRMT R84, R87.reuse, 0x7772, RZ ;  /* 0x0000777257547816 */ /* 0x040fe200000000ff */
[----:B------:R-:W1:Y:S01]  /*b1770*/  LDC R89, c[0x0][0x22c] ;  /* 0x00008b00ff597b82 */ /* 0x000e620000000800 */
[----:B------:R-:W-:-:S07]  /*b1780*/  PRMT R87, R87, 0x7773, RZ ;  /* 0x0000777357577816 */ /* 0x000fce00000000ff */
[----:B------:R-:W3:Y:S01]  /*b1790*/  LDC R86, c[0x0][0x22c] ;  /* 0x00008b00ff567b82 */ /* 0x000ee20000000800 */
[----:B--2---:R2:W-:Y:S01]  /*b17a0*/  @P2 STG.E.U8 desc[UR4][R176.64], R84 ;  /* 0x00000054b0002986 */ /* 0x0045e2000c101104 */
[----:B0-----:R-:W-:-:S03]  /*b17b0*/  ISETP.LT.AND P2, PT, R85, R90, !P0 ;  /* 0x0000005a5500720c */ /* 0x001fc60004741270 */
[----:B------:R0:W-:Y:S04]  /*b17c0*/  @P6 STG.E.U8 desc[UR4][R184.64], R87 ;  /* 0x00000057b8006986 */ /* 0x0001e8000c101104 */
[----:B--2---:R-:W2:Y:S04]  /*b17d0*/  LDL.LU.64 R176, [R1+0xe8] ;  /* 0x0000e80001b07983 */ /* 0x004ea80000300a00 */
[----:B0-----:R-:W2:Y:S01]  /*b17e0*/  LDL.LU.64 R184, [R1+0xe0] ;  /* 0x0000e00001b87983 */ /* 0x001ea20000300a00 */
[C---:B----4-:R-:W-:Y:S02]  /*b17f0*/  PRMT R11, R80.reuse, 0x7770, RZ ;  /* 0x00007770500b7816 */ /* 0x050fe400000000ff */
[----:B------:R-:W-:Y:S01]  /*b1800*/  PRMT R85, R80, 0x7771, RZ ;  /* 0x0000777150557816 */ /* 0x000fe200000000ff */
[C---:B------:R-:W-:Y:S01]  /*b1810*/  VIADD R92, R10.reuse, 0x1a2 ;  /* 0x000001a20a5c7836 */ /* 0x040fe20000000000 */
[----:B------:R-:W-:Y:S01]  /*b1820*/  PRMT R84, R81, 0x7770, RZ ;  /* 0x0000777051547816 */ /* 0x000fe200000000ff */
[----:B------:R0:W-:Y:S01]  /*b1830*/  @P5 STG.E.U8 desc[UR4][R186.64], R11 ;  /* 0x0000000bba005986 */ /* 0x0001e2000c101104 */
[----:B------:R-:W-:Y:S01]  /*b1840*/  VIADD R90, R10, 0x1a4 ;  /* 0x000001a40a5a7836 */ /* 0x000fe20000000000 */
[----:B------:R-:W4:Y:S02]  /*b1850*/  LDC R87, c[0x0][0x22c] ;  /* 0x00008b00ff577b82 */ /* 0x000f240000000800 */
[----:B------:R1:W-:Y:S04]  /*b1860*/  @P4 STG.E.U8 desc[UR4][R82.64], R85 ;  /* 0x0000005552004986 */ /* 0x0003e8000c101104 */
[----:B0-----:R-:W4:Y:S04]  /*b1870*/  LDL.LU.64 R186, [R1+0xd8] ;  /* 0x0000d80001ba7983 */ /* 0x001f280000300a00 */
[----:B-1----:R-:W2:Y:S01]  /*b1880*/  LDL.LU.64 R82, [R1+0x3b90] ;  /* 0x003b900001527983 */ /* 0x002ea20000300a00 */
[----:B------:R-:W-:-:S02]  /*b1890*/  ISETP.LT.AND P3, PT, R92, R93, !P0 ;  /* 0x0000005d5c00720c */ /* 0x000fc40004761270 */
[----:B------:R-:W-:Y:S01]  /*b18a0*/  ISETP.LT.AND P6, PT, R90, R91, !P0 ;  /* 0x0000005b5a00720c */ /* 0x000fe200047c1270 */
[C---:B------:R-:W-:Y:S01]  /*b18b0*/  VIADD R91, R10.reuse, 0x1a5 ;  /* 0x000001a50a5b7836 */ /* 0x040fe20000000000 */
[----:B------:R-:W4:Y:S01]  /*b18c0*/  LDL.LU.64 R172, [R1+0xd0] ;  /* 0x0000d00001ac7983 */ /* 0x000f220000300a00 */
[----:B------:R-:W-:Y:S01]  /*b18d0*/  VIADD R90, R10, 0x1a6 ;  /* 0x000001a60a5a7836 */ /* 0x000fe20000000000 */
[----:B------:R-:W-:Y:S01]  /*b18e0*/  PRMT R11, R81, 0x7771, RZ ;  /* 0x00007771510b7816 */ /* 0x000fe200000000ff */
[----:B------:R-:W0:Y:S01]  /*b18f0*/  LDC R92, c[0x0][0x22c] ;  /* 0x00008b00ff5c7b82 */ /* 0x000e220000000800 */
[----:B------:R-:W-:Y:S02]  /*b1900*/  ISETP.LT.AND P5, PT, R91, R88, !P0 ;  /* 0x000000585b00720c */ /* 0x000fe400047a1270 */
[----:B------:R-:W-:-:S03]  /*b1910*/  ISETP.LT.AND P4, PT, R90, R89, !P0 ;  /* 0x000000595a00720c */ /* 0x000fc60004781270 */
[----:B---3--:R1:W-:Y:S01]  /*b1920*/  @P3 STG.E.U8 desc[UR4][R178.64], R84 ;  /* 0x00000054b2003986 */ /* 0x0083e2000c101104 */
[C---:B------:R-:W-:Y:S01]  /*b1930*/  VIADD R91, R10.reuse, 0x1a8 ;  /* 0x000001a80a5b7836 */ /* 0x040fe20000000000 */
[----:B------:R-:W3:Y:S02]  /*b1940*/  LDC R88, c[0x0][0x22c] ;  /* 0x00008b00ff587b82 */ /* 0x000ee40000000800 */
[----:B------:R1:W-:Y:S06]  /*b1950*/  @P2 STG.E.U8 desc[UR4][R174.64], R11 ;  /* 0x0000000bae002986 */ /* 0x0003ec000c101104 */
[----:B------:R-:W3:Y:S01]  /*b1960*/  LDC R90, c[0x0][0x22c] ;  /* 0x00008b00ff5a7b82 */ /* 0x000ee20000000800 */
[----:B-1----:R-:W3:Y:S04]  /*b1970*/  LDL.LU.64 R178, [R1+0xc8] ;  /* 0x0000c80001b27983 */ /* 0x002ee80000300a00 */
[----:B------:R-:W3:Y:S01]  /*b1980*/  LDL.LU.64 R174, [R1+0xc0] ;  /* 0x0000c00001ae7983 */ /* 0x000ee20000300a00 */
[----:B------:R-:W-:-:S05]  /*b1990*/  VIADD R89, R10, 0x1a7 ;  /* 0x000001a70a597836 */ /* 0x000fca0000000000 */
[----:B0-----:R-:W-:Y:S02]  /*b19a0*/  ISETP.LT.AND P3, PT, R89, R92, !P0 ;  /* 0x0000005c5900720c */ /* 0x001fe40004761270 */
[----:B------:R-:W0:Y:S01]  /*b19b0*/  LDC R89, c[0x0][0x22c] ;  /* 0x00008b00ff597b82 */ /* 0x000e220000000800 */
[C---:B--2---:R-:W-:Y:S02]  /*b19c0*/  PRMT R85, R82.reuse, 0x7770, RZ ;  /* 0x0000777052557816 */ /* 0x044fe400000000ff */
[----:B------:R-:W-:Y:S02]  /*b19d0*/  PRMT R84, R82, 0x7771, RZ ;  /* 0x0000777152547816 */ /* 0x000fe400000000ff */
[----:B------:R-:W-:Y:S01]  /*b19e0*/  PRMT R11, R83, 0x7770, RZ ;  /* 0x00007770530b7816 */ /* 0x000fe200000000ff */
[----:B------:R1:W-:Y:S04]  /*b19f0*/  @P6 STG.E.U8 desc[UR4][R176.64], R85 ;  /* 0x00000055b0006986 */ /* 0x0003e8000c101104 */
[----:B------:R2:W-:Y:S04]  /*b1a00*/  @P5 STG.E.U8 desc[UR4][R184.64], R84 ;  /* 0x00000054b8005986 */ /* 0x0005e8000c101104 */
[----:B----4-:R4:W-:Y:S04]  /*b1a10*/  @P4 STG.E.U8 desc[UR4][R186.64], R11 ;  /* 0x0000000bba004986 */ /* 0x0109e8000c101104 */
[----:B-1----:R-:W3:Y:S04]  /*b1a20*/  LDL.LU.64 R176, [R1+0xb8] ;  /* 0x0000b80001b07983 */ /* 0x002ee80000300a00 */
[----:B--2---:R-:W2:Y:S04]  /*b1a30*/  LDL.LU.64 R184, [R1+0xb0] ;  /* 0x0000b00001b87983 */ /* 0x004ea80000300a00 */
[----:B----4-:R-:W4:Y:S01]  /*b1a40*/  LDL.LU.64 R186, [R1+0xa8] ;  /* 0x0000a80001ba7983 */ /* 0x010f220000300a00 */
[----:B------:R-:W-:-:S02]  /*b1a50*/  ISETP.LT.AND P2, PT, R91, R86, !P0 ;  /* 0x000000565b00720c */ /* 0x000fc40004741270 */
[----:B------:R-:W1:Y:S01]  /*b1a60*/  LDC R86, c[0x0][0x22c] ;  /* 0x00008b00ff567b82 */ /* 0x000e620000000800 */
[C---:B------:R-:W-:Y:S02]  /*b1a70*/  VIADD R92, R10.reuse, 0x1aa ;  /* 0x000001aa0a5c7836 */ /* 0x040fe40000000000 */
[----:B------:R-:W-:-:S03]  /*b1a80*/  VIADD R91, R10, 0x1a9 ;  /* 0x000001a90a5b7836 */ /* 0x000fc60000000000 */
[----:B------:R-:W-:Y:S01]  /*b1a90*/  ISETP.LT.AND P5, PT, R92, R87, !P0 ;  /* 0x000000575c00720c */ /* 0x000fe200047a1270 */
[----:B------:R-:W-:Y:S01]  /*b1aa0*/  VIADD R92, R10, 0x1ab ;  /* 0x000001ab0a5c7836 */ /* 0x000fe20000000000 */
[----:B---3--:R-:W-:Y:S02]  /*b1ab0*/  ISETP.LT.AND P6, PT, R91, R88, !P0 ;  /* 0x000000585b00720c */ /* 0x008fe400047c1270 */
[----:B------:R-:W-:Y:S01]  /*b1ac0*/  PRMT R85, R83, 0x7771, RZ ;  /* 0x0000777153557816 */ /* 0x000fe200000000ff */
[----:B------:R-:W3:Y:S01]  /*b1ad0*/  LDC R87, c[0x0][0x22c] ;  /* 0x00008b00ff577b82 */ /* 0x000ee20000000800 */
[----:B0-----:R-:W-:Y:S01]  /*b1ae0*/  ISETP.LT.AND P4, PT, R92, R89, !P0 ;  /* 0x000000595c00720c */ /* 0x001fe20004781270 */
[----:B------:R-:W-:Y:S01]  /*b1af0*/  VIADD R89, R10, 0x1ac ;  /* 0x000001ac0a597836 */ /* 0x000fe20000000000 */
[----:B------:R-:W-:Y:S01]  /*b1b00*/  PRMT R84, R80, 0x7772, RZ ;  /* 0x0000777250547816 */ /* 0x000fe200000000ff */
[----:B------:R-:W-:Y:S01]  /*b1b10*/  VIADD R91, R10, 0x1ad ;  /* 0x000001ad0a5b7836 */ /* 0x000fe20000000000 */
[----:B------:R-:W-:Y:S02]  /*b1b20*/  @P3 STG.E.U8 desc[UR4][R172.64], R85 ;  /* 0x00000055ac003986 */ /* 0x000fe4000c101104 */
[----:B------:R-:W-:Y:S01]  /*b1b30*/  ISETP.LT.AND P3, PT, R89, R90, !P0 ;  /* 0x0000005a5900720c */ /* 0x000fe20004761270 */
[----:B------:R-:W0:Y:S01]  /*b1b40*/  LDC R88, c[0x0][0x22c] ;  /* 0x00008b00ff587b82 */ /* 0x000e220000000800 */
[----:B------:R1:W-:Y:S01]  /*b1b50*/  @P2 STG.E.U8 desc[UR4][R178.64], R84 ;  /* 0x00000054b2002986 */ /* 0x0003e2000c101104 */
[----:B------:R-:W-:-:S02]  /*b1b60*/  PRMT R80, R80, 0x7773, RZ ;  /* 0x0000777350507816 */ /* 0x000fc400000000ff */
[----:B-1----:R-:W-:Y:S02]  /*b1b70*/  ISETP.LT.AND P2, PT, R91, R86, !P0 ;  /* 0x000000565b00720c */ /* 0x002fe40004741270 */
[C---:B------:R-:W-:Y:S01]  /*b1b80*/  PRMT R11, R81.reuse, 0x7772, RZ ;  /* 0x00007772510b7816 */ /* 0x040fe200000000ff */
[----:B------:R1:W-:Y:S01]  /*b1b90*/  @P6 STG.E.U8 desc[UR4][R174.64], R80 ;  /* 0x00000050ae006986 */ /* 0x0003e2000c101104 */
[----:B------:R-:W-:Y:S01]  /*b1ba0*/  PRMT R81, R81, 0x7773, RZ ;  /* 0x0000777351517816 */ /* 0x000fe200000000ff */
[----:B------:R-:W3:Y:S02]  /*b1bb0*/  LDC R89, c[0x0][0x22c] ;  /* 0x00008b00ff597b82 */ /* 0x000ee40000000800 */
[----:B------:R-:W3:Y:S01]  /*b1bc0*/  LDL.LU.64 R178, [R1+0x98] ;  /* 0x0000980001b27983 */ /* 0x000ee20000300a00 */
[----:B------:R-:W-:-:S05]  /*b1bd0*/  VIADD R91, R10, 0x1ae ;  /* 0x000001ae0a5b7836 */ /* 0x000fca0000000000 */
[----:B------:R-:W3:Y:S01]  /*b1be0*/  LDC R86, c[0x0][0x22c] ;  /* 0x00008b00ff567b82 */ /* 0x000ee20000000800 */
[C---:B-1----:R-:W-:Y:S01]  /*b1bf0*/  PRMT R80, R82.reuse, 0x7772, RZ ;  /* 0x0000777252507816 */ /* 0x042fe200000000ff */
[----:B------:R-:W3:Y:S01]  /*b1c00*/  LDL.LU.64 R174, [R1+0x90] ;  /* 0x0000900001ae7983 */ /* 0x000ee20000300a00 */
[----:B------:R-:W-:-:S05]  /*b1c10*/  PRMT R82, R82, 0x7773, RZ ;  /* 0x0000777352527816 */ /* 0x000fca00000000ff */
[----:B------:R-:W1:Y:S08]  /*b1c20*/  LDC R84, c[0x0][0x22c] ;  /* 0x00008b00ff547b82 */ /* 0x000e700000000800 */
[----:B------:R-:W1:Y:S01]  /*b1c30*/  LDC R85, c[0x0][0x22c] ;  /* 0x00008b00ff557b82 */ /* 0x000e620000000800 */
[----:B------:R0:W-:Y:S04]  /*b1c40*/  @P5 STG.E.U8 desc[UR4][R176.64], R11 ;  /* 0x0000000bb0005986 */ /* 0x0001e8000c101104 */
[----:B--2---:R2:W-:Y:S04]  /*b1c50*/  @P4 STG.E.U8 desc[UR4][R184.64], R81 ;  /* 0x00000051b8004986 */ /* 0x0045e8000c101104 */
[----:B----4-:R-:W-:Y:S04]  /*b1c60*/  @P3 STG.E.U8 desc[UR4][R186.64], R80 ;  /* 0x00000050ba003986 */ /* 0x010fe8000c101104 */
[----:B0-----:R-:W4:Y:S04]  /*b1c70*/  LDL.LU.64 R176, [R1+0x88] ;  /* 0x0000880001b07983 */ /* 0x001f280000300a00 */
[----:B--2---:R-:W2:Y:S04]  /*b1c80*/  LDL.LU.64 R184, [R1+0x78] ;  /* 0x0000780001b87983 */ /* 0x004ea80000300a00 */
[----:B------:R0:W-:Y:S04]  /*b1c90*/  @P2 STG.E.U8 desc[UR4][R76.64], R82 ;  /* 0x000000524c002986 */ /* 0x0001e8000c101104 */
[----:B0-----:R-:W4:Y:S01]  /*b1ca0*/  LDL.LU.64 R76, [R1+0x3b88] ;  /* 0x003b8800014c7983 */ /* 0x001f220000300a00 */
[----:B------:R-:W-:Y:S01]  /*b1cb0*/  ISETP.LT.AND P6, PT, R91, R88, !P0 ;  /* 0x000000585b00720c */ /* 0x000fe200047c1270 */
[C---:B------:R-:W-:Y:S01]  /*b1cc0*/  VIADD R88, R10.reuse, 0x1af ;  /* 0x000001af0a587836 */ /* 0x040fe20000000000 */
[C---:B------:R-:W-:Y:S01]  /*b1cd0*/  PRMT R11, R83.reuse, 0x7772, RZ ;  /* 0x00007772530b7816 */ /* 0x040fe200000000ff */
[C---:B------:R-:W-:Y:S01]  /*b1ce0*/  VIADD R81, R10.reuse, 0x1b3 ;  /* 0x000001b30a517836 */ /* 0x040fe20000000000 */
[----:B------:R-:W2:Y:S01]  /*b1cf0*/  LDL.LU.64 R186, [R1+0x70] ;  /* 0x0000700001ba7983 */ /* 0x000ea20000300a00 */
[----:B------:R-:W-:Y:S01]  /*b1d00*/  VIADD R90, R10, 0x1b2 ;  /* 0x000001b20a5a7836 */ /* 0x000fe20000000000 */
[----:B---3--:R-:W-:Y:S01]  /*b1d10*/  ISETP.LT.AND P5, PT, R88, R87, !P0 ;  /* 0x000000575800720c */ /* 0x008fe200047a1270 */
[----:B------:R-:W-:Y:S01]  /*b1d20*/  VIADD R88, R10, 0x1b0 ;  /* 0x000001b00a587836 */ /* 0x000fe20000000000 */
[----:B------:R-:W-:Y:S01]  /*b1d30*/  PRMT R83, R83, 0x7773, RZ ;  /* 0x0000777353537816 */ /* 0x000fe200000000ff */
[----:B------:R-:W0:Y:S03]  /*b1d40*/  LDC R87, c[0x0][0x22c] ;  /* 0x00008b00ff577b82 */ /* 0x000e260000000800 */
[----:B------:R-:W-:Y:S01]  /*b1d50*/  ISETP.LT.AND P4, PT, R88, R89, !P0 ;  /* 0x000000595800720c */ /* 0x000fe20004781270 */
[----:B------:R-:W-:Y:S01]  /*b1d60*/  VIADD R89, R10, 0x1b1 ;  /* 0x000001b10a597836 */ /* 0x000fe20000000000 */
[----:B------:R3:W-:Y:S03]  /*b1d70*/  @P6 STG.E.U8 desc[UR4][R178.64], R11 ;  /* 0x0000000bb2006986 */ /* 0x0007e6000c101104 */
[----:B------:R-:W2:Y:S01]  /*b1d80*/  LDC R82, c[0x0][0x22c] ;  /* 0x00008b00ff527b82 */ /* 0x000ea20000000800 */
[----:B------:R-:W-:-:S02]  /*b1d90*/  ISETP.LT.AND P3, PT, R89, R86, !P0 ;  /* 0x000000565900720c */ /* 0x000fc40004761270 */
[----:B-1----:R-:W-:Y:S01]  /*b1da0*/  ISETP.LT.AND P6, PT, R81, R84, !P0 ;  /* 0x000000545100720c */ /* 0x002fe200047c1270 */
[----:B------:R-:W-:Y:S01]  /*b1db0*/  @P5 STG.E.U8 desc[UR4][R174.64], R83 ;  /* 0x00000053ae005986 */ /* 0x000fe2000c101104 */
[----:B----4-:R-:W-:-:S03]  /*b1dc0*/  PRMT R80, R76, 0x7770, RZ ;  /* 0x000077704c507816 */ /* 0x010fc600000000ff */
[----:B---3--:R-:W3:Y:S01]  /*b1dd0*/  LDL.LU.64 R178, [R1+0x68] ;  /* 0x0000680001b27983 */ /* 0x008ee20000300a00 */
[----:B------:R-:W-:Y:S01]  /*b1de0*/  PRMT R81, R76, 0x7771, RZ ;  /* 0x000077714c517816 */ /* 0x000fe200000000ff */
[----:B------:R-:W-:Y:S01]  /*b1df0*/  VIADD R84, R10, 0x1b4 ;  /* 0x000001b40a547836 */ /* 0x000fe20000000000 */
[----:B------:R-:W-:Y:S01]  /*b1e00*/  ISETP.LT.AND P2, PT, R90, R85, !P0 ;  /* 0x000000555a00720c */ /* 0x000fe20004741270 */
[----:B------:R1:W-:Y:S01]  /*b1e10*/  @P4 STG.E.U8 desc[UR4][R176.64], R80 ;  /* 0x00000050b0004986 */ /* 0x0003e2000c101104 */
[C---:B------:R-:W-:Y:S01]  /*b1e20*/  PRMT R11, R77.reuse, 0x7770, RZ ;  /* 0x000077704d0b7816 */ /* 0x040fe200000000ff */
[----:B------:R-:W4:Y:S02]  /*b1e30*/  LDC R88, c[0x0][0x22c] ;  /* 0x00008b00ff587b82 */ /* 0x000f240000000800 */
[----:B------:R-:W3:Y:S04]  /*b1e40*/  LDL.LU.64 R182, [R1+0x60] ;  /* 0x0000600001b67983 */ /* 0x000ee80000300a00 */
[----:B------:R-:W3:Y:S01]  /*b1e50*/  LDL.LU.64 R172, [R1+0x58] ;  /* 0x0000580001ac7983 */ /* 0x000ee20000300a00 */
[----:B0-----:R-:W-:Y:S01]  /*b1e60*/  ISETP.LT.AND P5, PT, R84, R87, !P0 ;  /* 0x000000575400720c */ /* 0x001fe200047a1270 */
[----:B------:R-:W0:Y:S02]  /*b1e70*/  LDC R86, c[0x0][0x22c] ;  /* 0x00008b00ff567b82 */ /* 0x000e240000000800 */
[----:B------:R2:W-:Y:S01]  /*b1e80*/  @P3 STG.E.U8 desc[UR4][R78.64], R81 ;  /* 0x000000514e003986 */ /* 0x0005e2000c101104 */
[----:B-1----:R-:W-:-:S05]  /*b1e90*/  PRMT R80, R77, 0x7771, RZ ;  /* 0x000077714d507816 */ /* 0x002fca00000000ff */
[----:B------:R-:W1:Y:S01]  /*b1ea0*/  LDC R85, c[0x0][0x22c] ;  /* 0x00008b00ff557b82 */ /* 0x000e620000000800 */
[----:B--2---:R-:W2:Y:S07]  /*b1eb0*/  LDL.LU.64 R78, [R1+0x3b80] ;  /* 0x003b8000014e7983 */ /* 0x004eae0000300a00 */
[----:B------:R-:W1:Y:S01]  /*b1ec0*/  LDC R83, c[0x0][0x22c] ;  /* 0x00008b00ff537b82 */ /* 0x000e620000000800 */
[----:B------:R-:W3:Y:S04]  /*b1ed0*/  LDL.LU.64 R174, [R1+0x50] ;  /* 0x0000500001ae7983 */ /* 0x000ee80000300a00 */
[----:B------:R-:W3:Y:S03]  /*b1ee0*/  LDL.LU.64 R176, [R1+0x48] ;  /* 0x0000480001b07983 */ /* 0x000ee60000300a00 */
[----:B------:R-:W1:Y:S01]  /*b1ef0*/  LDC R84, c[0x0][0x22c] ;  /* 0x00008b00ff547b82 */ /* 0x000e620000000800 */
[----:B------:R4:W-:Y:S04]  /*b1f00*/  @P2 STG.E.U8 desc[UR4][R184.64], R11 ;  /* 0x0000000bb8002986 */ /* 0x0009e8000c101104 */
[----:B------:R0:W-:Y:S04]  /*b1f10*/  @P6 STG.E.U8 desc[UR4][R186.64], R80 ;  /* 0x00000050ba006986 */ /* 0x0001e8000c101104 */
[----:B----4-:R-:W4:Y:S04]  /*b1f20*/  LDL.LU.64 R184, [R1+0x40] ;  /* 0x0000400001b87983 */ /* 0x010f280000300a00 */
[----:B0-----:R-:W4:Y:S01]  /*b1f30*/  LDL.LU.64 R186, [R1+0x38] ;  /* 0x0000380001ba7983 */ /* 0x001f220000300a00 */
[----:B------:R-:W-:-:S05]  /*b1f40*/  VIADD R87, R10, 0x1b5 ;  /* 0x000001b50a577836 */ /* 0x000fca0000000000 */
[----:B------:R-:W-:Y:S01]  /*b1f50*/  ISETP.LT.AND P4, PT, R87, R88, !P0 ;  /* 0x000000585700720c */ /* 0x000fe20004781270 */
[----:B------:R-:W-:-:S05]  /*b1f60*/  VIADD R87, R10, 0x1b6 ;  /* 0x000001b60a577836 */ /* 0x000fca0000000000 */
[----:B------:R-:W-:Y:S01]  /*b1f70*/  ISETP.LT.AND P3, PT, R87, R86, !P0 ;  /* 0x000000565700720c */ /* 0x000fe20004761270 */
[----:B------:R-:W-:Y:S01]  /*b1f80*/  VIADD R86, R10, 0x1b7 ;  /* 0x000001b70a567836 */ /* 0x000fe20000000000 */
[----:B--2---:R-:W-:-:S05]  /*b1f90*/  PRMT R81, R78, 0x7770, RZ ;  /* 0x000077704e517816 */ /* 0x004fca00000000ff */
[----:B---3--:R0:W-:Y:S04]  /*b1fa0*/  @P5 STG.E.U8 desc[UR4][R178.64], R81 ;  /* 0x00000051b2005986 */ /* 0x0081e8000c101104 */
[----:B0-----:R-:W2:Y:S01]  /*b1fb0*/  LDL.LU.64 R178, [R1+0x30] ;  /* 0x0000300001b27983 */ /* 0x001ea20000300a00 */
[----:B-1----:R-:W-:Y:S01]  /*b1fc0*/  ISETP.LT.AND P2, PT, R86, R85, !P0 ;  /* 0x000000555600720c */ /* 0x002fe20004741270 */
[----:B------:R-:W-:Y:S01]  /*b1fd0*/  VIADD R87, R10, 0x1b8 ;  /* 0x000001b80a577836 */ /* 0x000fe20000000000 */
[----:B------:R-:W0:Y:S04]  /*b1fe0*/  LDC R85, c[0x0][0x22c] ;  /* 0x00008b00ff557b82 */ /* 0x000e280000000800 */
[----:B------:R-:W-:-:S04]  /*b1ff0*/  ISETP.LT.AND P6, PT, R87, R82, !P0 ;  /* 0x000000525700720c */ /* 0x000fc800047c1270 */
[----:B------:R-:W1:Y:S01]  /*b2000*/  LDC R86, c[0x0][0x22c] ;  /* 0x00008b00ff567b82 */ /* 0x000e620000000800 */
[----:B------:R-:W-:Y:S01]  /*b2010*/  PRMT R11, R78, 0x7771, RZ ;  /* 0x000077714e0b7816 */ /* 0x000fe200000000ff */
[----:B------:R-:W-:-:S06]  /*b2020*/  VIADD R88, R10, 0x1ba ;  /* 0x000001ba0a587836 */ /* 0x000fcc0000000000 */
[----:B------:R-:W3:Y:S01]  /*b2030*/  LDC R82, c[0x0][0x22c] ;  /* 0x00008b00ff527b82 */ /* 0x000ee20000000800 */
[----:B------:R4:W-:Y:S01]  /*b2040*/  @P4 STG.E.U8 desc[UR4][R182.64], R11 ;  /* 0x0000000bb6004986 */ /* 0x0009e2000c101104 */
[C---:B------:R-:W-:Y:S02]  /*b2050*/  PRMT R80, R79.reuse, 0x7770, RZ ;  /* 0x000077704f507816 */ /* 0x040fe400000000ff */
[----:B------:R-:W-:Y:S01]  /*b2060*/  ISETP.LT.AND P4, PT, R88, R83, !P0 ;  /* 0x000000535800720c */ /* 0x000fe20004781270 */
[C---:B------:R-:W-:Y:S02]  /*b2070*/  VIADD R88, R10.reuse, 0x1bb ;  /* 0x000001bb0a587836 */ /* 0x040fe40000000000 */
[----:B------:R-:W-:Y:S01]  /*b2080*/  VIADD R87, R10, 0x1b9 ;  /* 0x000001b90a577836 */ /* 0x000fe20000000000 */
[----:B------:R3:W-:Y:S01]  /*b2090*/  @P3 STG.E.U8 desc[UR4][R172.64], R80 ;  /* 0x00000050ac003986 */ /* 0x0007e2000c101104 */
[----:B------:R-:W-:Y:S01]  /*b20a0*/  PRMT R81, R79, 0x7771, RZ ;  /* 0x000077714f517816 */ /* 0x000fe200000000ff */
[----:B------:R-:W2:Y:S01]  /*b20b0*/  LDC R83, c[0x0][0x22c] ;  /* 0x00008b00ff537b82 */ /* 0x000ea20000000800 */
[----:B0-----:R-:W-:Y:S01]  /*b20c0*/  ISETP.LT.AND P3, PT, R88, R85, !P0 ;  /* 0x000000555800720c */ /* 0x001fe20004761270 */
[C---:B------:R-:W-:Y:S01]  /*b20d0*/  VIADD R85, R10.reuse, 0x1bc ;  /* 0x000001bc0a557836 */ /* 0x040fe20000000000 */
[----:B------:R-:W-:Y:S01]  /*b20e0*/  ISETP.LT.AND P5, PT, R87, R84, !P0 ;  /* 0x000000545700720c */ /* 0x000fe200047a1270 */
[----:B------:R-:W-:Y:S01]  /*b20f0*/  VIADD R87, R10, 0x1bd ;  /* 0x000001bd0a577836 */ /* 0x000fe20000000000 */
[----:B----4-:R-:W-:Y:S01]  /*b2100*/  PRMT R11, R76, 0x7772, RZ ;  /* 0x000077724c0b7816 */ /* 0x010fe200000000ff */
[----:B------:R-:W-:Y:S01]  /*b2110*/  @P2 STG.E.U8 desc[UR4][R174.64], R81 ;  /* 0x00000051ae002986 */ /* 0x000fe2000c101104 */
[----:B-1----:R-:W-:Y:S01]  /*b2120*/  ISETP.LT.AND P2, PT, R85, R86, !P0 ;  /* 0x000000565500720c */ /* 0x002fe20004741270 */
[----:B------:R-:W0:Y:S02]  /*b2130*/  LDC R84, c[0x0][0x22c] ;  /* 0x00008b00ff547b82 */ /* 0x000e240000000800 */
[----:B------:R1:W-:Y:S01]  /*b2140*/  @P6 STG.E.U8 desc[UR4][R176.64], R11 ;  /* 0x0000000bb0006986 */ /* 0x0003e2000c101104 */
[----:B---3--:R-:W-:-:S02]  /*b2150*/  ISETP.LT.AND P6, PT, R87, R82, !P0 ;  /* 0x000000525700720c */ /* 0x008fc400047c1270 */
[----:B------:R-:W-:-:S03]  /*b2160*/  PRMT R76, R76, 0x7773, RZ ;  /* 0x000077734c4c7816 */ /* 0x000fc600000000ff */
[----:B------:R-:W3:Y:S01]  /*b2170*/  LDC R85, c[0x0][0x22c] ;  /* 0x00008b00ff557b82 */ /* 0x000ee20000000800 */
[C---:B------:R-:W-:Y:S02]  /*b2180*/  PRMT R80, R77.reuse, 0x7772, RZ ;  /* 0x000077724d507816 */ /* 0x040fe400000000ff */
[----:B------:R-:W-:Y:S02]  /*b2190*/  PRMT R77, R77, 0x7773, RZ ;  /* 0x000077734d4d7816 */ /* 0x000fe400000000ff */
[C---:B-1----:R-:W-:Y:S01]  /*b21a0*/  PRMT R11, R78.reuse, 0x7772, RZ ;  /* 0x000077724e0b7816 */ /* 0x042fe200000000ff */
[----:B------:R1:W-:Y:S01]  /*b21b0*/  @P5 STG.E.U8 desc[UR4][R184.64], R76 ;  /* 0x0000004cb8005986 */ /* 0x0003e2000c101104 */
[----:B------:R-:W-:Y:S01]  /*b21c0*/  PRMT R78, R78, 0x7773, RZ ;  /* 0x000077734e4e7816 */ /* 0x000fe200000000ff */
[C---:B------:R-:W-:Y:S01]  /*b21d0*/  VIADD R87, R10.reuse, 0x1be ;  /* 0x000001be0a577836 */ /* 0x040fe20000000000 */
[----:B------:R-:W4:Y:S01]  /*b21e0*/  LDC R82, c[0x0][0x22c] ;  /* 0x00008b00ff527b82 */ /* 0x000f220000000800 */
[----:B------:R1:W-:Y:S03]  /*b21f0*/  @P4 STG.E.U8 desc[UR4][R186.64], R80 ;  /* 0x00000050ba004986 */ /* 0x0003e6000c101104 */
[----:B0-----:R-:W-:Y:S01]  /*b2200*/  ISETP.LT.AND P5, PT, R87, R84, !P0 ;  /* 0x000000545700720c */ /* 0x001fe200047a1270 */
[----:B------:R-:W-:-:S03]  /*b2210*/  VIADD R86, R10, 0x1c0 ;  /* 0x000001c00a567836 */ /* 0x000fc60000000000 */
[----:B------:R-:W0:Y:S01]  /*b2220*/  LDC R81, c[0x0][0x22c] ;  /* 0x00008b00ff517b82 */ /* 0x000e220000000800 */
[----:B-1----:R-:W-:-:S07]  /*b2230*/  PRMT R76, R79, 0x7772, RZ ;  /* 0x000077724f4c7816 */ /* 0x002fce00000000ff */
[----:B------:R-:W1:Y:S01]  /*b2240*/  LDC R80, c[0x0][0x22c] ;  /* 0x00008b00ff507b82 */ /* 0x000e620000000800 */
[----:B--2---:R-:W-:Y:S04]  /*b2250*/  @P3 STG.E.U8 desc[UR4][R178.64], R77 ;  /* 0x0000004db2003986 */ /* 0x004fe8000c101104 */
[----:B------:R2:W-:Y:S04]  /*b2260*/  @P2 STG.E.U8 desc[UR4][R64.64], R11 ;  /* 0x0000000b40002986 */ /* 0x0005e8000c101104 */
[----:B------:R3:W-:Y:S04]  /*b2270*/  @P6 STG.E.U8 desc[UR4][R72.64], R78 ;  /* 0x0000004e48006986 */ /* 0x0007e8000c101104 */
[----:B--2---:R-:W2:Y:S04]  /*b2280*/  LDL.LU.64 R64, [R1+0x3b78] ;  /* 0x003b780001407983 */ /* 0x004ea80000300a00 */
[----:B---3--:R-:W3:Y:S01]  /*b2290*/  LDL.LU.64 R72, [R1+0x3b70] ;  /* 0x003b700001487983 */ /* 0x008ee20000300a00 */
[----:B------:R-:W-:Y:S01]  /*b22a0*/  VIADD R84, R10, 0x1bf ;  /* 0x000001bf0a547836 */ /* 0x000fe20000000000 */
[----:B------:R-:W-:Y:S01]  /*b22b0*/  ISETP.LT.AND P3, PT, R86, R85, !P0 ;  /* 0x000000555600720c */ /* 0x000fe20004761270 */
[----:B------:R-:W-:Y:S01]  /*b22c0*/  VIADD R77, R10, 0x1c4 ;  /* 0x000001c40a4d7836 */ /* 0x000fe20000000000 */
[----:B------:R-:W-:Y:S01]  /*b22d0*/  PRMT R79, R79, 0x7773, RZ ;  /* 0x000077734f4f7816 */ /* 0x000fe200000000ff */
[----:B------:R-:W1:Y:S01]  /*b22e0*/  LDC R78, c[0x0][0x22c] ;  /* 0x00008b00ff4e7b82 */ /* 0x000e620000000800 */
[----:B------:R-:W-:-:S07]  /*b22f0*/  ISETP.LT.AND P4, PT, R84, R83, !P0 ;  /* 0x000000535400720c */ /* 0x000fce0004781270 */
[----:B------:R-:W0:Y:S01]  /*b2300*/  LDC R84, c[0x0][0x22c] ;  /* 0x00008b00ff547b82 */ /* 0x000e220000000800 */
[----:B------:R-:W-:-:S05]  /*b2310*/  VIADD R85, R10, 0x1c1 ;  /* 0x000001c10a557836 */ /* 0x000fca0000000000 */
[----:B----4-:R-:W-:Y:S01]  /*b2320*/  ISETP.LT.AND P2, PT, R85, R82, !P0 ;  /* 0x000000525500720c */ /* 0x010fe20004741270 */
[----:B------:R4:W-:Y:S01]  /*b2330*/  @P5 STG.E.U8 desc[UR4][R66.64], R76 ;  /* 0x0000004c42005986 */ /* 0x0009e2000c101104 */
[----:B------:R-:W1:Y:S03]  /*b2340*/  LDC R83, c[0x0][0x22c] ;  /* 0x00008b00ff537b82 */ /* 0x000e660000000800 */
[----:B------:R4:W-:Y:S01]  /*b2350*/  @P4 STG.E.U8 desc[UR4][R68.64], R79 ;  /* 0x0000004f44004986 */ /* 0x0009e2000c101104 */
[----:B------:R-:W-:-:S04]  /*b2360*/  VIADD R86, R10, 0x1c2 ;  /* 0x000001c20a567836 */ /* 0x000fc80000000000 */
[----:B------:R-:W1:Y:S01]  /*b2370*/  LDC R82, c[0x0][0x22c] ;  /* 0x00008b00ff527b82 */ /* 0x000e620000000800 */
[----:B----4-:R-:W4:Y:S04]  /*b2380*/  LDL.LU.64 R66, [R1+0x3b68] ;  /* 0x003b680001427983 */ /* 0x010f280000300a00 */
[----:B------:R-:W2:Y:S01]  /*b2390*/  LDL.LU.64 R68, [R1+0x3b60] ;  /* 0x003b600001447983 */ /* 0x000ea20000300a00 */
[----:B0-----:R-:W-:Y:S02]  /*b23a0*/  ISETP.LT.AND P4, PT, R77, R84, !P0 ;  /* 0x000000544d00720c */ /* 0x001fe40004781270 */
[----:B------:R-:W0:Y:S01]  /*b23b0*/  LDC R76, c[0x0][0x22c] ;  /* 0x00008b00ff4c7b82 */ /* 0x000e220000000800 */
[C---:B---3--:R-:W-:Y:S02]  /*b23c0*/  PRMT R11, R72.reuse, 0x7770, RZ ;  /* 0x00007770480b7816 */ /* 0x048fe400000000ff */
[----:B------:R-:W-:-:S03]  /*b23d0*/  PRMT R77, R72, 0x7771, RZ ;  /* 0x00007771484d7816 */ /* 0x000fc600000000ff */
[----:B------:R3:W-:Y:S04]  /*b23e0*/  @P3 STG.E.U8 desc[UR4][R70.64], R11 ;  /* 0x0000000b46003986 */ /* 0x0007e8000c101104 */
[----:B------:R1:W-:Y:S04]  /*b23f0*/  @P2 STG.E.U8 desc[UR4][R74.64], R77 ;  /* 0x0000004d4a002986 */ /* 0x0003e8000c101104 */
[----:B---3--:R-:W3:Y:S04]  /*b2400*/  LDL.LU.64 R70, [R1+0x3b58] ;  /* 0x003b580001467983 */ /* 0x008ee80000300a00 */
[----:B-1----:R-:W4:Y:S01]  /*b2410*/  LDL.LU.64 R74, [R1+0x3b50] ;  /* 0x003b5000014a7983 */ /* 0x002f220000300a00 */
[----:B------:R-:W-:Y:S01]  /*b2420*/  ISETP.LT.AND P6, PT, R86, R81, !P0 ;  /* 0x000000515600720c */ /* 0x000fe200047c1270 */
[----:B------:R-:W-:Y:S01]  /*b2430*/  VIADD R86, R10, 0x1c3 ;  /* 0x000001c30a567836 */ /* 0x000fe20000000000 */
[----:B------:R-:W1:Y:S04]  /*b2440*/  LDC R81, c[0x0][0x22c] ;  /* 0x00008b00ff517b82 */ /* 0x000e680000000800 */
[----:B------:R-:W-:Y:S01]  /*b2450*/  ISETP.LT.AND P5, PT, R86, R83, !P0 ;  /* 0x000000535600720c */ /* 0x000fe200047a1270 */
[----:B------:R-:W-:-:S05]  /*b2460*/  VIADD R83, R10, 0x1c5 ;  /* 0x000001c50a537836 */ /* 0x000fca0000000000 */
[----:B------:R-:W-:Y:S01]  /*b2470*/  ISETP.LT.AND P3, PT, R83, R80, !P0 ;  /* 0x000000505300720c */ /* 0x000fe20004761270 */
[C---:B------:R-:W-:Y:S01]  /*b2480*/  VIADD R83, R10.reuse, 0x1c6 ;  /* 0x000001c60a537836 */ /* 0x040fe20000000000 */
[----:B------:R-:W-:Y:S01]  /*b2490*/  PRMT R79, R73, 0x7770, RZ ;  /* 0x00007770494f7816 */ /* 0x000fe200000000ff */
[----:B------:R-:W2:Y:S03]  /*b24a0*/  LDC R80, c[0x0][0x22c] ;  /* 0x00008b00ff507b82 */ /* 0x000ea60000000800 */
[----:B------:R-:W-:Y:S01]  /*b24b0*/  ISETP.LT.AND P2, PT, R83, R82, !P0 ;  /* 0x000000525300720c */ /* 0x000fe20004741270 */
[----:B------:R-:W-:Y:S01]  /*b24c0*/  VIADD R82, R10, 0x1c7 ;  /* 0x000001c70a527836 */ /* 0x000fe20000000000 */
[----:B------:R0:W-:Y:S01]  /*b24d0*/  @P6 STG.E.U8 desc[UR4][R4.64], R79 ;  /* 0x0000004f04006986 */ /* 0x0001e2000c101104 */
[----:B------:R-:W-:-:S03]  /*b24e0*/  PRMT R11, R73, 0x7771, RZ ;  /* 0x00007771490b7816 */ /* 0x000fc600000000ff */
[----:B-1----:R-:W-:Y:S02]  /*b24f0*/  ISETP.LT.AND P6, PT, R82, R81, !P0 ;  /* 0x000000515200720c */ /* 0x002fe400047c1270 */
[----:B------:R-:W1:Y:S01]  /*b2500*/  LDC R82, c[0x0][0x22c] ;  /* 0x00008b00ff527b82 */ /* 0x000e620000000800 */
[C---:B------:R-:W-:Y:S01]  /*b2510*/  VIADD R83, R10.reuse, 0x1c8 ;  /* 0x000001c80a537836 */ /* 0x040fe20000000000 */
[----:B------:R2:W-:Y:S06]  /*b2520*/  @P5 STG.E.U8 desc[UR4][R6.64], R11 ;  /* 0x0000000b06005986 */ /* 0x0005ec000c101104 */
[----:B0-----:R-:W0:Y:S01]  /*b2530*/  LDC R4, c[0x0][0x22c] ;  /* 0x00008b00ff047b82 */ /* 0x001e220000000800 */
[----:B------:R-:W-:Y:S01]  /*b2540*/  ISETP.LT.AND P5, PT, R83, R78, !P0 ;  /* 0x0000004e5300720c */ /* 0x000fe200047a1270 */
[----:B------:R-:W-:-:S06]  /*b2550*/  VIADD R83, R10, 0x1c9 ;  /* 0x000001c90a537836 */ /* 0x000fcc0000000000 */
[----:B--2---:R-:W2:Y:S08]  /*b2560*/  LDC R6, c[0x0][0x22c] ;  /* 0x00008b00ff067b82 */ /* 0x004eb00000000800 */
[----:B------:R-:W2:Y:S01]  /*b2570*/  LDC R81, c[0x0][0x22c] ;  /* 0x00008b00ff517b82 */ /* 0x000ea20000000800 */
[C---:B------:R-:W-:Y:S02]  /*b2580*/  VIADD R79, R10.reuse, 0x1ca ;  /* 0x000001ca0a4f7836 */ /* 0x040fe40000000000 */
[----:B------:R-:W-:Y:S01]  /*b2590*/  VIADD R11, R10, 0x1cc ;  /* 0x000001cc0a0b7836 */ /* 0x000fe20000000000 */
[----:B----4-:R-:W-:-:S02]  /*b25a0*/  PRMT R77, R74, 0x7770, RZ ;  /* 0x000077704a4d7816 */ /* 0x010fc400000000ff */
[----:B------:R-:W-:-:S03]  /*b25b0*/  PRMT R5, R74, 0x7771, RZ ;  /* 0x000077714a057816 */ /* 0x000fc600000000ff */
[----:B------:R4:W-:Y:S01]  /*b25c0*/  @P4 STG.E.U8 desc[UR4][R8.64], R77 ;  /* 0x0000004d08004986 */ /* 0x0009e2000c101104 */
[----:B------:R-:W-:Y:S02]  /*b25d0*/  ISETP.LT.AND P4, PT, R83, R76, !P0 ;  /* 0x0000004c5300720c */ /* 0x000fe40004781270 */
[C---:B------:R-:W-:Y:S01]  /*b25e0*/  PRMT R7, R75.reuse, 0x7770, RZ ;  /* 0x000077704b077816 */ /* 0x040fe200000000ff */
[----:B------:R1:W-:Y:S01]  /*b25f0*/  @P3 STG.E.U8 desc[UR4][R12.64], R5 ;  /* 0x000000050c003986 */ /* 0x0003e2000c101104 */
[----:B----4-:R-:W4:Y:S01]  /*b2600*/  LDC R8, c[0x0][0x22c] ;  /* 0x00008b00ff087b82 */ /* 0x010f220000000800 */
[----:B------:R-:W-:Y:S02]  /*b2610*/  PRMT R9, R75, 0x7771, RZ ;  /* 0x000077714b097816 */ /* 0x000fe400000000ff */
[----:B-1----:R-:W-:Y:S01]  /*b2620*/  PRMT R5, R72, 0x7772, RZ ;  /* 0x0000777248057816 */ /* 0x002fe200000000ff */
[C---:B------:R-:W-:Y:S01]  /*b2630*/  VIADD R13, R10.reuse, 0x1cd ;  /* 0x000001cd0a0d7836 */ /* 0x040fe20000000000 */
[----:B------:R1:W-:Y:S01]  /*b2640*/  @P2 STG.E.U8 desc[UR4][R14.64], R7 ;  /* 0x000000070e002986 */ /* 0x0003e2000c101104 */
[----:B------:R-:W-:Y:S01]  /*b2650*/  ISETP.LT.AND P3, PT, R79, R80, !P0 ;  /* 0x000000504f00720c */ /* 0x000fe20004761270 */
[----:B------:R-:W-:Y:S01]  /*b2660*/  VIADD R76, R10, 0x1cb ;  /* 0x000001cb0a4c7836 */ /* 0x000fe20000000000 */
[----:B------:R-:W3:Y:S01]  /*b2670*/  LDC R12, c[0x0][0x22c] ;  /* 0x00008b00ff0c7b82 */ /* 0x000ee20000000800 */
[----:B------:R2:W-:Y:S01]  /*b2680*/  @P6 STG.E.U8 desc[UR4][R16.64], R9 ;  /* 0x0000000910006986 */ /* 0x0005e2000c101104 */
[----:B------:R-:W-:-:S03]  /*b2690*/  ISETP.LT.AND P6, PT, R11, R82, !P0 ;  /* 0x000000520b00720c */ /* 0x000fc600047c1270 */
[----:B------:R4:W-:Y:S01]  /*b26a0*/  @P5 STG.E.U8 desc[UR4][R18.64], R5 ;  /* 0x0000000512005986 */ /* 0x0009e2000c101104 */
[----:B0-----:R-:W-:Y:S01]  /*b26b0*/  ISETP.LT.AND P5, PT, R13, R4, !P0 ;  /* 0x000000040d00720c */ /* 0x001fe200047a1270 */
[----:B------:R-:W-:Y:S01]  /*b26c0*/  VIADD R13, R10, 0x1ce ;  /* 0x000001ce0a0d7836 */ /* 0x000fe20000000000 */
[----:B------:R-:W0:Y:S01]  /*b26d0*/  LDC R11, c[0x0][0x22c] ;  /* 0x00008b00ff0b7b82 */ /* 0x000e220000000800 */
[----:B-1----:R-:W-:-:S07]  /*b26e0*/  PRMT R7, R72, 0x7773, RZ ;  /* 0x0000777348077816 */ /* 0x002fce00000000ff */
[----:B------:R-:W1:Y:S01]  /*b26f0*/  LDC R4, c[0x0][0x22c] ;  /* 0x00008b00ff047b82 */ /* 0x000e620000000800 */
[----:B------:R0:W-:Y:S01]  /*b2700*/  @P4 STG.E.U8 desc[UR4][R20.64], R7 ;  /* 0x0000000714004986 */ /* 0x0001e2000c101104 */
[----:B--2---:R-:W-:Y:S01]  /*b2710*/  ISETP.LT.AND P4, PT, R13, R6, !P0 ;  /* 0x000000060d00720c */ /* 0x004fe20004781270 */
[----:B------:R-:W-:Y:S01]  /*b2720*/  VIADD R13, R10, 0x1cf ;  /* 0x000001cf0a0d7836 */ /* 0x000fe20000000000 */
[----:B------:R-:W-:-:S04]  /*b2730*/  PRMT R9, R73, 0x7772, RZ ;  /* 0x0000777249097816 */ /* 0x000fc800000000ff */
[----:B------:R-:W2:Y:S01]  /*b2740*/  LDC R6, c[0x0][0x22c] ;  /* 0x00008b00ff067b82 */ /* 0x000ea20000000800 */
[----:B------:R-:W-:Y:S01]  /*b2750*/  ISETP.LT.AND P2, PT, R76, R81, !P0 ;  /* 0x000000514c00720c */ /* 0x000fe20004741270 */
[----:B------:R2:W-:Y:S01]  /*b2760*/  @P3 STG.E.U8 desc[UR4][R22.64], R9 ;  /* 0x0000000916003986 */ /* 0x0005e2000c101104 */
[----:B----4-:R-:W-:-:S05]  /*b2770*/  ISETP.LT.AND P3, PT, R13, R8, !P0 ;  /* 0x000000080d00720c */ /* 0x010fca0004761270 */
[----:B------:R-:W4:Y:S01]  /*b2780*/  LDC R8, c[0x0][0x22c] ;  /* 0x00008b00ff087b82 */ /* 0x000f220000000800 */
[----:B------:R-:W-:Y:S01]  /*b2790*/  PRMT R73, R73, 0x7773, RZ ;  /* 0x0000777349497816 */ /* 0x000fe200000000ff */
[----:B------:R-:W-:Y:S01]  /*b27a0*/  VIADD R14, R10, 0x1d0 ;  /* 0x000001d00a0e7836 */ /* 0x000fe20000000000 */
[----:B------:R-:W-:Y:S01]  /*b27b0*/  PRMT R5, R74, 0x7772, RZ ;  /* 0x000077724a057816 */ /* 0x000fe200000000ff */
[----:B------:R-:W-:Y:S02]  /*b27c0*/  VIADD R13, R10, 0x1d1 ;  /* 0x000001d10a0d7836 */ /* 0x000fe40000000000 */
[----:B------:R-:W-:Y:S01]  /*b27d0*/  @P2 STG.E.U8 desc[UR4][R24.64], R73 ;  /* 0x0000004918002986 */ /* 0x000fe2000c101104 */
[----:B0-----:R-:W-:Y:S01]  /*b27e0*/  ISETP.LT.AND P2, PT, R14, R11, !P0 ;  /* 0x0000000b0e00720c */ /* 0x001fe20004741270 */
[----:B------:R-:W0:Y:S01]  /*b27f0*/  LDC R15, c[0x0][0x22c] ;  /* 0x00008b00ff0f7b82 */ /* 0x000e220000000800 */
[----:B------:R-:W-:Y:S01]  /*b2800*/  PRMT R7, R74, 0x7773, RZ ;  /* 0x000077734a077816 */ /* 0x000fe200000000ff */
[----:B------:R3:W-:Y:S01]  /*b2810*/  @P6 STG.E.U8 desc[UR4][R26.64], R5 ;  /* 0x000000051a006986 */ /* 0x0007e2000c101104 */
[----:B-1----:R-:W-:Y:S01]  /*b2820*/  ISETP.LT.AND P6, PT, R13, R4, !P0 ;  /* 0x000000040d00720c */ /* 0x002fe200047c1270 */
[----:B------:R-:W-:-:S04]  /*b2830*/  VIADD R13, R10, 0x1d2 ;  /* 0x000001d20a0d7836 */ /* 0x000fc80000000000 */
[----:B------:R-:W1:Y:S01]  /*b2840*/  LDC R11, c[0x0][0x22c] ;  /* 0x00008b00ff0b7b82 */ /* 0x000e620000000800 */
[----:B------:R3:W-:Y:S01]  /*b2850*/  @P5 STG.E.U8 desc[UR4][R28.64], R7 ;  /* 0x000000071c005986 */ /* 0x0007e2000c101104 */
[----:B--2---:R-:W-:-:S06]  /*b2860*/  ISETP.LT.AND P5, PT, R13, R6, !P0 ;  /* 0x000000060d00720c */ /* 0x004fcc00047a1270 */
[----:B------:R-:W2:Y:S01]  /*b2870*/  LDC R4, c[0x0][0x22c] ;  /* 0x00008b00ff047b82 */ /* 0x000ea20000000800 */
[----:B------:R-:W-:Y:S01]  /*b2880*/  PRMT R9, R75, 0x7772, RZ ;  /* 0x000077724b097816 */ /* 0x000fe200000000ff */
[----:B------:R-:W-:-:S06]  /*b2890*/  VIADD R13, R10, 0x1d3 ;  /* 0x000001d30a0d7836 */ /* 0x000fcc0000000000 */
[----:B------:R-:W0:Y:S01]  /*b28a0*/  LDC R6, c[0x0][0x22c] ;  /* 0x00008b00ff067b82 */ /* 0x000e220000000800 */
[----:B------:R3:W-:Y:S01]  /*b28b0*/  @P4 STG.E.U8 desc[UR4][R30.64], R9 ;  /* 0x000000091e004986 */ /* 0x0007e2000c101104 */
[----:B------:R-:W-:Y:S02]  /*b28c0*/  PRMT R75, R75, 0x7773, RZ ;  /* 0x000077734b4b7816 */ /* 0x000fe400000000ff */
[----:B----4-:R-:W-:Y:S01]  /*b28d0*/  ISETP.LT.AND P4, PT, R13, R8, !P0 ;  /* 0x000000080d00720c */ /* 0x010fe20004781270 */
[----:B------:R-:W-:Y:S01]  /*b28e0*/  VIADD R13, R10, 0x1d4 ;  /* 0x000001d40a0d7836 */ /* 0x000fe20000000000 */
[C---:B---3--:R-:W-:Y:S01]  /*b28f0*/  PRMT R5, R68.reuse, 0x7770, RZ ;  /* 0x0000777044057816 */ /* 0x048fe200000000ff */
[----:B------:R-:W-:Y:S01]  /*b2900*/  @P3 STG.E.U8 desc[UR4][R32.64], R75 ;  /* 0x0000004b20003986 */ /* 0x000fe2000c101104 */
[----:B------:R-:W3:Y:S01]  /*b2910*/  LDC R8, c[0x0][0x22c] ;  /* 0x00008b00ff087b82 */ /* 0x000ee20000000800 */
[----:B------:R-:W-:Y:S02]  /*b2920*/  PRMT R7, R68, 0x7771, RZ ;  /* 0x0000777144077816 */ /* 0x000fe400000000ff */
[----:B------:R-:W-:Y:S01]  /*b2930*/  ISETP.LT.AND P3, PT, R13, R12, !P0 ;  /* 0x0000000c0d00720c */ /* 0x000fe20004761270 */
[----:B------:R-:W-:-:S02]  /*b2940*/  VIADD R12, R10, 0x1d5 ;  /* 0x000001d50a0c7836 */ /* 0x000fc40000000000 */
[----:B------:R-:W-:Y:S01]  /*b2950*/  VIADD R13, R10, 0x1d6 ;  /* 0x000001d60a0d7836 */ /* 0x000fe20000000000 */
[----:B------:R4:W-:Y:S01]  /*b2960*/  @P2 STG.E.U8 desc[UR4][R34.64], R5 ;  /* 0x0000000522002986 */ /* 0x0009e2000c101104 */
[----:B------:R-:W-:Y:S01]  /*b2970*/  PRMT R9, R69, 0x7770, RZ ;  /* 0x0000777045097816 */ /* 0x000fe200000000ff */
[----:B------:R-:W3:Y:S01]  /*b2980*/  LDC R16, c[0x0][0x22c] ;  /* 0x00008b00ff107b82 */ /* 0x000ee20000000800 */
[----:B-1----:R-:W-:Y:S01]  /*b2990*/  ISETP.LT.AND P2, PT, R12, R11, !P0 ;  /* 0x0000000b0c00720c */ /* 0x002fe20004741270 */
[----:B------:R1:W-:Y:S01]  /*b29a0*/  @P6 STG.E.U8 desc[UR4][R36.64], R7 ;  /* 0x0000000724006986 */ /* 0x0003e2000c101104 */
[----:B--2---:R-:W-:Y:S01]  /*b29b0*/  ISETP.LT.AND P6, PT, R13, R4, !P0 ;  /* 0x000000040d00720c */ /* 0x004fe200047c1270 */
[----:B------:R-:W-:-:S04]  /*b29c0*/  VIADD R13, R10, 0x1d7 ;  /* 0x000001d70a0d7836 */ /* 0x000fc80000000000 */
[----:B------:R-:W2:Y:S01]  /*b29d0*/  LDC R11, c[0x0][0x22c] ;  /* 0x00008b00ff0b7b82 */ /* 0x000ea20000000800 */
[----:B------:R3:W-:Y:S01]  /*b29e0*/  @P5 STG.E.U8 desc[UR4][R38.64], R9 ;  /* 0x0000000926005986 */ /* 0x0007e2000c101104 */
[----:B0-----:R-:W-:-:S06]  /*b29f0*/  ISETP.LT.AND P5, PT, R13, R6, !P0 ;  /* 0x000000060d00720c */ /* 0x001fcc00047a1270 */
[----:B------:R-:W0:Y:S01]  /*b2a00*/  LDC R4, c[0x0][0x22c] ;  /* 0x00008b00ff047b82 */ /* 0x000e220000000800 */
[----:B----4-:R-:W-:Y:S01]  /*b2a10*/  PRMT R5, R69, 0x7771, RZ ;  /* 0x0000777145057816 */ /* 0x010fe200000000ff */
[----:B------:R-:W-:-:S06]  /*b2a20*/  VIADD R13, R10, 0x1d8 ;  /* 0x000001d80a0d7836 */ /* 0x000fcc0000000000 */
[----:B------:R-:W4:Y:S01]  /*b2a30*/  LDC R6, c[0x0][0x22c] ;  /* 0x00008b00ff067b82 */ /* 0x000f220000000800 */
[----:B------:R2:W-:Y:S01]  /*b2a40*/  @P4 STG.E.U8 desc[UR4][R40.64], R5 ;  /* 0x0000000528004986 */ /* 0x0005e2000c101104 */
[----:B-1----:R-:W-:-:S06]  /*b2a50*/  PRMT R7, R70, 0x7770, RZ ;  /* 0x0000777046077816 */ /* 0x002fcc00000000ff */
[----:B------:R-:W1:Y:S01]  /*b2a60*/  LDC R12, c[0x0][0x22c] ;  /* 0x00008b00ff0c7b82 */ /* 0x000e620000000800 */
[----:B---3--:R-:W-:Y:S01]  /*b2a70*/  ISETP.LT.AND P4, PT, R13, R8, !P0 ;  /* 0x000000080d00720c */ /* 0x008fe20004781270 */
[----:B------:R-:W-:Y:S01]  /*b2a80*/  VIADD R14, R10, 0x1d9 ;  /* 0x000001d90a0e7836 */ /* 0x000fe20000000000 */
[----:B------:R-:W-:Y:S01]  /*b2a90*/  PRMT R9, R70, 0x7771, RZ ;  /* 0x0000777146097816 */ /* 0x000fe200000000ff */
[----:B------:R-:W-:-:S04]  /*b2aa0*/  VIADD R13, R10, 0x1da ;  /* 0x000001da0a0d7836 */ /* 0x000fc80000000000 */
[----:B------:R-:W3:Y:S01]  /*b2ab0*/  LDC R8, c[0x0][0x22c] ;  /* 0x00008b00ff087b82 */ /* 0x000ee20000000800 */
[----:B------:R4:W-:Y:S01]  /*b2ac0*/  @P3 STG.E.U8 desc[UR4][R42.64], R7 ;  /* 0x000000072a003986 */ /* 0x0009e2000c101104 */
[----:B--2---:R-:W-:Y:S02]  /*b2ad0*/  ISETP.LT.AND P3, PT, R14, R11, !P0 ;  /* 0x0000000b0e00720c */ /* 0x004fe40004761270 */
[----:B------:R-:W-:Y:S01]  /*b2ae0*/  PRMT R5, R71, 0x7770, RZ ;  /* 0x0000777047057816 */ /* 0x000fe200000000ff */
[----:B------:R2:W-:Y:S01]  /*b2af0*/  @P2 STG.E.U8 desc[UR4][R44.64], R9 ;  /* 0x000000092c002986 */ /* 0x0005e2000c101104 */
[----:B0-----:R-:W-:Y:S01]  /*b2b00*/  ISETP.LT.AND P2, PT, R13, R4, !P0 ;  /* 0x000000040d00720c */ /* 0x001fe20004741270 */
[C---:B------:R-:W-:Y:S01]  /*b2b10*/  VIADD R13, R10.reuse, 0x1db ;  /* 0x000001db0a0d7836 */ /* 0x040fe20000000000 */
[----:B------:R-:W0:Y:S01]  /*b2b20*/  LDC R11, c[0x0][0x22c] ;  /* 0x00008b00ff0b7b82 */ /* 0x000e220000000800 */
[----:B------:R3:W-:Y:S03]  /*b2b30*/  @P6 STG.E.U8 desc[UR4][R46.64], R5 ;  /* 0x000000052e006986 */ /* 0x0007e6000c101104 */
[----:B----4-:R-:W-:Y:S01]  /*b2b40*/  ISETP.LT.AND P6, PT, R13, R6, !P0 ;  /* 0x000000060d00720c */ /* 0x010fe200047c1270 */
[----:B------:R-:W-:Y:S01]  /*b2b50*/  VIADD R13, R10, 0x1dc ;  /* 0x000001dc0a0d7836 */ /* 0x000fe20000000000 */
[----:B------:R-:W-:-:S02]  /*b2b60*/  PRMT R7, R71, 0x7771, RZ ;  /* 0x0000777147077816 */ /* 0x000fc400000000ff */
[----:B------:R-:W4:Y:S01]  /*b2b70*/  LDC R4, c[0x0][0x22c] ;  /* 0x00008b00ff047b82 */ /* 0x000f220000000800 */
[----:B--2---:R-:W-:Y:S02]  /*b2b80*/  PRMT R9, R68, 0x7772, RZ ;  /* 0x0000777244097816 */ /* 0x004fe400000000ff */
[----:B------:R2:W-:Y:S01]  /*b2b90*/  @P5 STG.E.U8 desc[UR4][R48.64], R7 ;  /* 0x0000000730005986 */ /* 0x0005e2000c101104 */
[----:B-1----:R-:W-:Y:S01]  /*b2ba0*/  ISETP.LT.AND P5, PT, R13, R12, !P0 ;  /* 0x0000000c0d00720c */ /* 0x002fe200047a1270 */
[----:B------:R-:W-:-:S03]  /*b2bb0*/  VIADD R13, R10, 0x1dd ;  /* 0x000001dd0a0d7836 */ /* 0x000fc60000000000 */
[----:B------:R-:W1:Y:S01]  /*b2bc0*/  LDC R6, c[0x0][0x22c] ;  /* 0x00008b00ff067b82 */ /* 0x000e620000000800 */
[----:B------:R0:W-:Y:S01]  /*b2bd0*/  @P4 STG.E.U8 desc[UR4][R50.64], R9 ;  /* 0x0000000932004986 */ /* 0x0001e2000c101104 */
[----:B---3--:R-:W-:Y:S01]  /*b2be0*/  ISETP.LT.AND P4, PT, R13, R8, !P0 ;  /* 0x000000080d00720c */ /* 0x008fe20004781270 */
[----:B------:R-:W-:Y:S01]  /*b2bf0*/  VIADD R12, R10, 0x1de ;  /* 0x000001de0a0c7836 */ /* 0x000fe20000000000 */
[----:B------:R-:W-:-:S04]  /*b2c00*/  PRMT R5, R68, 0x7773, RZ ;  /* 0x0000777344057816 */ /* 0x000fc800000000ff */
[----:B------:R-:W3:Y:S01]  /*b2c10*/  LDC R8, c[0x0][0x22c] ;  /* 0x00008b00ff087b82 */ /* 0x000ee20000000800 */
[----:B------:R4:W-:Y:S01]  /*b2c20*/  @P3 STG.E.U8 desc[UR4][R52.64], R5 ;  /* 0x0000000534003986 */ /* 0x0009e2000c101104 */
[----:B--2---:R-:W-:Y:S01]  /*b2c30*/  PRMT R7, R69, 0x7772, RZ ;  /* 0x0000777245077816 */ /* 0x004fe200000000ff */
[----:B------:R-:W-:Y:S01]  /*b2c40*/  VIADD R13, R10, 0x1df ;  /* 0x000001df0a0d7836 */ /* 0x000fe20000000000 */
[----:B0-----:R-:W-:-:S04]  /*b2c50*/  ISETP.LT.AND P3, PT, R12, R11, !P0 ;  /* 0x0000000b0c00720c */ /* 0x001fc80004761270 */
[----:B------:R-:W0:Y:S01]  /*b2c60*/  LDC R11, c[0x0][0x22c] ;  /* 0x00008b00ff0b7b82 */ /* 0x000e220000000800 */
[----:B------:R2:W-:Y:S01]  /*b2c70*/  @P2 STG.E.U8 desc[UR4][R54.64], R7 ;  /* 0x0000000736002986 */ /* 0x0005e2000c101104 */
[----:B------:R-:W-:Y:S01]  /*b2c80*/  PRMT R69, R69, 0x7773, RZ ;  /* 0x0000777345457816 */ /* 0x000fe200000000ff */
[----:B------:R-:W-:Y:S01]  /*b2c90*/  VIADD R9, R10, 0x1e0 ;  /* 0x000001e00a097836 */ /* 0x000fe20000000000 */
[----:B----4-:R-:W-:-:S04]  /*b2ca0*/  ISETP.LT.AND P2, PT, R13, R4, !P0 ;  /* 0x000000040d00720c */ /* 0x010fc80004741270 */
[----:B------:R-:W4:Y:S01]  /*b2cb0*/  LDC R4, c[0x0][0x22c] ;  /* 0x00008b00ff047b82 */ /* 0x000f220000000800 */
[----:B------:R-:W-:Y:S01]  /*b2cc0*/  @P6 STG.E.U8 desc[UR4][R56.64], R69 ;  /* 0x0000004538006986 */ /* 0x000fe2000c101104 */
[----:B------:R-:W-:Y:S02]  /*b2cd0*/  PRMT R5, R70, 0x7772, RZ ;  /* 0x0000777246057816 */ /* 0x000fe400000000ff */
[----:B-1----:R-:W-:Y:S01]  /*b2ce0*/  ISETP.LT.AND P6, PT, R9, R6, !P0 ;  /* 0x000000060900720c */ /* 0x002fe200047c1270 */
[----:B------:R-:W-:-:S03]  /*b2cf0*/  VIADD R9, R10, 0x1e1 ;  /* 0x000001e10a097836 */ /* 0x000fc60000000000 */
[----:B------:R-:W1:Y:S01]  /*b2d00*/  LDC R12, c[0x0][0x22c] ;  /* 0x00008b00ff0c7b82 */ /* 0x000e620000000800 */
[----:B------:R4:W-:Y:S01]  /*b2d10*/  @P5 STG.E.U8 desc[UR4][R58.64], R5 ;  /* 0x000000053a005986 */ /* 0x0009e2000c101104 */
[----:B---3--:R-:W-:Y:S01]  /*b2d20*/  ISETP.LT.AND P5, PT, R9, R8, !P0 ;  /* 0x000000080900720c */ /* 0x008fe200047a1270 */
[----:B------:R-:W-:Y:S01]  /*b2d30*/  VIADD R14, R10, 0x1e2 ;  /* 0x000001e20a0e7836 */ /* 0x000fe20000000000 */
[----:B--2---:R-:W-:-:S04]  /*b2d40*/  PRMT R7, R70, 0x7773, RZ ;  /* 0x0000777346077816 */ /* 0x004fc800000000ff */
[----:B------:R-:W2:Y:S01]  /*b2d50*/  LDC R6, c[0x0][0x22c] ;  /* 0x00008b00ff067b82 */ /* 0x000ea20000000800 */
[----:B------:R3:W-:Y:S01]  /*b2d60*/  @P4 STG.E.U8 desc[UR4][R60.64], R7 ;  /* 0x000000073c004986 */ /* 0x0007e2000c101104 */
[----:B------:R-:W-:-:S06]  /*b2d70*/  PRMT R9, R71, 0x7772, RZ ;  /* 0x0000777247097816 */ /* 0x000fcc00000000ff */
[----:B------:R-:W2:Y:S01]  /*b2d80*/  LDC R8, c[0x0][0x22c] ;  /* 0x00008b00ff087b82 */ /* 0x000ea20000000800 */
[----:B0-----:R-:W-:Y:S01]  /*b2d90*/  ISETP.LT.AND P4, PT, R14, R11, !P0 ;  /* 0x0000000b0e00720c */ /* 0x001fe20004781270 */
[C---:B------:R-:W-:Y:S01]  /*b2da0*/  VIADD R13, R10.reuse, 0x1e3 ;  /* 0x000001e30a0d7836 */ /* 0x040fe20000000000 */
[----:B------:R0:W-:Y:S05]  /*b2db0*/  @P3 STG.E.U8 desc[UR4][R62.64], R9 ;  /* 0x000000093e003986 */ /* 0x0001ea000c101104 */
[----:B------:R-:W2:Y:S01]  /*b2dc0*/  LDC R11, c[0x0][0x22c] ;  /* 0x00008b00ff0b7b82 */ /* 0x000ea20000000800 */
[----:B------:R-:W-:Y:S02]  /*b2dd0*/  PRMT R71, R71, 0x7773, RZ ;  /* 0x0000777347477816 */ /* 0x000fe400000000ff */
[----:B----4-:R-:W-:Y:S01]  /*b2de0*/  ISETP.LT.AND P3, PT, R13, R4, !P0 ;  /* 0x000000040d00720c */ /* 0x010fe20004761270 */
[----:B------:R-:W-:Y:S01]  /*b2df0*/  VIADD R13, R10, 0x1e4 ;  /* 0x000001e40a0d7836 */ /* 0x000fe20000000000 */
[C---:B------:R-:W-:Y:S01]  /*b2e00*/  PRMT R5, R64.reuse, 0x7770, RZ ;  /* 0x0000777040057816 */ /* 0x040fe200000000ff */
[----:B------:R-:W-:Y:S01]  /*b2e10*/  @P2 STG.E.U8 desc[UR4][R188.64], R71 ;  /* 0x00000047bc002986 */ /* 0x000fe2000c101104 */
[----:B---3--:R-:W-:Y:S01]  /*b2e20*/  PRMT R7, R64, 0x7771, RZ ;  /* 0x0000777140077816 */ /* 0x008fe200000000ff */
[----:B------:R-:W3:Y:S01]  /*b2e30*/  LDC R4, c[0x0][0x22c] ;  /* 0x00008b00ff047b82 */ /* 0x000ee20000000800 */
[----:B-1----:R-:W-:Y:S01]  /*b2e40*/  ISETP.LT.AND P2, PT, R13, R12, !P0 ;  /* 0x0000000c0d00720c */ /* 0x002fe20004741270 */
[----:B------:R-:W-:-:S02]  /*b2e50*/  VIADD R13, R10, 0x1e5 ;  /* 0x000001e50a0d7836 */ /* 0x000fc40000000000 */
[C---:B0-----:R-:W-:Y:S01]  /*b2e60*/  VIADD R9, R10.reuse, 0x1e6 ;  /* 0x000001e60a097836 */ /* 0x041fe20000000000 */
[----:B------:R0:W-:Y:S02]  /*b2e70*/  @P6 STG.E.U8 desc[UR4][R190.64], R5 ;  /* 0x00000005be006986 */ /* 0x0001e4000c101104 */
[----:B--2---:R-:W-:Y:S01]  /*b2e80*/  ISETP.LT.AND P6, PT, R13, R6, !P0 ;  /* 0x000000060d00720c */ /* 0x004fe200047c1270 */
[----:B------:R-:W1:Y:S01]  /*b2e90*/  LDC R14, c[0x0][0x22c] ;  /* 0x00008b00ff0e7b82 */ /* 0x000e620000000800 */
[----:B------:R2:W-:Y:S01]  /*b2ea0*/  @P5 STG.E.U8 desc[UR4][R192.64], R7 ;  /* 0x00000007c0005986 */ /* 0x0005e2000c101104 */
[----:B------:R-:W-:Y:S01]  /*b2eb0*/  ISETP.LT.AND P5, PT, R9, R8, !P0 ;  /* 0x000000080900720c */ /* 0x000fe200047a1270 */
[----:B------:R-:W-:Y:S01]  /*b2ec0*/  VIADD R12, R10, 0x1e7 ;  /* 0x000001e70a0c7836 */ /* 0x000fe20000000000 */
[----:B------:R-:W-:-:S04]  /*b2ed0*/  PRMT R9, R65, 0x7770, RZ ;  /* 0x0000777041097816 */ /* 0x000fc800000000ff */
[----:B------:R-:W4:Y:S01]  /*b2ee0*/  LDC R6, c[0x0][0x22c] ;  /* 0x00008b00ff067b82 */ /* 0x000f220000000800 */
[----:B------:R3:W-:Y:S01]  /*b2ef0*/  @P4 STG.E.U8 desc[UR4][R194.64], R9 ;  /* 0x00000009c2004986 */ /* 0x0007e2000c101104 */
[----:B------:R-:W-:-:S06]  /*b2f00*/  ISETP.LT.AND P4, PT, R12, R11, !P0 ;  /* 0x0000000b0c00720c */ /* 0x000fcc0004781270 */
[----:B------:R-:W1:Y:S01]  /*b2f10*/  LDC R8, c[0x0][0x22c] ;  /* 0x00008b00ff087b82 */ /* 0x000e620000000800 */
[----:B0-----:R-:W-:Y:S01]  /*b2f20*/  PRMT R5, R65, 0x7771, RZ ;  /* 0x0000777141057816 */ /* 0x001fe200000000ff */
[----:B------:R-:W-:-:S06]  /*b2f30*/  VIADD R11, R10, 0x1e8 ;  /* 0x000001e80a0b7836 */ /* 0x000fcc0000000000 */
[----:B------:R-:W0:Y:S01]  /*b2f40*/  LDC R12, c[0x0][0x22c] ;  /* 0x00008b00ff0c7b82 */ /* 0x000e220000000800 */
[----:B------:R4:W-:Y:S01]  /*b2f50*/  @P3 STG.E.U8 desc[UR4][R196.64], R5 ;  /* 0x00000005c4003986 */ /* 0x0009e2000c101104 */
[----:B--2---:R-:W-:Y:S02]  /*b2f60*/  PRMT R7, R66, 0x7770, RZ ;  /* 0x0000777042077816 */ /* 0x004fe400000000ff */
[----:B---3--:R-:W-:Y:S01]  /*b2f70*/  ISETP.LT.AND P3, PT, R11, R4, !P0 ;  /* 0x000000040b00720c */ /* 0x008fe20004761270 */
[----:B------:R-:W-:Y:S01]  /*b2f80*/  VIADD R11, R10, 0x1e9 ;  /* 0x000001e90a0b7836 */ /* 0x000fe20000000000 */
[----:B------:R-:W-:Y:S02]  /*b2f90*/  PRMT R9, R66, 0x7771, RZ ;  /* 0x0000777142097816 */ /* 0x000fe400000000ff */
[----:B------:R-:W2:Y:S01]  /*b2fa0*/  LDC R4, c[0x0][0x22c] ;  /* 0x00008b00ff047b82 */ /* 0x000ea20000000800 */
[----:B------:R-:W-:Y:S01]  /*b2fb0*/  VIADD R13, R10, 0x1ea ;  /* 0x000001ea0a0d7836 */ /* 0x000fe20000000000 */
[----:B------:R-:W-:Y:S01]  /*b2fc0*/  @P2 STG.E.U8 desc[UR4][R198.64], R7 ;  /* 0x00000007c6002986 */ /* 0x000fe2000c101104 */
[----:B----4-:R-:W-:-:S02]  /*b2fd0*/  ISETP.LT.AND P2, PT, R11, R6, !P0 ;  /* 0x000000060b00720c */ /* 0x010fc40004741270 */
[----:B------:R-:W-:Y:S01]  /*b2fe0*/  PRMT R11, R67, 0x7770, RZ ;  /* 0x00007770430b7816 */ /* 0x000fe200000000ff */
[----:B------:R3:W-:Y:S01]  /*b2ff0*/  @P6 STG.E.U8 desc[UR4][R200.64], R9 ;  /* 0x00000009c8006986 */ /* 0x0007e2000c101104 */
[C---:B------:R-:W-:Y:S01]  /*b3000*/  VIADD R5, R10.reuse, 0x1eb ;  /* 0x000001eb0a057836 */ /* 0x040fe20000000000 */
[----:B-1----:R-:W-:Y:S02]  /*b3010*/  ISETP.LT.AND P6, PT, R13, R8, !P0 ;  /* 0x000000080d00720c */ /* 0x002fe400047c1270 */
[----:B------:R-:W1:Y:S01]  /*b3020*/  LDC R8, c[0x0][0x22c] ;  /* 0x00008b00ff087b82 */ /* 0x000e620000000800 */
[----:B------:R4:W-:Y:S01]  /*b3030*/  @P5 STG.E.U8 desc[UR4][R202.64], R11 ;  /* 0x0000000bca005986 */ /* 0x0009e2000c101104 */
[----:B------:R-:W-:Y:S02]  /*b3040*/  PRMT R13, R67, 0x7771, RZ ;  /* 0x00007771430d7816 */ /* 0x000fe400000000ff */
[----:B0-----:R-:W-:Y:S01]  /*b3050*/  ISETP.LT.AND P5, PT, R5, R12, !P0 ;  /* 0x0000000c0500720c */ /* 0x001fe200047a1270 */
[----:B------:R-:W-:-:S03]  /*b3060*/  VIADD R5, R10, 0x1ec ;  /* 0x000001ec0a057836 */ /* 0x000fc60000000000 */
[----:B------:R-:W0:Y:S01]  /*b3070*/  LDC R12, c[0x0][0x22c] ;  /* 0x00008b00ff0c7b82 */ /* 0x000e220000000800 */
[----:B------:R2:W-:Y:S01]  /*b3080*/  @P4 STG.E.U8 desc[UR4][R204.64], R13 ;  /* 0x0000000dcc004986 */ /* 0x0005e2000c101104 */
[----:B---3--:R-:W-:Y:S02]  /*b3090*/  PRMT R9, R64, 0x7772, RZ ;  /* 0x0000777240097816 */ /* 0x008fe400000000ff */
[----:B------:R-:W-:Y:S01]  /*b30a0*/  ISETP.LT.AND P4, PT, R5, R14, !P0 ;  /* 0x0000000e0500720c */ /* 0x000fe20004781270 */
[----:B------:R-:W-:Y:S02]  /*b30b0*/  VIADD R5, R10, 0x1ed ;  /* 0x000001ed0a057836 */ /* 0x000fe40000000000 */
[----:B------:R3:W-:Y:S01]  /*b30c0*/  @P3 STG.E.U8 desc[UR4][R206.64], R9 ;  /* 0x00000009ce003986 */ /* 0x0007e2000c101104 */
[----:B----4-:R-:W-:Y:S01]  /*b30d0*/  PRMT R11, R64, 0x7773, RZ ;  /* 0x00007773400b7816 */ /* 0x010fe200000000ff */
[----:B------:R-:W4:Y:S01]  /*b30e0*/  LDC R14, c[0x0][0x22c] ;  /* 0x00008b00ff0e7b82 */ /* 0x000f220000000800 */
[----:B--2---:R-:W-:-:S02]  /*b30f0*/  ISETP.LT.AND P3, PT, R5, R4, !P0 ;  /* 0x000000040500720c */ /* 0x004fc40004761270 */
[----:B------:R2:W4:Y:S01]  /*b3100*/  LDS.128 R4, [R0] ;  /* 0x0000000000047984 */ /* 0x0005220000000c00 */
[C---:B------:R-:W-:Y:S01]  /*b3110*/  VIADD R17, R10.reuse, 0x1ee ;  /* 0x000001ee0a117836 */ /* 0x040fe20000000000 */
[----:B------:R-:W-:Y:S02]  /*b3120*/  PRMT R13, R65, 0x7772, RZ ;  /* 0x00007772410d7816 */ /* 0x000fe400000000ff */
[----:B------:R2:W-:Y:S02]  /*b3130*/  @P2 STG.E.U8 desc[UR4][R208.64], R11 ;  /* 0x0000000bd0002986 */ /* 0x0005e4000c101104 */
[----:B-1----:R-:W-:Y:S01]  /*b3140*/  ISETP.LT.AND P2, PT, R17, R8, !P0 ;  /* 0x000000081100720c */ /* 0x002fe20004741270 */
[----:B------:R-:W-:Y:S01]  /*b3150*/  VIADD R17, R10, 0x1ef ;  /* 0x000001ef0a117836 */ /* 0x000fe20000000000 */
[----:B------:R-:W1:Y:S01]  /*b3160*/  LDC R8, c[0x0][0x22c] ;  /* 0x00008b00ff087b82 */ /* 0x000e620000000800 */
[----:B------:R4:W-:Y:S01]  /*b3170*/  @P6 STG.E.U8 desc[UR4][R210.64], R13 ;  /* 0x0000000dd2006986 */ /* 0x0009e2000c101104 */
[----:B------:R-:W-:-:S02]  /*b3180*/  PRMT R65, R65, 0x7773, RZ ;  /* 0x0000777341417816 */ /* 0x000fc400000000ff */
[----:B0-----:R-:W-:Y:S01]  /*b3190*/  ISETP.LT.AND P6, PT, R17, R12, !P0 ;  /* 0x0000000c1100720c */ /* 0x001fe200047c1270 */
[----:B------:R-:W-:Y:S01]  /*b31a0*/  VIADD R12, R10, 0x1f1 ;  /* 0x000001f10a0c7836 */ /* 0x000fe20000000000 */
[C---:B---3--:R-:W-:Y:S02]  /*b31b0*/  PRMT R9, R66.reuse, 0x7772, RZ ;  /* 0x0000777242097816 */ /* 0x048fe400000000ff */
[----:B--2---:R-:W0:Y:S01]  /*b31c0*/  LDC R0, c[0x0][0x22c] ;  /* 0x00008b00ff007b82 */ /* 0x004e220000000800 */
[----:B------:R-:W-:Y:S01]  /*b31d0*/  @P5 STG.E.U8 desc[UR4][R212.64], R65 ;  /* 0x00000041d4005986 */ /* 0x000fe2000c101104 */
[----:B------:R-:W-:Y:S01]  /*b31e0*/  PRMT R11, R66, 0x7773, RZ ;  /* 0x00007773420b7816 */ /* 0x000fe200000000ff */
[----:B------:R-:W-:Y:S02]  /*b31f0*/  VIADD R17, R10, 0x1f0 ;  /* 0x000001f00a117836 */ /* 0x000fe40000000000 */
[----:B------:R2:W-:Y:S01]  /*b3200*/  @P4 STG.E.U8 desc[UR4][R214.64], R9 ;  /* 0x00000009d6004986 */ /* 0x0005e2000c101104 */
[----:B------:R-:W-:Y:S01]  /*b3210*/  ISETP.LT.AND P4, PT, R12, R15, !P0 ;  /* 0x0000000f0c00720c */ /* 0x000fe20004781270 */
[----:B----4-:R-:W-:Y:S01]  /*b3220*/  VIADD R13, R10, 0x1f2 ;  /* 0x000001f20a0d7836 */ /* 0x010fe20000000000 */
[----:B------:R-:W3:Y:S01]  /*b3230*/  LDC R12, c[0x0][0x22c] ;  /* 0x00008b00ff0c7b82 */ /* 0x000ee20000000800 */
[----:B------:R4:W-:Y:S01]  /*b3240*/  @P3 STG.E.U8 desc[UR4][R216.64], R11 ;  /* 0x0000000bd8003986 */ /* 0x0009e2000c101104 */
[----:B------:R-:W-:-:S02]  /*b3250*/  ISETP.LT.AND P5, PT, R17, R14, !P0 ;  /* 0x0000000e1100720c */ /* 0x000fc400047a1270 */
[----:B------:R-:W-:Y:S01]  /*b3260*/  ISETP.LT.AND P3, PT, R13, R16, !P0 ;  /* 0x000000100d00720c */ /* 0x000fe20004761270 */
[C---:B------:R-:W-:Y:S01]  /*b3270*/  VIADD R15, R10.reuse, 0x1f3 ;  /* 0x000001f30a0f7836 */ /* 0x040fe20000000000 */
[C---:B------:R-:W-:Y:S02]  /*b3280*/  PRMT R13, R67.reuse, 0x7772, RZ ;  /* 0x00007772430d7816 */ /* 0x040fe400000000ff */
[----:B------:R-:W3:Y:S01]  /*b3290*/  LDC R14, c[0x0][0x22c] ;  /* 0x00008b00ff0e7b82 */ /* 0x000ee20000000800 */
[----:B------:R-:W-:Y:S02]  /*b32a0*/  PRMT R67, R67, 0x7773, RZ ;  /* 0x0000777343437816 */ /* 0x000fe400000000ff */
[----:B------:R3:W-:Y:S01]  /*b32b0*/  @P2 STG.E.U8 desc[UR4][R218.64], R13 ;  /* 0x0000000dda002986 */ /* 0x0007e2000c101104 */
[----:B-1----:R-:W-:Y:S01]  /*b32c0*/  ISETP.LT.AND P2, PT, R15, R8, !P0 ;  /* 0x000000080f00720c */ /* 0x002fe20004741270 */
[----:B------:R-:W-:-:S03]  /*b32d0*/  VIADD R17, R10, 0x1f4 ;  /* 0x000001f40a117836 */ /* 0x000fc60000000000 */
[----:B------:R-:W1:Y:S01]  /*b32e0*/  LDC R8, c[0x0][0x22c] ;  /* 0x00008b00ff087b82 */ /* 0x000e620000000800 */
[----:B------:R-:W-:Y:S01]  /*b32f0*/  @P6 STG.E.U8 desc[UR4][R220.64], R67 ;  /* 0x00000043dc006986 */ /* 0x000fe2000c101104 */
[----:B--2---:R-:W-:Y:S02]  /*b3300*/  PRMT R9, R4, 0x7770, RZ ;  /* 0x0000777004097816 */ /* 0x004fe400000000ff */
[----:B0-----:R-:W-:Y:S01]  /*b3310*/  ISETP.LT.AND P6, PT, R17, R0, !P0 ;  /* 0x000000001100720c */ /* 0x001fe200047c1270 */
[----:B------:R-:W-:-:S03]  /*b3320*/  VIADD R17, R10, 0x1f5 ;  /* 0x000001f50a117836 */ /* 0x000fc60000000000 */
[----:B------:R-:W0:Y:S01]  /*b3330*/  LDC R15, c[0x0][0x22c] ;  /* 0x00008b00ff0f7b82 */ /* 0x000e220000000800 */
[----:B------:R2:W-:Y:S01]  /*b3340*/  @P5 STG.E.U8 desc[UR4][R222.64], R9 ;  /* 0x00000009de005986 */ /* 0x0005e2000c101104 */
[----:B----4-:R-:W-:Y:S02]  /*b3350*/  PRMT R11, R4, 0x7771, RZ ;  /* 0x00007771040b7816 */ /* 0x010fe400000000ff */
[----:B---3--:R-:W-:Y:S01]  /*b3360*/  ISETP.LT.AND P5, PT, R17, R12, !P0 ;  /* 0x0000000c1100720c */ /* 0x008fe200047a1270 */
[----:B------:R-:W-:-:S03]  /*b3370*/  VIADD R17, R10, 0x1f6 ;  /* 0x000001f60a117836 */ /* 0x000fc60000000000 */
[----:B------:R-:W3:Y:S01]  /*b3380*/  LDC R0, c[0x0][0x22c] ;  /* 0x00008b00ff007b82 */ /* 0x000ee20000000800 */
[----:B------:R4:W-:Y:S01]  /*b3390*/  @P4 STG.E.U8 desc[UR4][R224.64], R11 ;  /* 0x0000000be0004986 */ /* 0x0009e2000c101104 */
[----:B------:R-:W-:Y:S02]  /*b33a0*/  PRMT R13, R5, 0x7770, RZ ;  /* 0x00007770050d7816 */ /* 0x000fe400000000ff */
[----:B------:R-:W-:Y:S01]  /*b33b0*/  ISETP.LT.AND P4, PT, R17, R14, !P0 ;  /* 0x0000000e1100720c */ /* 0x000fe20004781270 */
[C---:B------:R-:W-:Y:S01]  /*b33c0*/  VIADD R17, R10.reuse, 0x1f7 ;  /* 0x000001f70a117836 */ /* 0x040fe20000000000 */
[----:B--2---:R-:W-:Y:S01]  /*b33d0*/  PRMT R9, R5, 0x7771, RZ ;  /* 0x0000777105097816 */ /* 0x004fe200000000ff */
[----:B------:R2:W-:Y:S01]  /*b33e0*/  @P3 STG.E.U8 desc[UR4][R226.64], R13 ;  /* 0x0000000de2003986 */ /* 0x0005e2000c101104 */
[----:B------:R-:W2:Y:S01]  /*b33f0*/  LDC R12, c[0x0][0x22c] ;  /* 0x00008b00ff0c7b82 */ /* 0x000ea20000000800 */
[----:B------:R-:W-:Y:S01]  /*b3400*/  VIADD R14, R10, 0x1f8 ;  /* 0x000001f80a0e7836 */ /* 0x000fe20000000000 */
[----:B-1----:R-:W-:Y:S01]  /*b3410*/  ISETP.LT.AND P3, PT, R17, R8, !P0 ;  /* 0x000000081100720c */ /* 0x002fe20004761270 */
[----:B------:R1:W-:Y:S05]  /*b3420*/  @P2 STG.E.U8 desc[UR4][R228.64], R9 ;  /* 0x00000009e4002986 */ /* 0x0003ea000c101104 */
[----:B------:R-:W1:Y:S01]  /*b3430*/  LDC R8, c[0x0][0x22c] ;  /* 0x00008b00ff087b82 */ /* 0x000e620000000800 */
[----:B0-----:R-:W-:Y:S01]  /*b3440*/  ISETP.LT.AND P2, PT, R14, R15, !P0 ;  /* 0x0000000f0e00720c */ /* 0x001fe20004741270 */
[----:B------:R-:W-:Y:S01]  /*b3450*/  VIADD R15, R10, 0x1f9 ;  /* 0x000001f90a0f7836 */ /* 0x000fe20000000000 */
[----:B----4-:R-:W-:-:S05]  /*b3460*/  PRMT R11, R6, 0x7770, RZ ;  /* 0x00007770060b7816 */ /* 0x010fca00000000ff */
[----:B------:R-:W0:Y:S01]  /*b3470*/  LDC R14, c[0x0][0x22c] ;  /* 0x00008b00ff0e7b82 */ /* 0x000e220000000800 */
[----:B------:R4:W-:Y:S01]  /*b3480*/  @P6 STG.E.U8 desc[UR4][R230.64], R11 ;  /* 0x0000000be6006986 */ /* 0x0009e2000c101104 */
[----:B---3--:R-:W-:-:S06]  /*b3490*/  ISETP.LT.AND P6, PT, R15, R0, !P0 ;  /* 0x000000000f00720c */ /* 0x008fcc00047c1270 */
[----:B------:R-:W3:Y:S01]  /*b34a0*/  LDC R0, c[0x0][0x22c] ;  /* 0x00008b00ff007b82 */ /* 0x000ee20000000800 */
[----:B--2---:R-:W-:Y:S01]  /*b34b0*/  PRMT R13, R6, 0x7771, RZ ;  /* 0x00007771060d7816 */ /* 0x004fe200000000ff */
[----:B------:R-:W-:-:S06]  /*b34c0*/  VIADD R15, R10, 0x1fa ;  /* 0x000001fa0a0f7836 */ /* 0x000fcc0000000000 */
[----:B------:R-:W2:Y:S01]  /*b34d0*/  LDC R16, c[0x0][0x22c] ;  /* 0x00008b00ff107b82 */ /* 0x000ea20000000800 */
[----:B-1----:R-:W-:Y:S01]  /*b34e0*/  PRMT R9, R7, 0x7770, RZ ;  /* 0x0000777007097816 */ /* 0x002fe200000000ff */
[C---:B------:R-:W-:Y:S01]  /*b34f0*/  VIADD R17, R10.reuse, 0x1fb ;  /* 0x000001fb0a117836 */ /* 0x040fe20000000000 */
[----:B------:R1:W-:Y:S01]  /*b3500*/  @P5 STG.E.U8 desc[UR4][R232.64], R13 ;  /* 0x0000000de8005986 */ /* 0x0003e2000c101104 */
[----:B------:R-:W-:Y:S02]  /*b3510*/  ISETP.LT.AND P5, PT, R15, R12, !P0 ;  /* 0x0000000c0f00720c */ /* 0x000fe400047a1270 */
[----:B------:R-:W-:Y:S01]  /*b3520*/  PRMT R15, R7, 0x7771, RZ ;  /* 0x00007771070f7816 */ /* 0x000fe200000000ff */
[----:B------:R2:W-:Y:S01]  /*b3530*/  @P4 STG.E.U8 desc[UR4][R234.64], R9 ;  /* 0x00000009ea004986 */ /* 0x0005e2000c101104 */
[----:B------:R-:W-:Y:S01]  /*b3540*/  ISETP.LT.AND P4, PT, R17, R8, !P0 ;  /* 0x000000081100720c */ /* 0x000fe20004781270 */
[----:B------:R-:W-:Y:S01]  /*b3550*/  VIADD R17, R10, 0x1fc ;  /* 0x000001fc0a117836 */ /* 0x000fe20000000000 */
[----:B----4-:R-:W-:Y:S01]  /*b3560*/  PRMT R11, R4, 0x7772, RZ ;  /* 0x00007772040b7816 */ /* 0x010fe200000000ff */
[----:B------:R4:W-:Y:S03]  /*b3570*/  @P3 STG.E.U8 desc[UR4][R236.64], R15 ;  /* 0x0000000fec003986 */ /* 0x0009e6000c101104 */
[----:B0-----:R-:W-:Y:S01]  /*b3580*/  ISETP.LT.AND P3, PT, R17, R14, !P0 ;  /* 0x0000000e1100720c */ /* 0x001fe20004761270 */
[----:B-1----:R-:W-:-:S02]  /*b3590*/  VIADD R13, R10, 0x1fd ;  /* 0x000001fd0a0d7836 */ /* 0x002fc40000000000 */
[----:B------:R-:W-:Y:S01]  /*b35a0*/  VIADD R17, R10, 0x1fe ;  /* 0x000001fe0a117836 */ /* 0x000fe20000000000 */
[----:B------:R0:W-:Y:S02]  /*b35b0*/  @P2 STG.E.U8 desc[UR4][R238.64], R11 ;  /* 0x0000000bee002986 */ /* 0x0001e4000c101104 */
[----:B---3--:R-:W-:Y:S02]  /*b35c0*/  ISETP.LT.AND P2, PT, R13, R0, !P0 ;  /* 0x000000000d00720c */ /* 0x008fe40004741270 */
[----:B--2---:R-:W-:Y:S02]  /*b35d0*/  ISETP.LT.AND P0, PT, R17, R16, !P0 ;  /* 0x000000101100720c */ /* 0x004fe40004701270 */
[----:B------:R-:W-:Y:S02]  /*b35e0*/  PRMT R9, R4, 0x7773, RZ ;  /* 0x0000777304097816 */ /* 0x000fe400000000ff */
[C---:B------:R-:W-:Y:S02]  /*b35f0*/  PRMT R13, R5.reuse, 0x7772, RZ ;  /* 0x00007772050d7816 */ /* 0x040fe400000000ff */
[----:B------:R-:W-:-:S02]  /*b3600*/  PRMT R5, R5, 0x7773, RZ ;  /* 0x0000777305057816 */ /* 0x000fc400000000ff */
[C---:B----4-:R-:W-:Y:S01]  /*b3610*/  PRMT R15, R6.reuse, 0x7772, RZ ;  /* 0x00007772060f7816 */ /* 0x050fe200000000ff */
[----:B------:R0:W-:Y:S01]  /*b3620*/  @P6 STG.E.U8 desc[UR4][R240.64], R9 ;  /* 0x00000009f0006986 */ /* 0x0001e2000c101104 */
[----:B------:R-:W-:Y:S02]  /*b3630*/  PRMT R17, R6, 0x7773, RZ ;  /* 0x0000777306117816 */ /* 0x000fe400000000ff */
[C---:B------:R-:W-:Y:S01]  /*b3640*/  PRMT R19, R7.reuse, 0x7772, RZ ;  /* 0x0000777207137816 */ /* 0x040fe200000000ff */
[----:B------:R0:W-:Y:S04]  /*b3650*/  @P5 STG.E.U8 desc[UR4][R242.64], R13 ;  /* 0x0000000df2005986 */ /* 0x0001e8000c101104 */
[----:B------:R0:W-:Y:S04]  /*b3660*/  @P4 STG.E.U8 desc[UR4][R244.64], R5 ;  /* 0x00000005f4004986 */ /* 0x0001e8000c101104 */
[----:B------:R0:W-:Y:S04]  /*b3670*/  @P3 STG.E.U8 desc[UR4][R246.64], R15 ;  /* 0x0000000ff6003986 */ /* 0x0001e8000c101104 */
[----:B------:R0:W-:Y:S01]  /*b3680*/  @P2 STG.E.U8 desc[UR4][R248.64], R17 ;  /* 0x00000011f8002986 */ /* 0x0001e2000c101104 */
[----:B------:R-:W-:-:S03]  /*b3690*/  PRMT R7, R7, 0x7773, RZ ;  /* 0x0000777307077816 */ /* 0x000fc600000000ff */
[----:B------:R0:W-:Y:S01]  /*b36a0*/  @P0 STG.E.U8 desc[UR4][R250.64], R19 ;  /* 0x00000013fa000986 */ /* 0x0001e2000c101104 */
[----:B------:R-:W-:Y:S05]  /*b36b0*/  @!P1 EXIT ;  /* 0x000000000000994d */ /* 0x000fea0003800000 */
[----:B------:R-:W-:Y:S01]  /*b36c0*/  STG.E.U8 desc[UR4][R2.64], R7 ;  /* 0x0000000702007986 */ /* 0x000fe2000c101104 */
[----:B------:R-:W-:Y:S05]  /*b36d0*/  EXIT ;  /* 0x000000000000794d */ /* 0x000fea0003800000 */
.L_x_3:
[----:B------:R-:W-:-:S00]  /*b36e0*/  BRA `(.L_x_3) ;  /* 0xfffffffc00fc7947 */ /* 0x000fc0000383ffff */
[----:B------:R-:W-:-:S00]  /*b36f0*/  NOP ;  /* 0x0000000000007918 */ /* 0x000fc00000000000 */
        /* <DEDUP_REMOVED lines=8> */
.L_x_4:


//--------------------- .nv.shared.matmul_kernel  --------------------------
	.section	.nv.shared.matmul_kernel,"aw",@nobits
	.sectionflags	@""
	.align	16
	.zero		1024


//--------------------- .nv.shared.reserved.0     --------------------------
	.section	.nv.shared.reserved.0,"aw",@nobits
	.weak		__nv_reservedSMEM_offset_0_alias
	.size		__nv_reservedSMEM_offset_0_alias, 0, 0
	.other		__nv_reservedSMEM_offset_0_alias,@"STO_CUDA_RESERVED_SHARED STV_DEFAULT"
__nv_reservedSMEM_offset_0_alias:
	.zero		0


//--------------------- .nv.constant0.matmul_kernel --------------------------
	.section	.nv.constant0.matmul_kernel,"a",@progbits
	.sectionflags	@""
	.align	4
.nv.constant0.matmul_kernel:
	.zero		608


//--------------------- SYMBOLS --------------------------

	.type		.nv.reservedSmem.offset0,@object
	.size		.nv.reservedSmem.offset0,0x4
